	.target	sm_100a

	.elftype	@"ET_EXEC"


//--------------------- .note.nv.tkinfo           --------------------------
	.section	.note.nv.tkinfo,"",@"SHT_NOTE"
	.sectionflags	@"SHF_NOTE_NV_TKINFO"
	.tkinfo
        /*0018*/ 	.word	0x00000002
        /*0030*/ 	.string	""
        /*0030*/ 	.string	"ptxas"
        /*0030*/ 	.string	"Cuda compilation tools, release 13.0, V13.0.88"
        /*0030*/ 	.string	"Build cuda_13.0.r13.0/compiler.36424714_0"
        /*0030*/ 	.string	"-arch sm_100a -m 64 "



//--------------------- .note.nv.cuinfo           --------------------------
	.section	.note.nv.cuinfo,"",@"SHT_NOTE"
	.sectionflags	@"SHF_NOTE_NV_CUINFO"
        /*0018*/ 	.short	0x0002
        /*001a*/ 	.short	0x0064
        /*001c*/ 	.short	0x0082
	.zero		2


//--------------------- .nv.info                  --------------------------
	.section	.nv.info,"",@"SHT_CUDA_INFO"
	.align	4


	//----- nvinfo : EIATTR_REGCOUNT
	.align		4
        /*0000*/ 	.byte	0x04, 0x2f
        /*0002*/ 	.short	(.L_12 - .L_11)
	.align		4
.L_11:
        /*0004*/ 	.word	index@(_ZN7cutlass13device_kernelIN5flash19enable_sm80_to_sm89INS1_16FlashAttnFwdSm80INS1_25CollectiveMainloopFwdSm80ILi8ELi1ELb0EN4cute5tupleIJNS5_1CILi128EEENS7_ILi48EEENS7_ILi256EEEEEELi256ENS_6half_tEfNS_4arch4Sm80ELb1ELb0ELb0ELb1ELb0ELb1ELb1ELb1EEENS1_21CollectiveEpilogueFwdINS6_IJS8_SA_S9_EEENS6_IJNS7_ILi1EEESI_SI_EEESC_SE_Li256ELb1ELb1ELb1ELb0EEENS1_36VarlenDynamicPersistentTileSchedulerILi128ELi48ELi256ELi256ELb1ELb1ELb0ELb1ELb1ELb1EEEEEEEEEvNT_6ParamsE)
        /*0008*/ 	.word	0x00000004


	//----- nvinfo : EIATTR_FRAME_SIZE
	.align		4
.L_12:
        /*000c*/ 	.byte	0x04, 0x11
        /*000e*/ 	.short	(.L_14 - .L_13)
	.align		4
.L_13:
        /*0010*/ 	.word	index@(_ZN7cutlass13device_kernelIN5flash19enable_sm80_to_sm89INS1_16FlashAttnFwdSm80INS1_25CollectiveMainloopFwdSm80ILi8ELi1ELb0EN4cute5tupleIJNS5_1CILi128EEENS7_ILi48EEENS7_ILi256EEEEEELi256ENS_6half_tEfNS_4arch4Sm80ELb1ELb0ELb0ELb1ELb0ELb1ELb1ELb1EEENS1_21CollectiveEpilogueFwdINS6_IJS8_SA_S9_EEENS6_IJNS7_ILi1EEESI_SI_EEESC_SE_Li256ELb1ELb1ELb1ELb0EEENS1_36VarlenDynamicPersistentTileSchedulerILi128ELi48ELi256ELi256ELb1ELb1ELb0ELb1ELb1ELb1EEEEEEEEEvNT_6ParamsE)
        /*0014*/ 	.word	0x00000000


	//----- nvinfo : EIATTR_REGCOUNT
	.align		4
.L_14:
        /*0018*/ 	.byte	0x04, 0x2f
        /*001a*/ 	.short	(.L_16 - .L_15)
	.align		4
.L_15:
        /*001c*/ 	.word	index@(_ZN7cutlass13device_kernelIN5flash19enable_sm80_to_sm89INS1_16FlashAttnFwdSm80INS1_25CollectiveMainloopFwdSm80ILi8ELi1ELb0EN4cute5tupleIJNS5_1CILi128EEENS7_ILi64EEENS7_ILi256EEEEEELi256ENS_6half_tEfNS_4arch4Sm80ELb1ELb0ELb0ELb1ELb0ELb0ELb1ELb1EEENS1_21CollectiveEpilogueFwdINS6_IJS8_SA_S9_EEENS6_IJNS7_ILi1EEESI_SI_EEESC_SE_Li256ELb1ELb1ELb1ELb0EEENS1_36VarlenDynamicPersistentTileSchedulerILi128ELi64ELi256ELi256ELb1ELb1ELb0ELb1ELb1ELb1EEEEEEEEEvNT_6ParamsE)
        /*0020*/ 	.word	0x00000004


	//----- nvinfo : EIATTR_FRAME_SIZE
	.align		4
.L_16:
        /*0024*/ 	.byte	0x04, 0x11
        /*0026*/ 	.short	(.L_18 - .L_17)
	.align		4
.L_17:
        /*0028*/ 	.word	index@(_ZN7cutlass13device_kernelIN5flash19enable_sm80_to_sm89INS1_16FlashAttnFwdSm80INS1_25CollectiveMainloopFwdSm80ILi8ELi1ELb0EN4cute5tupleIJNS5_1CILi128EEENS7_ILi64EEENS7_ILi256EEEEEELi256ENS_6half_tEfNS_4arch4Sm80ELb1ELb0ELb0ELb1ELb0ELb0ELb1ELb1EEENS1_21CollectiveEpilogueFwdINS6_IJS8_SA_S9_EEENS6_IJNS7_ILi1EEESI_SI_EEESC_SE_Li256ELb1ELb1ELb1ELb0EEENS1_36VarlenDynamicPersistentTileSchedulerILi128ELi64ELi256ELi256ELb1ELb1ELb0ELb1ELb1ELb1EEEEEEEEEvNT_6ParamsE)
        /*002c*/ 	.word	0x00000000


	//----- nvinfo : EIATTR_REGCOUNT
	.align		4
.L_18:
        /*0030*/ 	.byte	0x04, 0x2f
        /*0032*/ 	.short	(.L_20 - .L_19)
	.align		4
.L_19:
        /*0034*/ 	.word	index@(_ZN7cutlass13device_kernelIN5flash19enable_sm80_to_sm89INS1_16FlashAttnFwdSm80INS1_25CollectiveMainloopFwdSm80ILi8ELi1ELb0EN4cute5tupleIJNS5_1CILi128EEENS7_ILi96EEENS7_ILi256EEEEEELi256ENS_6half_tEfNS_4arch4Sm80ELb1ELb0ELb0ELb0ELb0ELb0ELb1ELb1EEENS1_21CollectiveEpilogueFwdINS6_IJS8_SA_S9_EEENS6_IJNS7_ILi1EEESI_SI_EEESC_SE_Li256ELb0ELb1ELb1ELb0EEENS1_30DynamicPersistentTileSchedulerILi256ELi256ELb1ELb1ELb0EEEEEEEEEvNT_6ParamsE)
        /*0038*/ 	.word	0x00000004


	//----- nvinfo : EIATTR_FRAME_SIZE
	.align		4
.L_20:
        /*003c*/ 	.byte	0x04, 0x11
        /*003e*/ 	.short	(.L_22 - .L_21)
	.align		4
.L_21:
        /*0040*/ 	.word	index@(_ZN7cutlass13device_kernelIN5flash19enable_sm80_to_sm89INS1_16FlashAttnFwdSm80INS1_25CollectiveMainloopFwdSm80ILi8ELi1ELb0EN4cute5tupleIJNS5_1CILi128EEENS7_ILi96EEENS7_ILi256EEEEEELi256ENS_6half_tEfNS_4arch4Sm80ELb1ELb0ELb0ELb0ELb0ELb0ELb1ELb1EEENS1_21CollectiveEpilogueFwdINS6_IJS8_SA_S9_EEENS6_IJNS7_ILi1EEESI_SI_EEESC_SE_Li256ELb0ELb1ELb1ELb0EEENS1_30DynamicPersistentTileSchedulerILi256ELi256ELb1ELb1ELb0EEEEEEEEEvNT_6ParamsE)
        /*0044*/ 	.word	0x00000000


	//----- nvinfo : EIATTR_REGCOUNT
	.align		4
.L_22:
        /*0048*/ 	.byte	0x04, 0x2f
        /*004a*/ 	.short	(.L_24 - .L_23)
	.align		4
.L_23:
        /*004c*/ 	.word	index@(_ZN7cutlass13device_kernelIN5flash19enable_sm80_to_sm89INS1_16FlashAttnFwdSm80INS1_25CollectiveMainloopFwdSm80ILi8ELi1ELb0EN4cute5tupleIJNS5_1CILi128EEENS7_ILi48EEENS7_ILi256EEEEEELi256ENS_6half_tEfNS_4arch4Sm80ELb0ELb1ELb0ELb1ELb0ELb1ELb1ELb1EEENS1_21CollectiveEpilogueFwdINS6_IJS8_SA_S9_EEENS6_IJNS7_ILi1EEESI_SI_EEESC_SE_Li256ELb1ELb1ELb1ELb0EEENS1_36VarlenDynamicPersistentTileSchedulerILi128ELi48ELi256ELi256ELb1ELb1ELb0ELb1ELb0ELb1EEEEEEEEEvNT_6ParamsE)
        /*0050*/ 	.word	0x00000004


	//----- nvinfo : EIATTR_FRAME_SIZE
	.align		4
.L_24:
        /*0054*/ 	.byte	0x04, 0x11
        /*0056*/ 	.short	(.L_26 - .L_25)
	.align		4
.L_25:
        /*0058*/ 	.word	index@(_ZN7cutlass13device_kernelIN5flash19enable_sm80_to_sm89INS1_16FlashAttnFwdSm80INS1_25CollectiveMainloopFwdSm80ILi8ELi1ELb0EN4cute5tupleIJNS5_1CILi128EEENS7_ILi48EEENS7_ILi256EEEEEELi256ENS_6half_tEfNS_4arch4Sm80ELb0ELb1ELb0ELb1ELb0ELb1ELb1ELb1EEENS1_21CollectiveEpilogueFwdINS6_IJS8_SA_S9_EEENS6_IJNS7_ILi1EEESI_SI_EEESC_SE_Li256ELb1ELb1ELb1ELb0EEENS1_36VarlenDynamicPersistentTileSchedulerILi128ELi48ELi256ELi256ELb1ELb1ELb0ELb1ELb0ELb1EEEEEEEEEvNT_6ParamsE)
        /*005c*/ 	.word	0x00000000


	//----- nvinfo : EIATTR_REGCOUNT
	.align		4
.L_26:
        /*0060*/ 	.byte	0x04, 0x2f
        /*0062*/ 	.short	(.L_28 - .L_27)
	.align		4
.L_27:
        /*0064*/ 	.word	index@(_ZN7cutlass13device_kernelIN5flash19enable_sm80_to_sm89INS1_16FlashAttnFwdSm80INS1_25CollectiveMainloopFwdSm80ILi8ELi1ELb0EN4cute5tupleIJNS5_1CILi128EEENS7_ILi64EEENS7_ILi256EEEEEELi256ENS_6half_tEfNS_4arch4Sm80ELb0ELb1ELb0ELb1ELb0ELb0ELb1ELb1EEENS1_21CollectiveEpilogueFwdINS6_IJS8_SA_S9_EEENS6_IJNS7_ILi1EEESI_SI_EEESC_SE_Li256ELb1ELb1ELb1ELb0EEENS1_36VarlenDynamicPersistentTileSchedulerILi128ELi64ELi256ELi256ELb1ELb1ELb0ELb1ELb0ELb1EEEEEEEEEvNT_6ParamsE)
        /*0068*/ 	.word	0x00000004


	//----- nvinfo : EIATTR_FRAME_SIZE
	.align		4
.L_28:
        /*006c*/ 	.byte	0x04, 0x11
        /*006e*/ 	.short	(.L_30 - .L_29)
	.align		4
.L_29:
        /*0070*/ 	.word	index@(_ZN7cutlass13device_kernelIN5flash19enable_sm80_to_sm89INS1_16FlashAttnFwdSm80INS1_25CollectiveMainloopFwdSm80ILi8ELi1ELb0EN4cute5tupleIJNS5_1CILi128EEENS7_ILi64EEENS7_ILi256EEEEEELi256ENS_6half_tEfNS_4arch4Sm80ELb0ELb1ELb0ELb1ELb0ELb0ELb1ELb1EEENS1_21CollectiveEpilogueFwdINS6_IJS8_SA_S9_EEENS6_IJNS7_ILi1EEESI_SI_EEESC_SE_Li256ELb1ELb1ELb1ELb0EEENS1_36VarlenDynamicPersistentTileSchedulerILi128ELi64ELi256ELi256ELb1ELb1ELb0ELb1ELb0ELb1EEEEEEEEEvNT_6ParamsE)
        /*0074*/ 	.word	0x00000000


	//----- nvinfo : EIATTR_REGCOUNT
	.align		4
.L_30:
        /*0078*/ 	.byte	0x04, 0x2f
        /*007a*/ 	.short	(.L_32 - .L_31)
	.align		4
.L_31:
        /*007c*/ 	.word	index@(_ZN7cutlass13device_kernelIN5flash19enable_sm80_to_sm89INS1_16FlashAttnFwdSm80INS1_25CollectiveMainloopFwdSm80ILi8ELi1ELb0EN4cute5tupleIJNS5_1CILi128EEENS7_ILi64EEENS7_ILi256EEEEEELi256ENS_6half_tEfNS_4arch4Sm80ELb0ELb1ELb0ELb0ELb0ELb0ELb1ELb1EEENS1_21CollectiveEpilogueFwdINS6_IJS8_SA_S9_EEENS6_IJNS7_ILi1EEESI_SI_EEESC_SE_Li256ELb0ELb1ELb1ELb0EEENS1_19SingleTileSchedulerILb0ELb1ELb1ELi128EEEEEEEEEvNT_6ParamsE)
        /*0080*/ 	.word	0x00000004


	//----- nvinfo : EIATTR_FRAME_SIZE
	.align		4
.L_32:
        /*0084*/ 	.byte	0x04, 0x11
        /*0086*/ 	.short	(.L_34 - .L_33)
	.align		4
.L_33:
        /*0088*/ 	.word	index@(_ZN7cutlass13device_kernelIN5flash19enable_sm80_to_sm89INS1_16FlashAttnFwdSm80INS1_25CollectiveMainloopFwdSm80ILi8ELi1ELb0EN4cute5tupleIJNS5_1CILi128EEENS7_ILi64EEENS7_ILi256EEEEEELi256ENS_6half_tEfNS_4arch4Sm80ELb0ELb1ELb0ELb0ELb0ELb0ELb1ELb1EEENS1_21CollectiveEpilogueFwdINS6_IJS8_SA_S9_EEENS6_IJNS7_ILi1EEESI_SI_EEESC_SE_Li256ELb0ELb1ELb1ELb0EEENS1_19SingleTileSchedulerILb0ELb1ELb1ELi128EEEEEEEEEvNT_6ParamsE)
        /*008c*/ 	.word	0x00000000


	//----- nvinfo : EIATTR_REGCOUNT
	.align		4
.L_34:
        /*0090*/ 	.byte	0x04, 0x2f
        /*0092*/ 	.short	(.L_36 - .L_35)
	.align		4
.L_35:
        /*0094*/ 	.word	index@(_ZN7cutlass13device_kernelIN5flash19enable_sm80_to_sm89INS1_16FlashAttnFwdSm80INS1_25CollectiveMainloopFwdSm80ILi8ELi1ELb0EN4cute5tupleIJNS5_1CILi128EEENS7_ILi48EEENS7_ILi256EEEEEELi256ENS_6half_tEfNS_4arch4Sm80ELb0ELb0ELb0ELb1ELb0ELb1ELb1ELb1EEENS1_21CollectiveEpilogueFwdINS6_IJS8_SA_S9_EEENS6_IJNS7_ILi1EEESI_SI_EEESC_SE_Li256ELb1ELb1ELb1ELb0EEENS1_36VarlenDynamicPersistentTileSchedulerILi128ELi48ELi256ELi256ELb1ELb1ELb0ELb0ELb1ELb1EEEEEEEEEvNT_6ParamsE)
        /*0098*/ 	.word	0x00000004


	//----- nvinfo : EIATTR_FRAME_SIZE
	.align		4
.L_36:
        /*009c*/ 	.byte	0x04, 0x11
        /*009e*/ 	.short	(.L_38 - .L_37)
	.align		4
.L_37:
        /*00a0*/ 	.word	index@(_ZN7cutlass13device_kernelIN5flash19enable_sm80_to_sm89INS1_16FlashAttnFwdSm80INS1_25CollectiveMainloopFwdSm80ILi8ELi1ELb0EN4cute5tupleIJNS5_1CILi128EEENS7_ILi48EEENS7_ILi256EEEEEELi256ENS_6half_tEfNS_4arch4Sm80ELb0ELb0ELb0ELb1ELb0ELb1ELb1ELb1EEENS1_21CollectiveEpilogueFwdINS6_IJS8_SA_S9_EEENS6_IJNS7_ILi1EEESI_SI_EEESC_SE_Li256ELb1ELb1ELb1ELb0EEENS1_36VarlenDynamicPersistentTileSchedulerILi128ELi48ELi256ELi256ELb1ELb1ELb0ELb0ELb1ELb1EEEEEEEEEvNT_6ParamsE)
        /*00a4*/ 	.word	0x00000000


	//----- nvinfo : EIATTR_REGCOUNT
	.align		4
.L_38:
        /*00a8*/ 	.byte	0x04, 0x2f
        /*00aa*/ 	.short	(.L_40 - .L_39)
	.align		4
.L_39:
        /*00ac*/ 	.word	index@(_ZN7cutlass13device_kernelIN5flash19enable_sm80_to_sm89INS1_16FlashAttnFwdSm80INS1_25CollectiveMainloopFwdSm80ILi8ELi1ELb0EN4cute5tupleIJNS5_1CILi128EEENS7_ILi64EEENS7_ILi256EEEEEELi256ENS_6half_tEfNS_4arch4Sm80ELb0ELb0ELb0ELb1ELb0ELb0ELb1ELb1EEENS1_21CollectiveEpilogueFwdINS6_IJS8_SA_S9_EEENS6_IJNS7_ILi1EEESI_SI_EEESC_SE_Li256ELb1ELb1ELb1ELb0EEENS1_36VarlenDynamicPersistentTileSchedulerILi128ELi64ELi256ELi256ELb1ELb1ELb0ELb0ELb1ELb1EEEEEEEEEvNT_6ParamsE)
        /*00b0*/ 	.word	0x00000004


	//----- nvinfo : EIATTR_FRAME_SIZE
	.align		4
.L_40:
        /*00b4*/ 	.byte	0x04, 0x11
        /*00b6*/ 	.short	(.L_42 - .L_41)
	.align		4
.L_41:
        /*00b8*/ 	.word	index@(_ZN7cutlass13device_kernelIN5flash19enable_sm80_to_sm89INS1_16FlashAttnFwdSm80INS1_25CollectiveMainloopFwdSm80ILi8ELi1ELb0EN4cute5tupleIJNS5_1CILi128EEENS7_ILi64EEENS7_ILi256EEEEEELi256ENS_6half_tEfNS_4arch4Sm80ELb0ELb0ELb0ELb1ELb0ELb0ELb1ELb1EEENS1_21CollectiveEpilogueFwdINS6_IJS8_SA_S9_EEENS6_IJNS7_ILi1EEESI_SI_EEESC_SE_Li256ELb1ELb1ELb1ELb0EEENS1_36VarlenDynamicPersistentTileSchedulerILi128ELi64ELi256ELi256ELb1ELb1ELb0ELb0ELb1ELb1EEEEEEEEEvNT_6ParamsE)
        /*00bc*/ 	.word	0x00000000


	//----- nvinfo : EIATTR_REGCOUNT
	.align		4
.L_42:
        /*00c0*/ 	.byte	0x04, 0x2f
        /*00c2*/ 	.short	(.L_44 - .L_43)
	.align		4
.L_43:
        /*00c4*/ 	.word	index@(_ZN7cutlass13device_kernelIN5flash19enable_sm80_to_sm89INS1_16FlashAttnFwdSm80INS1_25CollectiveMainloopFwdSm80ILi8ELi1ELb0EN4cute5tupleIJNS5_1CILi128EEENS7_ILi96EEENS7_ILi256EEEEEELi256ENS_6half_tEfNS_4arch4Sm80ELb0ELb0ELb0ELb0ELb0ELb0ELb1ELb1EEENS1_21CollectiveEpilogueFwdINS6_IJS8_SA_S9_EEENS6_IJNS7_ILi1EEESI_SI_EEESC_SE_Li256ELb0ELb1ELb1ELb0EEENS1_19SingleTileSchedulerILb0ELb1ELb1ELi128EEEEEEEEEvNT_6ParamsE)
        /*00c8*/ 	.word	0x00000004


	//----- nvinfo : EIATTR_FRAME_SIZE
	.align		4
.L_44:
        /*00cc*/ 	.byte	0x04, 0x11
        /*00ce*/ 	.short	(.L_46 - .L_45)
	.align		4
.L_45:
        /*00d0*/ 	.word	index@(_ZN7cutlass13device_kernelIN5flash19enable_sm80_to_sm89INS1_16FlashAttnFwdSm80INS1_25CollectiveMainloopFwdSm80ILi8ELi1ELb0EN4cute5tupleIJNS5_1CILi128EEENS7_ILi96EEENS7_ILi256EEEEEELi256ENS_6half_tEfNS_4arch4Sm80ELb0ELb0ELb0ELb0ELb0ELb0ELb1ELb1EEENS1_21CollectiveEpilogueFwdINS6_IJS8_SA_S9_EEENS6_IJNS7_ILi1EEESI_SI_EEESC_SE_Li256ELb0ELb1ELb1ELb0EEENS1_19SingleTileSchedulerILb0ELb1ELb1ELi128EEEEEEEEEvNT_6ParamsE)
        /*00d4*/ 	.word	0x00000000


	//----- nvinfo : EIATTR_REGCOUNT
	.align		4
.L_46:
        /*00d8*/ 	.byte	0x04, 0x2f
        /*00da*/ 	.short	(.L_48 - .L_47)
	.align		4
.L_47:
        /*00dc*/ 	.word	index@(_ZN7cutlass13device_kernelIN5flash19enable_sm80_to_sm89INS1_16FlashAttnFwdSm80INS1_25CollectiveMainloopFwdSm80ILi8ELi1ELb0EN4cute5tupleIJNS5_1CILi128EEENS7_ILi32EEENS7_ILi256EEEEEELi256ENS_6half_tEfNS_4arch4Sm80ELb1ELb0ELb0ELb1ELb0ELb1ELb1ELb1EEENS1_21CollectiveEpilogueFwdINS6_IJS8_SA_S9_EEENS6_IJNS7_ILi1EEESI_SI_EEESC_SE_Li256ELb1ELb1ELb1ELb0EEENS1_36VarlenDynamicPersistentTileSchedulerILi128ELi32ELi256ELi256ELb1ELb1ELb0ELb1ELb1ELb1EEEEEEEEEvNT_6ParamsE)
        /*00e0*/ 	.word	0x00000004


	//----- nvinfo : EIATTR_FRAME_SIZE
	.align		4
.L_48:
        /*00e4*/ 	.byte	0x04, 0x11
        /*00e6*/ 	.short	(.L_50 - .L_49)
	.align		4
.L_49:
        /*00e8*/ 	.word	index@(_ZN7cutlass13device_kernelIN5flash19enable_sm80_to_sm89INS1_16FlashAttnFwdSm80INS1_25CollectiveMainloopFwdSm80ILi8ELi1ELb0EN4cute5tupleIJNS5_1CILi128EEENS7_ILi32EEENS7_ILi256EEEEEELi256ENS_6half_tEfNS_4arch4Sm80ELb1ELb0ELb0ELb1ELb0ELb1ELb1ELb1EEENS1_21CollectiveEpilogueFwdINS6_IJS8_SA_S9_EEENS6_IJNS7_ILi1EEESI_SI_EEESC_SE_Li256ELb1ELb1ELb1ELb0EEENS1_36VarlenDynamicPersistentTileSchedulerILi128ELi32ELi256ELi256ELb1ELb1ELb0ELb1ELb1ELb1EEEEEEEEEvNT_6ParamsE)
        /*00ec*/ 	.word	0x00000000


	//----- nvinfo : EIATTR_REGCOUNT
	.align		4
.L_50:
        /*00f0*/ 	.byte	0x04, 0x2f
        /*00f2*/ 	.short	(.L_52 - .L_51)
	.align		4
.L_51:
        /*00f4*/ 	.word	index@(_ZN7cutlass13device_kernelIN5flash19enable_sm80_to_sm89INS1_16FlashAttnFwdSm80INS1_25CollectiveMainloopFwdSm80ILi8ELi1ELb1EN4cute5tupleIJNS5_1CILi128EEENS7_ILi48EEENS7_ILi256EEEEEELi256ENS_6half_tEfNS_4arch4Sm80ELb1ELb0ELb0ELb1ELb0ELb0ELb1ELb1EEENS1_21CollectiveEpilogueFwdINS6_IJS8_SA_S9_EEENS6_IJNS7_ILi1EEESI_SI_EEESC_SE_Li256ELb1ELb1ELb1ELb0EEENS1_36VarlenDynamicPersistentTileSchedulerILi128ELi48ELi256ELi256ELb1ELb1ELb0ELb1ELb1ELb1EEEEEEEEEvNT_6ParamsE)
        /*00f8*/ 	.word	0x00000004


	//----- nvinfo : EIATTR_FRAME_SIZE
	.align		4
.L_52:
        /*00fc*/ 	.byte	0x04, 0x11
        /*00fe*/ 	.short	(.L_54 - .L_53)
	.align		4
.L_53:
        /*0100*/ 	.word	index@(_ZN7cutlass13device_kernelIN5flash19enable_sm80_to_sm89INS1_16FlashAttnFwdSm80INS1_25CollectiveMainloopFwdSm80ILi8ELi1ELb1EN4cute5tupleIJNS5_1CILi128EEENS7_ILi48EEENS7_ILi256EEEEEELi256ENS_6half_tEfNS_4arch4Sm80ELb1ELb0ELb0ELb1ELb0ELb0ELb1ELb1EEENS1_21CollectiveEpilogueFwdINS6_IJS8_SA_S9_EEENS6_IJNS7_ILi1EEESI_SI_EEESC_SE_Li256ELb1ELb1ELb1ELb0EEENS1_36VarlenDynamicPersistentTileSchedulerILi128ELi48ELi256ELi256ELb1ELb1ELb0ELb1ELb1ELb1EEEEEEEEEvNT_6ParamsE)
        /*0104*/ 	.word	0x00000000


	//----- nvinfo : EIATTR_REGCOUNT
	.align		4
.L_54:
        /*0108*/ 	.byte	0x04, 0x2f
        /*010a*/ 	.short	(.L_56 - .L_55)
	.align		4
.L_55:
        /*010c*/ 	.word	index@(_ZN7cutlass13device_kernelIN5flash19enable_sm80_to_sm89INS1_16FlashAttnFwdSm80INS1_25CollectiveMainloopFwdSm80ILi8ELi1ELb1EN4cute5tupleIJNS5_1CILi128EEENS7_ILi64EEENS7_ILi256EEEEEELi256ENS_6half_tEfNS_4arch4Sm80ELb1ELb0ELb0ELb0ELb0ELb0ELb1ELb1EEENS1_21CollectiveEpilogueFwdINS6_IJS8_SA_S9_EEENS6_IJNS7_ILi1EEESI_SI_EEESC_SE_Li256ELb0ELb1ELb1ELb0EEENS1_30DynamicPersistentTileSchedulerILi256ELi256ELb1ELb1ELb0EEEEEEEEEvNT_6ParamsE)
        /*0110*/ 	.word	0x00000004


	//----- nvinfo : EIATTR_FRAME_SIZE
	.align		4
.L_56:
        /*0114*/ 	.byte	0x04, 0x11
        /*0116*/ 	.short	(.L_58 - .L_57)
	.align		4
.L_57:
        /*0118*/ 	.word	index@(_ZN7cutlass13device_kernelIN5flash19enable_sm80_to_sm89INS1_16FlashAttnFwdSm80INS1_25CollectiveMainloopFwdSm80ILi8ELi1ELb1EN4cute5tupleIJNS5_1CILi128EEENS7_ILi64EEENS7_ILi256EEEEEELi256ENS_6half_tEfNS_4arch4Sm80ELb1ELb0ELb0ELb0ELb0ELb0ELb1ELb1EEENS1_21CollectiveEpilogueFwdINS6_IJS8_SA_S9_EEENS6_IJNS7_ILi1EEESI_SI_EEESC_SE_Li256ELb0ELb1ELb1ELb0EEENS1_30DynamicPersistentTileSchedulerILi256ELi256ELb1ELb1ELb0EEEEEEEEEvNT_6ParamsE)
        /*011c*/ 	.word	0x00000000


	//----- nvinfo : EIATTR_REGCOUNT
	.align		4
.L_58:
        /*0120*/ 	.byte	0x04, 0x2f
        /*0122*/ 	.short	(.L_60 - .L_59)
	.align		4
.L_59:
        /*0124*/ 	.word	index@(_ZN7cutlass13device_kernelIN5flash19enable_sm80_to_sm89INS1_16FlashAttnFwdSm80INS1_25CollectiveMainloopFwdSm80ILi8ELi1ELb0EN4cute5tupleIJNS5_1CILi128EEENS7_ILi32EEENS7_ILi256EEEEEELi256ENS_6half_tEfNS_4arch4Sm80ELb0ELb1ELb0ELb1ELb0ELb1ELb1ELb1EEENS1_21CollectiveEpilogueFwdINS6_IJS8_SA_S9_EEENS6_IJNS7_ILi1EEESI_SI_EEESC_SE_Li256ELb1ELb1ELb1ELb0EEENS1_36VarlenDynamicPersistentTileSchedulerILi128ELi32ELi256ELi256ELb1ELb1ELb0ELb1ELb0ELb1EEEEEEEEEvNT_6ParamsE)
        /*0128*/ 	.word	0x00000004


	//----- nvinfo : EIATTR_FRAME_SIZE
	.align		4
.L_60:
        /*012c*/ 	.byte	0x04, 0x11
        /*012e*/ 	.short	(.L_62 - .L_61)
	.align		4
.L_61:
        /*0130*/ 	.word	index@(_ZN7cutlass13device_kernelIN5flash19enable_sm80_to_sm89INS1_16FlashAttnFwdSm80INS1_25CollectiveMainloopFwdSm80ILi8ELi1ELb0EN4cute5tupleIJNS5_1CILi128EEENS7_ILi32EEENS7_ILi256EEEEEELi256ENS_6half_tEfNS_4arch4Sm80ELb0ELb1ELb0ELb1ELb0ELb1ELb1ELb1EEENS1_21CollectiveEpilogueFwdINS6_IJS8_SA_S9_EEENS6_IJNS7_ILi1EEESI_SI_EEESC_SE_Li256ELb1ELb1ELb1ELb0EEENS1_36VarlenDynamicPersistentTileSchedulerILi128ELi32ELi256ELi256ELb1ELb1ELb0ELb1ELb0ELb1EEEEEEEEEvNT_6ParamsE)
        /*0134*/ 	.word	0x00000000


	//----- nvinfo : EIATTR_REGCOUNT
	.align		4
.L_62:
        /*0138*/ 	.byte	0x04, 0x2f
        /*013a*/ 	.short	(.L_64 - .L_63)
	.align		4
.L_63:
        /*013c*/ 	.word	index@(_ZN7cutlass13device_kernelIN5flash19enable_sm80_to_sm89INS1_16FlashAttnFwdSm80INS1_25CollectiveMainloopFwdSm80ILi8ELi1ELb1EN4cute5tupleIJNS5_1CILi128EEENS7_ILi48EEENS7_ILi256EEEEEELi256ENS_6half_tEfNS_4arch4Sm80ELb0ELb1ELb0ELb1ELb0ELb0ELb1ELb1EEENS1_21CollectiveEpilogueFwdINS6_IJS8_SA_S9_EEENS6_IJNS7_ILi1EEESI_SI_EEESC_SE_Li256ELb1ELb1ELb1ELb0EEENS1_36VarlenDynamicPersistentTileSchedulerILi128ELi48ELi256ELi256ELb1ELb1ELb0ELb1ELb0ELb1EEEEEEEEEvNT_6ParamsE)
        /*0140*/ 	.word	0x00000004


	//----- nvinfo : EIATTR_FRAME_SIZE
	.align		4
.L_64:
        /*0144*/ 	.byte	0x04, 0x11
        /*0146*/ 	.short	(.L_66 - .L_65)
	.align		4
.L_65:
        /*0148*/ 	.word	index@(_ZN7cutlass13device_kernelIN5flash19enable_sm80_to_sm89INS1_16FlashAttnFwdSm80INS1_25CollectiveMainloopFwdSm80ILi8ELi1ELb1EN4cute5tupleIJNS5_1CILi128EEENS7_ILi48EEENS7_ILi256EEEEEELi256ENS_6half_tEfNS_4arch4Sm80ELb0ELb1ELb0ELb1ELb0ELb0ELb1ELb1EEENS1_21CollectiveEpilogueFwdINS6_IJS8_SA_S9_EEENS6_IJNS7_ILi1EEESI_SI_EEESC_SE_Li256ELb1ELb1ELb1ELb0EEENS1_36VarlenDynamicPersistentTileSchedulerILi128ELi48ELi256ELi256ELb1ELb1ELb0ELb1ELb0ELb1EEEEEEEEEvNT_6ParamsE)
        /*014c*/ 	.word	0x00000000


	//----- nvinfo : EIATTR_REGCOUNT
	.align		4
.L_66:
        /*0150*/ 	.byte	0x04, 0x2f
        /*0152*/ 	.short	(.L_68 - .L_67)
	.align		4
.L_67:
        /*0154*/ 	.word	index@(_ZN7cutlass13device_kernelIN5flash19enable_sm80_to_sm89INS1_16FlashAttnFwdSm80INS1_25CollectiveMainloopFwdSm80ILi8ELi1ELb1EN4cute5tupleIJNS5_1CILi128EEENS7_ILi48EEENS7_ILi256EEEEEELi256ENS_6half_tEfNS_4arch4Sm80ELb0ELb1ELb0ELb0ELb0ELb0ELb1ELb1EEENS1_21CollectiveEpilogueFwdINS6_IJS8_SA_S9_EEENS6_IJNS7_ILi1EEESI_SI_EEESC_SE_Li256ELb0ELb1ELb1ELb0EEENS1_19SingleTileSchedulerILb0ELb1ELb1ELi128EEEEEEEEEvNT_6ParamsE)
        /*0158*/ 	.word	0x00000004


	//----- nvinfo : EIATTR_FRAME_SIZE
	.align		4
.L_68:
        /*015c*/ 	.byte	0x04, 0x11
        /*015e*/ 	.short	(.L_70 - .L_69)
	.align		4
.L_69:
        /*0160*/ 	.word	index@(_ZN7cutlass13device_kernelIN5flash19enable_sm80_to_sm89INS1_16FlashAttnFwdSm80INS1_25CollectiveMainloopFwdSm80ILi8ELi1ELb1EN4cute5tupleIJNS5_1CILi128EEENS7_ILi48EEENS7_ILi256EEEEEELi256ENS_6half_tEfNS_4arch4Sm80ELb0ELb1ELb0ELb0ELb0ELb0ELb1ELb1EEENS1_21CollectiveEpilogueFwdINS6_IJS8_SA_S9_EEENS6_IJNS7_ILi1EEESI_SI_EEESC_SE_Li256ELb0ELb1ELb1ELb0EEENS1_19SingleTileSchedulerILb0ELb1ELb1ELi128EEEEEEEEEvNT_6ParamsE)
        /*0164*/ 	.word	0x00000000


	//----- nvinfo : EIATTR_REGCOUNT
	.align		4
.L_70:
        /*0168*/ 	.byte	0x04, 0x2f
        /*016a*/ 	.short	(.L_72 - .L_71)
	.align		4
.L_71:
        /*016c*/ 	.word	index@(_ZN7cutlass13device_kernelIN5flash19enable_sm80_to_sm89INS1_16FlashAttnFwdSm80INS1_25CollectiveMainloopFwdSm80ILi8ELi1ELb0EN4cute5tupleIJNS5_1CILi128EEENS7_ILi32EEENS7_ILi256EEEEEELi256ENS_6half_tEfNS_4arch4Sm80ELb0ELb0ELb0ELb1ELb0ELb1ELb1ELb1EEENS1_21CollectiveEpilogueFwdINS6_IJS8_SA_S9_EEENS6_IJNS7_ILi1EEESI_SI_EEESC_SE_Li256ELb1ELb1ELb1ELb0EEENS1_36VarlenDynamicPersistentTileSchedulerILi128ELi32ELi256ELi256ELb1ELb1ELb0ELb0ELb1ELb1EEEEEEEEEvNT_6ParamsE)
        /*0170*/ 	.word	0x00000004


	//----- nvinfo : EIATTR_FRAME_SIZE
	.align		4
.L_72:
        /*0174*/ 	.byte	0x04, 0x11
        /*0176*/ 	.short	(.L_74 - .L_73)
	.align		4
.L_73:
        /*0178*/ 	.word	index@(_ZN7cutlass13device_kernelIN5flash19enable_sm80_to_sm89INS1_16FlashAttnFwdSm80INS1_25CollectiveMainloopFwdSm80ILi8ELi1ELb0EN4cute5tupleIJNS5_1CILi128EEENS7_ILi32EEENS7_ILi256EEEEEELi256ENS_6half_tEfNS_4arch4Sm80ELb0ELb0ELb0ELb1ELb0ELb1ELb1ELb1EEENS1_21CollectiveEpilogueFwdINS6_IJS8_SA_S9_EEENS6_IJNS7_ILi1EEESI_SI_EEESC_SE_Li256ELb1ELb1ELb1ELb0EEENS1_36VarlenDynamicPersistentTileSchedulerILi128ELi32ELi256ELi256ELb1ELb1ELb0ELb0ELb1ELb1EEEEEEEEEvNT_6ParamsE)
        /*017c*/ 	.word	0x00000000


	//----- nvinfo : EIATTR_REGCOUNT
	.align		4
.L_74:
        /*0180*/ 	.byte	0x04, 0x2f
        /*0182*/ 	.short	(.L_76 - .L_75)
	.align		4
.L_75:
        /*0184*/ 	.word	index@(_ZN7cutlass13device_kernelIN5flash19enable_sm80_to_sm89INS1_16FlashAttnFwdSm80INS1_25CollectiveMainloopFwdSm80ILi8ELi1ELb1EN4cute5tupleIJNS5_1CILi128EEENS7_ILi48EEENS7_ILi256EEEEEELi256ENS_6half_tEfNS_4arch4Sm80ELb0ELb0ELb0ELb1ELb0ELb0ELb1ELb1EEENS1_21CollectiveEpilogueFwdINS6_IJS8_SA_S9_EEENS6_IJNS7_ILi1EEESI_SI_EEESC_SE_Li256ELb1ELb1ELb1ELb0EEENS1_36VarlenDynamicPersistentTileSchedulerILi128ELi48ELi256ELi256ELb1ELb1ELb0ELb0ELb1ELb1EEEEEEEEEvNT_6ParamsE)
        /*0188*/ 	.word	0x00000004


	//----- nvinfo : EIATTR_FRAME_SIZE
	.align		4
.L_76:
        /*018c*/ 	.byte	0x04, 0x11
        /*018e*/ 	.short	(.L_78 - .L_77)
	.align		4
.L_77:
        /*0190*/ 	.word	index@(_ZN7cutlass13device_kernelIN5flash19enable_sm80_to_sm89INS1_16FlashAttnFwdSm80INS1_25CollectiveMainloopFwdSm80ILi8ELi1ELb1EN4cute5tupleIJNS5_1CILi128EEENS7_ILi48EEENS7_ILi256EEEEEELi256ENS_6half_tEfNS_4arch4Sm80ELb0ELb0ELb0ELb1ELb0ELb0ELb1ELb1EEENS1_21CollectiveEpilogueFwdINS6_IJS8_SA_S9_EEENS6_IJNS7_ILi1EEESI_SI_EEESC_SE_Li256ELb1ELb1ELb1ELb0EEENS1_36VarlenDynamicPersistentTileSchedulerILi128ELi48ELi256ELi256ELb1ELb1ELb0ELb0ELb1ELb1EEEEEEEEEvNT_6ParamsE)
        /*0194*/ 	.word	0x00000000


	//----- nvinfo : EIATTR_REGCOUNT
	.align		4
.L_78:
        /*0198*/ 	.byte	0x04, 0x2f
        /*019a*/ 	.short	(.L_80 - .L_79)
	.align		4
.L_79:
        /*019c*/ 	.word	index@(_ZN7cutlass13device_kernelIN5flash19enable_sm80_to_sm89INS1_16FlashAttnFwdSm80INS1_25CollectiveMainloopFwdSm80ILi8ELi1ELb1EN4cute5tupleIJNS5_1CILi128EEENS7_ILi64EEENS7_ILi256EEEEEELi256ENS_6half_tEfNS_4arch4Sm80ELb0ELb0ELb0ELb0ELb0ELb0ELb1ELb1EEENS1_21CollectiveEpilogueFwdINS6_IJS8_SA_S9_EEENS6_IJNS7_ILi1EEESI_SI_EEESC_SE_Li256ELb0ELb1ELb1ELb0EEENS1_19SingleTileSchedulerILb0ELb1ELb1ELi128EEEEEEEEEvNT_6ParamsE)
        /*01a0*/ 	.word	0x00000004


	//----- nvinfo : EIATTR_FRAME_SIZE
	.align		4
.L_80:
        /*01a4*/ 	.byte	0x04, 0x11
        /*01a6*/ 	.short	(.L_82 - .L_81)
	.align		4
.L_81:
        /*01a8*/ 	.word	index@(_ZN7cutlass13device_kernelIN5flash19enable_sm80_to_sm89INS1_16FlashAttnFwdSm80INS1_25CollectiveMainloopFwdSm80ILi8ELi1ELb1EN4cute5tupleIJNS5_1CILi128EEENS7_ILi64EEENS7_ILi256EEEEEELi256ENS_6half_tEfNS_4arch4Sm80ELb0ELb0ELb0ELb0ELb0ELb0ELb1ELb1EEENS1_21CollectiveEpilogueFwdINS6_IJS8_SA_S9_EEENS6_IJNS7_ILi1EEESI_SI_EEESC_SE_Li256ELb0ELb1ELb1ELb0EEENS1_19SingleTileSchedulerILb0ELb1ELb1ELi128EEEEEEEEEvNT_6ParamsE)
        /*01ac*/ 	.word	0x00000000


	//----- nvinfo : EIATTR_REGCOUNT
	.align		4
.L_82:
        /*01b0*/ 	.byte	0x04, 0x2f
        /*01b2*/ 	.short	(.L_84 - .L_83)
	.align		4
.L_83:
        /*01b4*/ 	.word	index@(_ZN7cutlass13device_kernelIN5flash19enable_sm80_to_sm89INS1_16FlashAttnFwdSm80INS1_25CollectiveMainloopFwdSm80ILi8ELi1ELb0EN4cute5tupleIJNS5_1CILi128EEENS7_ILi48EEENS7_ILi256EEEEEELi256ENS_6half_tEfNS_4arch4Sm80ELb1ELb0ELb1ELb1ELb0ELb1ELb1ELb1EEENS1_21CollectiveEpilogueFwdINS6_IJS8_SA_S9_EEENS6_IJNS7_ILi1EEESI_SI_EEESC_SE_Li256ELb1ELb1ELb1ELb0EEENS1_36VarlenDynamicPersistentTileSchedulerILi128ELi48ELi256ELi256ELb1ELb1ELb0ELb1ELb1ELb1EEEEEEEEEvNT_6ParamsE)
        /*01b8*/ 	.word	0x00000004


	//----- nvinfo : EIATTR_FRAME_SIZE
	.align		4
.L_84:
        /*01bc*/ 	.byte	0x04, 0x11
        /*01be*/ 	.short	(.L_86 - .L_85)
	.align		4
.L_85:
        /*01c0*/ 	.word	index@(_ZN7cutlass13device_kernelIN5flash19enable_sm80_to_sm89INS1_16FlashAttnFwdSm80INS1_25CollectiveMainloopFwdSm80ILi8ELi1ELb0EN4cute5tupleIJNS5_1CILi128EEENS7_ILi48EEENS7_ILi256EEEEEELi256ENS_6half_tEfNS_4arch4Sm80ELb1ELb0ELb1ELb1ELb0ELb1ELb1ELb1EEENS1_21CollectiveEpilogueFwdINS6_IJS8_SA_S9_EEENS6_IJNS7_ILi1EEESI_SI_EEESC_SE_Li256ELb1ELb1ELb1ELb0EEENS1_36VarlenDynamicPersistentTileSchedulerILi128ELi48ELi256ELi256ELb1ELb1ELb0ELb1ELb1ELb1EEEEEEEEEvNT_6ParamsE)
        /*01c4*/ 	.word	0x00000000


	//----- nvinfo : EIATTR_REGCOUNT
	.align		4
.L_86:
        /*01c8*/ 	.byte	0x04, 0x2f
        /*01ca*/ 	.short	(.L_88 - .L_87)
	.align		4
.L_87:
        /*01cc*/ 	.word	index@(_ZN7cutlass13device_kernelIN5flash19enable_sm80_to_sm89INS1_16FlashAttnFwdSm80INS1_25CollectiveMainloopFwdSm80ILi8ELi1ELb0EN4cute5tupleIJNS5_1CILi128EEENS7_ILi64EEENS7_ILi256EEEEEELi256ENS_6half_tEfNS_4arch4Sm80ELb1ELb0ELb1ELb1ELb0ELb0ELb1ELb1EEENS1_21CollectiveEpilogueFwdINS6_IJS8_SA_S9_EEENS6_IJNS7_ILi1EEESI_SI_EEESC_SE_Li256ELb1ELb1ELb1ELb0EEENS1_36VarlenDynamicPersistentTileSchedulerILi128ELi64ELi256ELi256ELb1ELb1ELb0ELb1ELb1ELb1EEEEEEEEEvNT_6ParamsE)
        /*01d0*/ 	.word	0x00000004


	//----- nvinfo : EIATTR_FRAME_SIZE
	.align		4
.L_88:
        /*01d4*/ 	.byte	0x04, 0x11
        /*01d6*/ 	.short	(.L_90 - .L_89)
	.align		4
.L_89:
        /*01d8*/ 	.word	index@(_ZN7cutlass13device_kernelIN5flash19enable_sm80_to_sm89INS1_16FlashAttnFwdSm80INS1_25CollectiveMainloopFwdSm80ILi8ELi1ELb0EN4cute5tupleIJNS5_1CILi128EEENS7_ILi64EEENS7_ILi256EEEEEELi256ENS_6half_tEfNS_4arch4Sm80ELb1ELb0ELb1ELb1ELb0ELb0ELb1ELb1EEENS1_21CollectiveEpilogueFwdINS6_IJS8_SA_S9_EEENS6_IJNS7_ILi1EEESI_SI_EEESC_SE_Li256ELb1ELb1ELb1ELb0EEENS1_36VarlenDynamicPersistentTileSchedulerILi128ELi64ELi256ELi256ELb1ELb1ELb0ELb1ELb1ELb1EEEEEEEEEvNT_6ParamsE)
        /*01dc*/ 	.word	0x00000000


	//----- nvinfo : EIATTR_REGCOUNT
	.align		4
.L_90:
        /*01e0*/ 	.byte	0x04, 0x2f
        /*01e2*/ 	.short	(.L_92 - .L_91)
	.align		4
.L_91:
        /*01e4*/ 	.word	index@(_ZN7cutlass13device_kernelIN5flash19enable_sm80_to_sm89INS1_16FlashAttnFwdSm80INS1_25CollectiveMainloopFwdSm80ILi8ELi1ELb0EN4cute5tupleIJNS5_1CILi128EEENS7_ILi96EEENS7_ILi256EEEEEELi256ENS_6half_tEfNS_4arch4Sm80ELb1ELb0ELb1ELb0ELb0ELb0ELb1ELb1EEENS1_21CollectiveEpilogueFwdINS6_IJS8_SA_S9_EEENS6_IJNS7_ILi1EEESI_SI_EEESC_SE_Li256ELb0ELb1ELb1ELb0EEENS1_30DynamicPersistentTileSchedulerILi256ELi256ELb1ELb1ELb0EEEEEEEEEvNT_6ParamsE)
        /*01e8*/ 	.word	0x00000004


	//----- nvinfo : EIATTR_FRAME_SIZE
	.align		4
.L_92:
        /*01ec*/ 	.byte	0x04, 0x11
        /*01ee*/ 	.short	(.L_94 - .L_93)
	.align		4
.L_93:
        /*01f0*/ 	.word	index@(_ZN7cutlass13device_kernelIN5flash19enable_sm80_to_sm89INS1_16FlashAttnFwdSm80INS1_25CollectiveMainloopFwdSm80ILi8ELi1ELb0EN4cute5tupleIJNS5_1CILi128EEENS7_ILi96EEENS7_ILi256EEEEEELi256ENS_6half_tEfNS_4arch4Sm80ELb1ELb0ELb1ELb0ELb0ELb0ELb1ELb1EEENS1_21CollectiveEpilogueFwdINS6_IJS8_SA_S9_EEENS6_IJNS7_ILi1EEESI_SI_EEESC_SE_Li256ELb0ELb1ELb1ELb0EEENS1_30DynamicPersistentTileSchedulerILi256ELi256ELb1ELb1ELb0EEEEEEEEEvNT_6ParamsE)
        /*01f4*/ 	.word	0x00000000


	//----- nvinfo : EIATTR_REGCOUNT
	.align		4
.L_94:
        /*01f8*/ 	.byte	0x04, 0x2f
        /*01fa*/ 	.short	(.L_96 - .L_95)
	.align		4
.L_95:
        /*01fc*/ 	.word	index@(_ZN7cutlass13device_kernelIN5flash19enable_sm80_to_sm89INS1_16FlashAttnFwdSm80INS1_25CollectiveMainloopFwdSm80ILi8ELi1ELb0EN4cute5tupleIJNS5_1CILi128EEENS7_ILi48EEENS7_ILi256EEEEEELi256ENS_6half_tEfNS_4arch4Sm80ELb0ELb1ELb1ELb1ELb0ELb1ELb1ELb1EEENS1_21CollectiveEpilogueFwdINS6_IJS8_SA_S9_EEENS6_IJNS7_ILi1EEESI_SI_EEESC_SE_Li256ELb1ELb1ELb1ELb0EEENS1_36VarlenDynamicPersistentTileSchedulerILi128ELi48ELi256ELi256ELb1ELb1ELb0ELb1ELb0ELb1EEEEEEEEEvNT_6ParamsE)
        /*0200*/ 	.word	0x00000004


	//----- nvinfo : EIATTR_FRAME_SIZE
	.align		4
.L_96:
        /*0204*/ 	.byte	0x04, 0x11
        /*0206*/ 	.short	(.L_98 - .L_97)
	.align		4
.L_97:
        /*0208*/ 	.word	index@(_ZN7cutlass13device_kernelIN5flash19enable_sm80_to_sm89INS1_16FlashAttnFwdSm80INS1_25CollectiveMainloopFwdSm80ILi8ELi1ELb0EN4cute5tupleIJNS5_1CILi128EEENS7_ILi48EEENS7_ILi256EEEEEELi256ENS_6half_tEfNS_4arch4Sm80ELb0ELb1ELb1ELb1ELb0ELb1ELb1ELb1EEENS1_21CollectiveEpilogueFwdINS6_IJS8_SA_S9_EEENS6_IJNS7_ILi1EEESI_SI_EEESC_SE_Li256ELb1ELb1ELb1ELb0EEENS1_36VarlenDynamicPersistentTileSchedulerILi128ELi48ELi256ELi256ELb1ELb1ELb0ELb1ELb0ELb1EEEEEEEEEvNT_6ParamsE)
        /*020c*/ 	.word	0x00000000


	//----- nvinfo : EIATTR_REGCOUNT
	.align		4
.L_98:
        /*0210*/ 	.byte	0x04, 0x2f
        /*0212*/ 	.short	(.L_100 - .L_99)
	.align		4
.L_99:
        /*0214*/ 	.word	index@(_ZN7cutlass13device_kernelIN5flash19enable_sm80_to_sm89INS1_16FlashAttnFwdSm80INS1_25CollectiveMainloopFwdSm80ILi8ELi1ELb0EN4cute5tupleIJNS5_1CILi128EEENS7_ILi64EEENS7_ILi256EEEEEELi256ENS_6half_tEfNS_4arch4Sm80ELb0ELb1ELb1ELb1ELb0ELb0ELb1ELb1EEENS1_21CollectiveEpilogueFwdINS6_IJS8_SA_S9_EEENS6_IJNS7_ILi1EEESI_SI_EEESC_SE_Li256ELb1ELb1ELb1ELb0EEENS1_36VarlenDynamicPersistentTileSchedulerILi128ELi64ELi256ELi256ELb1ELb1ELb0ELb1ELb0ELb1EEEEEEEEEvNT_6ParamsE)
        /*0218*/ 	.word	0x00000004


	//----- nvinfo : EIATTR_FRAME_SIZE
	.align		4
.L_100:
        /*021c*/ 	.byte	0x04, 0x11
        /*021e*/ 	.short	(.L_102 - .L_101)
	.align		4
.L_101:
        /*0220*/ 	.word	index@(_ZN7cutlass13device_kernelIN5flash19enable_sm80_to_sm89INS1_16FlashAttnFwdSm80INS1_25CollectiveMainloopFwdSm80ILi8ELi1ELb0EN4cute5tupleIJNS5_1CILi128EEENS7_ILi64EEENS7_ILi256EEEEEELi256ENS_6half_tEfNS_4arch4Sm80ELb0ELb1ELb1ELb1ELb0ELb0ELb1ELb1EEENS1_21CollectiveEpilogueFwdINS6_IJS8_SA_S9_EEENS6_IJNS7_ILi1EEESI_SI_EEESC_SE_Li256ELb1ELb1ELb1ELb0EEENS1_36VarlenDynamicPersistentTileSchedulerILi128ELi64ELi256ELi256ELb1ELb1ELb0ELb1ELb0ELb1EEEEEEEEEvNT_6ParamsE)
        /*0224*/ 	.word	0x00000000


	//----- nvinfo : EIATTR_REGCOUNT
	.align		4
.L_102:
        /*0228*/ 	.byte	0x04, 0x2f
        /*022a*/ 	.short	(.L_104 - .L_103)
	.align		4
.L_103:
        /*022c*/ 	.word	index@(_ZN7cutlass13device_kernelIN5flash19enable_sm80_to_sm89INS1_16FlashAttnFwdSm80INS1_25CollectiveMainloopFwdSm80ILi8ELi1ELb0EN4cute5tupleIJNS5_1CILi128EEENS7_ILi64EEENS7_ILi256EEEEEELi256ENS_6half_tEfNS_4arch4Sm80ELb0ELb1ELb1ELb0ELb0ELb0ELb1ELb1EEENS1_21CollectiveEpilogueFwdINS6_IJS8_SA_S9_EEENS6_IJNS7_ILi1EEESI_SI_EEESC_SE_Li256ELb0ELb1ELb1ELb0EEENS1_19SingleTileSchedulerILb0ELb1ELb1ELi128EEEEEEEEEvNT_6ParamsE)
        /*0230*/ 	.word	0x00000004


	//----- nvinfo : EIATTR_FRAME_SIZE
	.align		4
.L_104:
        /*0234*/ 	.byte	0x04, 0x11
        /*0236*/ 	.short	(.L_106 - .L_105)
	.align		4
.L_105:
        /*0238*/ 	.word	index@(_ZN7cutlass13device_kernelIN5flash19enable_sm80_to_sm89INS1_16FlashAttnFwdSm80INS1_25CollectiveMainloopFwdSm80ILi8ELi1ELb0EN4cute5tupleIJNS5_1CILi128EEENS7_ILi64EEENS7_ILi256EEEEEELi256ENS_6half_tEfNS_4arch4Sm80ELb0ELb1ELb1ELb0ELb0ELb0ELb1ELb1EEENS1_21CollectiveEpilogueFwdINS6_IJS8_SA_S9_EEENS6_IJNS7_ILi1EEESI_SI_EEESC_SE_Li256ELb0ELb1ELb1ELb0EEENS1_19SingleTileSchedulerILb0ELb1ELb1ELi128EEEEEEEEEvNT_6ParamsE)
        /*023c*/ 	.word	0x00000000


	//----- nvinfo : EIATTR_REGCOUNT
	.align		4
.L_106:
        /*0240*/ 	.byte	0x04, 0x2f
        /*0242*/ 	.short	(.L_108 - .L_107)
	.align		4
.L_107:
        /*0244*/ 	.word	index@(_ZN7cutlass13device_kernelIN5flash19enable_sm80_to_sm89INS1_16FlashAttnFwdSm80INS1_25CollectiveMainloopFwdSm80ILi8ELi1ELb0EN4cute5tupleIJNS5_1CILi128EEENS7_ILi48EEENS7_ILi256EEEEEELi256ENS_6half_tEfNS_4arch4Sm80ELb0ELb0ELb1ELb1ELb0ELb1ELb1ELb1EEENS1_21CollectiveEpilogueFwdINS6_IJS8_SA_S9_EEENS6_IJNS7_ILi1EEESI_SI_EEESC_SE_Li256ELb1ELb1ELb1ELb0EEENS1_36VarlenDynamicPersistentTileSchedulerILi128ELi48ELi256ELi256ELb1ELb1ELb0ELb0ELb1ELb1EEEEEEEEEvNT_6ParamsE)
        /*0248*/ 	.word	0x00000004


	//----- nvinfo : EIATTR_FRAME_SIZE
	.align		4
.L_108:
        /*024c*/ 	.byte	0x04, 0x11
        /*024e*/ 	.short	(.L_110 - .L_109)
	.align		4
.L_109:
        /*0250*/ 	.word	index@(_ZN7cutlass13device_kernelIN5flash19enable_sm80_to_sm89INS1_16FlashAttnFwdSm80INS1_25CollectiveMainloopFwdSm80ILi8ELi1ELb0EN4cute5tupleIJNS5_1CILi128EEENS7_ILi48EEENS7_ILi256EEEEEELi256ENS_6half_tEfNS_4arch4Sm80ELb0ELb0ELb1ELb1ELb0ELb1ELb1ELb1EEENS1_21CollectiveEpilogueFwdINS6_IJS8_SA_S9_EEENS6_IJNS7_ILi1EEESI_SI_EEESC_SE_Li256ELb1ELb1ELb1ELb0EEENS1_36VarlenDynamicPersistentTileSchedulerILi128ELi48ELi256ELi256ELb1ELb1ELb0ELb0ELb1ELb1EEEEEEEEEvNT_6ParamsE)
        /*0254*/ 	.word	0x00000000


	//----- nvinfo : EIATTR_REGCOUNT
	.align		4
.L_110:
        /*0258*/ 	.byte	0x04, 0x2f
        /*025a*/ 	.short	(.L_112 - .L_111)
	.align		4
.L_111:
        /*025c*/ 	.word	index@(_ZN7cutlass13device_kernelIN5flash19enable_sm80_to_sm89INS1_16FlashAttnFwdSm80INS1_25CollectiveMainloopFwdSm80ILi8ELi1ELb0EN4cute5tupleIJNS5_1CILi128EEENS7_ILi64EEENS7_ILi256EEEEEELi256ENS_6half_tEfNS_4arch4Sm80ELb0ELb0ELb1ELb1ELb0ELb0ELb1ELb1EEENS1_21CollectiveEpilogueFwdINS6_IJS8_SA_S9_EEENS6_IJNS7_ILi1EEESI_SI_EEESC_SE_Li256ELb1ELb1ELb1ELb0EEENS1_36VarlenDynamicPersistentTileSchedulerILi128ELi64ELi256ELi256ELb1ELb1ELb0ELb0ELb1ELb1EEEEEEEEEvNT_6ParamsE)
        /*0260*/ 	.word	0x00000004


	//----- nvinfo : EIATTR_FRAME_SIZE
	.align		4
.L_112:
        /*0264*/ 	.byte	0x04, 0x11
        /*0266*/ 	.short	(.L_114 - .L_113)
	.align		4
.L_113:
        /*0268*/ 	.word	index@(_ZN7cutlass13device_kernelIN5flash19enable_sm80_to_sm89INS1_16FlashAttnFwdSm80INS1_25CollectiveMainloopFwdSm80ILi8ELi1ELb0EN4cute5tupleIJNS5_1CILi128EEENS7_ILi64EEENS7_ILi256EEEEEELi256ENS_6half_tEfNS_4arch4Sm80ELb0ELb0ELb1ELb1ELb0ELb0ELb1ELb1EEENS1_21CollectiveEpilogueFwdINS6_IJS8_SA_S9_EEENS6_IJNS7_ILi1EEESI_SI_EEESC_SE_Li256ELb1ELb1ELb1ELb0EEENS1_36VarlenDynamicPersistentTileSchedulerILi128ELi64ELi256ELi256ELb1ELb1ELb0ELb0ELb1ELb1EEEEEEEEEvNT_6ParamsE)
        /*026c*/ 	.word	0x00000000


	//----- nvinfo : EIATTR_REGCOUNT
	.align		4
.L_114:
        /*0270*/ 	.byte	0x04, 0x2f
        /*0272*/ 	.short	(.L_116 - .L_115)
	.align		4
.L_115:
        /*0274*/ 	.word	index@(_ZN7cutlass13device_kernelIN5flash19enable_sm80_to_sm89INS1_16FlashAttnFwdSm80INS1_25CollectiveMainloopFwdSm80ILi8ELi1ELb0EN4cute5tupleIJNS5_1CILi128EEENS7_ILi96EEENS7_ILi256EEEEEELi256ENS_6half_tEfNS_4arch4Sm80ELb0ELb0ELb1ELb0ELb0ELb0ELb1ELb1EEENS1_21CollectiveEpilogueFwdINS6_IJS8_SA_S9_EEENS6_IJNS7_ILi1EEESI_SI_EEESC_SE_Li256ELb0ELb1ELb1ELb0EEENS1_19SingleTileSchedulerILb0ELb1ELb1ELi128EEEEEEEEEvNT_6ParamsE)
        /*0278*/ 	.word	0x00000004


	//----- nvinfo : EIATTR_FRAME_SIZE
	.align		4
.L_116:
        /*027c*/ 	.byte	0x04, 0x11
        /*027e*/ 	.short	(.L_118 - .L_117)
	.align		4
.L_117:
        /*0280*/ 	.word	index@(_ZN7cutlass13device_kernelIN5flash19enable_sm80_to_sm89INS1_16FlashAttnFwdSm80INS1_25CollectiveMainloopFwdSm80ILi8ELi1ELb0EN4cute5tupleIJNS5_1CILi128EEENS7_ILi96EEENS7_ILi256EEEEEELi256ENS_6half_tEfNS_4arch4Sm80ELb0ELb0ELb1ELb0ELb0ELb0ELb1ELb1EEENS1_21CollectiveEpilogueFwdINS6_IJS8_SA_S9_EEENS6_IJNS7_ILi1EEESI_SI_EEESC_SE_Li256ELb0ELb1ELb1ELb0EEENS1_19SingleTileSchedulerILb0ELb1ELb1ELi128EEEEEEEEEvNT_6ParamsE)
        /*0284*/ 	.word	0x00000000


	//----- nvinfo : EIATTR_REGCOUNT
	.align		4
.L_118:
        /*0288*/ 	.byte	0x04, 0x2f
        /*028a*/ 	.short	(.L_120 - .L_119)
	.align		4
.L_119:
        /*028c*/ 	.word	index@(_ZN7cutlass13device_kernelIN5flash19enable_sm80_to_sm89INS1_16FlashAttnFwdSm80INS1_25CollectiveMainloopFwdSm80ILi8ELi1ELb0EN4cute5tupleIJNS5_1CILi128EEENS7_ILi32EEENS7_ILi256EEEEEELi256ENS_6half_tEfNS_4arch4Sm80ELb1ELb0ELb1ELb1ELb0ELb1ELb1ELb1EEENS1_21CollectiveEpilogueFwdINS6_IJS8_SA_S9_EEENS6_IJNS7_ILi1EEESI_SI_EEESC_SE_Li256ELb1ELb1ELb1ELb0EEENS1_36VarlenDynamicPersistentTileSchedulerILi128ELi32ELi256ELi256ELb1ELb1ELb0ELb1ELb1ELb1EEEEEEEEEvNT_6ParamsE)
        /*0290*/ 	.word	0x00000004


	//----- nvinfo : EIATTR_FRAME_SIZE
	.align		4
.L_120:
        /*0294*/ 	.byte	0x04, 0x11
        /*0296*/ 	.short	(.L_122 - .L_121)
	.align		4
.L_121:
        /*0298*/ 	.word	index@(_ZN7cutlass13device_kernelIN5flash19enable_sm80_to_sm89INS1_16FlashAttnFwdSm80INS1_25CollectiveMainloopFwdSm80ILi8ELi1ELb0EN4cute5tupleIJNS5_1CILi128EEENS7_ILi32EEENS7_ILi256EEEEEELi256ENS_6half_tEfNS_4arch4Sm80ELb1ELb0ELb1ELb1ELb0ELb1ELb1ELb1EEENS1_21CollectiveEpilogueFwdINS6_IJS8_SA_S9_EEENS6_IJNS7_ILi1EEESI_SI_EEESC_SE_Li256ELb1ELb1ELb1ELb0EEENS1_36VarlenDynamicPersistentTileSchedulerILi128ELi32ELi256ELi256ELb1ELb1ELb0ELb1ELb1ELb1EEEEEEEEEvNT_6ParamsE)
        /*029c*/ 	.word	0x00000000


	//----- nvinfo : EIATTR_REGCOUNT
	.align		4
.L_122:
        /*02a0*/ 	.byte	0x04, 0x2f
        /*02a2*/ 	.short	(.L_124 - .L_123)
	.align		4
.L_123:
        /*02a4*/ 	.word	index@(_ZN7cutlass13device_kernelIN5flash19enable_sm80_to_sm89INS1_16FlashAttnFwdSm80INS1_25CollectiveMainloopFwdSm80ILi8ELi1ELb1EN4cute5tupleIJNS5_1CILi128EEENS7_ILi48EEENS7_ILi256EEEEEELi256ENS_6half_tEfNS_4arch4Sm80ELb1ELb0ELb1ELb1ELb0ELb0ELb1ELb1EEENS1_21CollectiveEpilogueFwdINS6_IJS8_SA_S9_EEENS6_IJNS7_ILi1EEESI_SI_EEESC_SE_Li256ELb1ELb1ELb1ELb0EEENS1_36VarlenDynamicPersistentTileSchedulerILi128ELi48ELi256ELi256ELb1ELb1ELb0ELb1ELb1ELb1EEEEEEEEEvNT_6ParamsE)
        /*02a8*/ 	.word	0x00000004


	//----- nvinfo : EIATTR_FRAME_SIZE
	.align		4
.L_124:
        /*02ac*/ 	.byte	0x04, 0x11
        /*02ae*/ 	.short	(.L_126 - .L_125)
	.align		4
.L_125:
        /*02b0*/ 	.word	index@(_ZN7cutlass13device_kernelIN5flash19enable_sm80_to_sm89INS1_16FlashAttnFwdSm80INS1_25CollectiveMainloopFwdSm80ILi8ELi1ELb1EN4cute5tupleIJNS5_1CILi128EEENS7_ILi48EEENS7_ILi256EEEEEELi256ENS_6half_tEfNS_4arch4Sm80ELb1ELb0ELb1ELb1ELb0ELb0ELb1ELb1EEENS1_21CollectiveEpilogueFwdINS6_IJS8_SA_S9_EEENS6_IJNS7_ILi1EEESI_SI_EEESC_SE_Li256ELb1ELb1ELb1ELb0EEENS1_36VarlenDynamicPersistentTileSchedulerILi128ELi48ELi256ELi256ELb1ELb1ELb0ELb1ELb1ELb1EEEEEEEEEvNT_6ParamsE)
        /*02b4*/ 	.word	0x00000000


	//----- nvinfo : EIATTR_REGCOUNT
	.align		4
.L_126:
        /*02b8*/ 	.byte	0x04, 0x2f
        /*02ba*/ 	.short	(.L_128 - .L_127)
	.align		4
.L_127:
        /*02bc*/ 	.word	index@(_ZN7cutlass13device_kernelIN5flash19enable_sm80_to_sm89INS1_16FlashAttnFwdSm80INS1_25CollectiveMainloopFwdSm80ILi8ELi1ELb1EN4cute5tupleIJNS5_1CILi128EEENS7_ILi64EEENS7_ILi256EEEEEELi256ENS_6half_tEfNS_4arch4Sm80ELb1ELb0ELb1ELb0ELb0ELb0ELb1ELb1EEENS1_21CollectiveEpilogueFwdINS6_IJS8_SA_S9_EEENS6_IJNS7_ILi1EEESI_SI_EEESC_SE_Li256ELb0ELb1ELb1ELb0EEENS1_30DynamicPersistentTileSchedulerILi256ELi256ELb1ELb1ELb0EEEEEEEEEvNT_6ParamsE)
        /*02c0*/ 	.word	0x00000004


	//----- nvinfo : EIATTR_FRAME_SIZE
	.align		4
.L_128:
        /*02c4*/ 	.byte	0x04, 0x11
        /*02c6*/ 	.short	(.L_130 - .L_129)
	.align		4
.L_129:
        /*02c8*/ 	.word	index@(_ZN7cutlass13device_kernelIN5flash19enable_sm80_to_sm89INS1_16FlashAttnFwdSm80INS1_25CollectiveMainloopFwdSm80ILi8ELi1ELb1EN4cute5tupleIJNS5_1CILi128EEENS7_ILi64EEENS7_ILi256EEEEEELi256ENS_6half_tEfNS_4arch4Sm80ELb1ELb0ELb1ELb0ELb0ELb0ELb1ELb1EEENS1_21CollectiveEpilogueFwdINS6_IJS8_SA_S9_EEENS6_IJNS7_ILi1EEESI_SI_EEESC_SE_Li256ELb0ELb1ELb1ELb0EEENS1_30DynamicPersistentTileSchedulerILi256ELi256ELb1ELb1ELb0EEEEEEEEEvNT_6ParamsE)
        /*02cc*/ 	.word	0x00000000


	//----- nvinfo : EIATTR_REGCOUNT
	.align		4
.L_130:
        /*02d0*/ 	.byte	0x04, 0x2f
        /*02d2*/ 	.short	(.L_132 - .L_131)
	.align		4
.L_131:
        /*02d4*/ 	.word	index@(_ZN7cutlass13device_kernelIN5flash19enable_sm80_to_sm89INS1_16FlashAttnFwdSm80INS1_25CollectiveMainloopFwdSm80ILi8ELi1ELb0EN4cute5tupleIJNS5_1CILi128EEENS7_ILi32EEENS7_ILi256EEEEEELi256ENS_6half_tEfNS_4arch4Sm80ELb0ELb1ELb1ELb1ELb0ELb1ELb1ELb1EEENS1_21CollectiveEpilogueFwdINS6_IJS8_SA_S9_EEENS6_IJNS7_ILi1EEESI_SI_EEESC_SE_Li256ELb1ELb1ELb1ELb0EEENS1_36VarlenDynamicPersistentTileSchedulerILi128ELi32ELi256ELi256ELb1ELb1ELb0ELb1ELb0ELb1EEEEEEEEEvNT_6ParamsE)
        /*02d8*/ 	.word	0x00000004


	//----- nvinfo : EIATTR_FRAME_SIZE
	.align		4
.L_132:
        /*02dc*/ 	.byte	0x04, 0x11
        /*02de*/ 	.short	(.L_134 - .L_133)
	.align		4
.L_133:
        /*02e0*/ 	.word	index@(_ZN7cutlass13device_kernelIN5flash19enable_sm80_to_sm89INS1_16FlashAttnFwdSm80INS1_25CollectiveMainloopFwdSm80ILi8ELi1ELb0EN4cute5tupleIJNS5_1CILi128EEENS7_ILi32EEENS7_ILi256EEEEEELi256ENS_6half_tEfNS_4arch4Sm80ELb0ELb1ELb1ELb1ELb0ELb1ELb1ELb1EEENS1_21CollectiveEpilogueFwdINS6_IJS8_SA_S9_EEENS6_IJNS7_ILi1EEESI_SI_EEESC_SE_Li256ELb1ELb1ELb1ELb0EEENS1_36VarlenDynamicPersistentTileSchedulerILi128ELi32ELi256ELi256ELb1ELb1ELb0ELb1ELb0ELb1EEEEEEEEEvNT_6ParamsE)
        /*02e4*/ 	.word	0x00000000


	//----- nvinfo : EIATTR_REGCOUNT
	.align		4
.L_134:
        /*02e8*/ 	.byte	0x04, 0x2f
        /*02ea*/ 	.short	(.L_136 - .L_135)
	.align		4
.L_135:
        /*02ec*/ 	.word	index@(_ZN7cutlass13device_kernelIN5flash19enable_sm80_to_sm89INS1_16FlashAttnFwdSm80INS1_25CollectiveMainloopFwdSm80ILi8ELi1ELb1EN4cute5tupleIJNS5_1CILi128EEENS7_ILi48EEENS7_ILi256EEEEEELi256ENS_6half_tEfNS_4arch4Sm80ELb0ELb1ELb1ELb1ELb0ELb0ELb1ELb1EEENS1_21CollectiveEpilogueFwdINS6_IJS8_SA_S9_EEENS6_IJNS7_ILi1EEESI_SI_EEESC_SE_Li256ELb1ELb1ELb1ELb0EEENS1_36VarlenDynamicPersistentTileSchedulerILi128ELi48ELi256ELi256ELb1ELb1ELb0ELb1ELb0ELb1EEEEEEEEEvNT_6ParamsE)
        /*02f0*/ 	.word	0x00000004


	//----- nvinfo : EIATTR_FRAME_SIZE
	.align		4
.L_136:
        /*02f4*/ 	.byte	0x04, 0x11
        /*02f6*/ 	.short	(.L_138 - .L_137)
	.align		4
.L_137:
        /*02f8*/ 	.word	index@(_ZN7cutlass13device_kernelIN5flash19enable_sm80_to_sm89INS1_16FlashAttnFwdSm80INS1_25CollectiveMainloopFwdSm80ILi8ELi1ELb1EN4cute5tupleIJNS5_1CILi128EEENS7_ILi48EEENS7_ILi256EEEEEELi256ENS_6half_tEfNS_4arch4Sm80ELb0ELb1ELb1ELb1ELb0ELb0ELb1ELb1EEENS1_21CollectiveEpilogueFwdINS6_IJS8_SA_S9_EEENS6_IJNS7_ILi1EEESI_SI_EEESC_SE_Li256ELb1ELb1ELb1ELb0EEENS1_36VarlenDynamicPersistentTileSchedulerILi128ELi48ELi256ELi256ELb1ELb1ELb0ELb1ELb0ELb1EEEEEEEEEvNT_6ParamsE)
        /*02fc*/ 	.word	0x00000000


	//----- nvinfo : EIATTR_REGCOUNT
	.align		4
.L_138:
        /*0300*/ 	.byte	0x04, 0x2f
        /*0302*/ 	.short	(.L_140 - .L_139)
	.align		4
.L_139:
        /*0304*/ 	.word	index@(_ZN7cutlass13device_kernelIN5flash19enable_sm80_to_sm89INS1_16FlashAttnFwdSm80INS1_25CollectiveMainloopFwdSm80ILi8ELi1ELb1EN4cute5tupleIJNS5_1CILi128EEENS7_ILi48EEENS7_ILi256EEEEEELi256ENS_6half_tEfNS_4arch4Sm80ELb0ELb1ELb1ELb0ELb0ELb0ELb1ELb1EEENS1_21CollectiveEpilogueFwdINS6_IJS8_SA_S9_EEENS6_IJNS7_ILi1EEESI_SI_EEESC_SE_Li256ELb0ELb1ELb1ELb0EEENS1_19SingleTileSchedulerILb0ELb1ELb1ELi128EEEEEEEEEvNT_6ParamsE)
        /*0308*/ 	.word	0x00000004


	//----- nvinfo : EIATTR_FRAME_SIZE
	.align		4
.L_140:
        /*030c*/ 	.byte	0x04, 0x11
        /*030e*/ 	.short	(.L_142 - .L_141)
	.align		4
.L_141:
        /*0310*/ 	.word	index@(_ZN7cutlass13device_kernelIN5flash19enable_sm80_to_sm89INS1_16FlashAttnFwdSm80INS1_25CollectiveMainloopFwdSm80ILi8ELi1ELb1EN4cute5tupleIJNS5_1CILi128EEENS7_ILi48EEENS7_ILi256EEEEEELi256ENS_6half_tEfNS_4arch4Sm80ELb0ELb1ELb1ELb0ELb0ELb0ELb1ELb1EEENS1_21CollectiveEpilogueFwdINS6_IJS8_SA_S9_EEENS6_IJNS7_ILi1EEESI_SI_EEESC_SE_Li256ELb0ELb1ELb1ELb0EEENS1_19SingleTileSchedulerILb0ELb1ELb1ELi128EEEEEEEEEvNT_6ParamsE)
        /*0314*/ 	.word	0x00000000


	//----- nvinfo : EIATTR_REGCOUNT
	.align		4
.L_142:
        /*0318*/ 	.byte	0x04, 0x2f
        /*031a*/ 	.short	(.L_144 - .L_143)
	.align		4
.L_143:
        /*031c*/ 	.word	index@(_ZN7cutlass13device_kernelIN5flash19enable_sm80_to_sm89INS1_16FlashAttnFwdSm80INS1_25CollectiveMainloopFwdSm80ILi8ELi1ELb0EN4cute5tupleIJNS5_1CILi128EEENS7_ILi32EEENS7_ILi256EEEEEELi256ENS_6half_tEfNS_4arch4Sm80ELb0ELb0ELb1ELb1ELb0ELb1ELb1ELb1EEENS1_21CollectiveEpilogueFwdINS6_IJS8_SA_S9_EEENS6_IJNS7_ILi1EEESI_SI_EEESC_SE_Li256ELb1ELb1ELb1ELb0EEENS1_36VarlenDynamicPersistentTileSchedulerILi128ELi32ELi256ELi256ELb1ELb1ELb0ELb0ELb1ELb1EEEEEEEEEvNT_6ParamsE)
        /*0320*/ 	.word	0x00000004


	//----- nvinfo : EIATTR_FRAME_SIZE
	.align		4
.L_144:
        /*0324*/ 	.byte	0x04, 0x11
        /*0326*/ 	.short	(.L_146 - .L_145)
	.align		4
.L_145:
        /*0328*/ 	.word	index@(_ZN7cutlass13device_kernelIN5flash19enable_sm80_to_sm89INS1_16FlashAttnFwdSm80INS1_25CollectiveMainloopFwdSm80ILi8ELi1ELb0EN4cute5tupleIJNS5_1CILi128EEENS7_ILi32EEENS7_ILi256EEEEEELi256ENS_6half_tEfNS_4arch4Sm80ELb0ELb0ELb1ELb1ELb0ELb1ELb1ELb1EEENS1_21CollectiveEpilogueFwdINS6_IJS8_SA_S9_EEENS6_IJNS7_ILi1EEESI_SI_EEESC_SE_Li256ELb1ELb1ELb1ELb0EEENS1_36VarlenDynamicPersistentTileSchedulerILi128ELi32ELi256ELi256ELb1ELb1ELb0ELb0ELb1ELb1EEEEEEEEEvNT_6ParamsE)
        /*032c*/ 	.word	0x00000000


	//----- nvinfo : EIATTR_REGCOUNT
	.align		4
.L_146:
        /*0330*/ 	.byte	0x04, 0x2f
        /*0332*/ 	.short	(.L_148 - .L_147)
	.align		4
.L_147:
        /*0334*/ 	.word	index@(_ZN7cutlass13device_kernelIN5flash19enable_sm80_to_sm89INS1_16FlashAttnFwdSm80INS1_25CollectiveMainloopFwdSm80ILi8ELi1ELb1EN4cute5tupleIJNS5_1CILi128EEENS7_ILi48EEENS7_ILi256EEEEEELi256ENS_6half_tEfNS_4arch4Sm80ELb0ELb0ELb1ELb1ELb0ELb0ELb1ELb1EEENS1_21CollectiveEpilogueFwdINS6_IJS8_SA_S9_EEENS6_IJNS7_ILi1EEESI_SI_EEESC_SE_Li256ELb1ELb1ELb1ELb0EEENS1_36VarlenDynamicPersistentTileSchedulerILi128ELi48ELi256ELi256ELb1ELb1ELb0ELb0ELb1ELb1EEEEEEEEEvNT_6ParamsE)
        /*0338*/ 	.word	0x00000004


	//----- nvinfo : EIATTR_FRAME_SIZE
	.align		4
.L_148:
        /*033c*/ 	.byte	0x04, 0x11
        /*033e*/ 	.short	(.L_150 - .L_149)
	.align		4
.L_149:
        /*0340*/ 	.word	index@(_ZN7cutlass13device_kernelIN5flash19enable_sm80_to_sm89INS1_16FlashAttnFwdSm80INS1_25CollectiveMainloopFwdSm80ILi8ELi1ELb1EN4cute5tupleIJNS5_1CILi128EEENS7_ILi48EEENS7_ILi256EEEEEELi256ENS_6half_tEfNS_4arch4Sm80ELb0ELb0ELb1ELb1ELb0ELb0ELb1ELb1EEENS1_21CollectiveEpilogueFwdINS6_IJS8_SA_S9_EEENS6_IJNS7_ILi1EEESI_SI_EEESC_SE_Li256ELb1ELb1ELb1ELb0EEENS1_36VarlenDynamicPersistentTileSchedulerILi128ELi48ELi256ELi256ELb1ELb1ELb0ELb0ELb1ELb1EEEEEEEEEvNT_6ParamsE)
        /*0344*/ 	.word	0x00000000


	//----- nvinfo : EIATTR_REGCOUNT
	.align		4
.L_150:
        /*0348*/ 	.byte	0x04, 0x2f
        /*034a*/ 	.short	(.L_152 - .L_151)
	.align		4
.L_151:
        /*034c*/ 	.word	index@(_ZN7cutlass13device_kernelIN5flash19enable_sm80_to_sm89INS1_16FlashAttnFwdSm80INS1_25CollectiveMainloopFwdSm80ILi8ELi1ELb1EN4cute5tupleIJNS5_1CILi128EEENS7_ILi64EEENS7_ILi256EEEEEELi256ENS_6half_tEfNS_4arch4Sm80ELb0ELb0ELb1ELb0ELb0ELb0ELb1ELb1EEENS1_21CollectiveEpilogueFwdINS6_IJS8_SA_S9_EEENS6_IJNS7_ILi1EEESI_SI_EEESC_SE_Li256ELb0ELb1ELb1ELb0EEENS1_19SingleTileSchedulerILb0ELb1ELb1ELi128EEEEEEEEEvNT_6ParamsE)
        /*0350*/ 	.word	0x00000004


	//----- nvinfo : EIATTR_FRAME_SIZE
	.align		4
.L_152:
        /*0354*/ 	.byte	0x04, 0x11
        /*0356*/ 	.short	(.L_154 - .L_153)
	.align		4
.L_153:
        /*0358*/ 	.word	index@(_ZN7cutlass13device_kernelIN5flash19enable_sm80_to_sm89INS1_16FlashAttnFwdSm80INS1_25CollectiveMainloopFwdSm80ILi8ELi1ELb1EN4cute5tupleIJNS5_1CILi128EEENS7_ILi64EEENS7_ILi256EEEEEELi256ENS_6half_tEfNS_4arch4Sm80ELb0ELb0ELb1ELb0ELb0ELb0ELb1ELb1EEENS1_21CollectiveEpilogueFwdINS6_IJS8_SA_S9_EEENS6_IJNS7_ILi1EEESI_SI_EEESC_SE_Li256ELb0ELb1ELb1ELb0EEENS1_19SingleTileSchedulerILb0ELb1ELb1ELi128EEEEEEEEEvNT_6ParamsE)
        /*035c*/ 	.word	0x00000000


	//----- nvinfo : EIATTR_MIN_STACK_SIZE
	.align		4
.L_154:
        /*0360*/ 	.byte	0x04, 0x12
        /*0362*/ 	.short	(.L_156 - .L_155)
	.align		4
.L_155:
        /*0364*/ 	.word	index@(_ZN7cutlass13device_kernelIN5flash19enable_sm80_to_sm89INS1_16FlashAttnFwdSm80INS1_25CollectiveMainloopFwdSm80ILi8ELi1ELb1EN4cute5tupleIJNS5_1CILi128EEENS7_ILi64EEENS7_ILi256EEEEEELi256ENS_6half_tEfNS_4arch4Sm80ELb0ELb0ELb1ELb0ELb0ELb0ELb1ELb1EEENS1_21CollectiveEpilogueFwdINS6_IJS8_SA_S9_EEENS6_IJNS7_ILi1EEESI_SI_EEESC_SE_Li256ELb0ELb1ELb1ELb0EEENS1_19SingleTileSchedulerILb0ELb1ELb1ELi128EEEEEEEEEvNT_6ParamsE)
        /*0368*/ 	.word	0x00000000


	//----- nvinfo : EIATTR_MIN_STACK_SIZE
	.align		4
.L_156:
        /*036c*/ 	.byte	0x04, 0x12
        /*036e*/ 	.short	(.L_158 - .L_157)
	.align		4
.L_157:
        /*0370*/ 	.word	index@(_ZN7cutlass13device_kernelIN5flash19enable_sm80_to_sm89INS1_16FlashAttnFwdSm80INS1_25CollectiveMainloopFwdSm80ILi8ELi1ELb1EN4cute5tupleIJNS5_1CILi128EEENS7_ILi48EEENS7_ILi256EEEEEELi256ENS_6half_tEfNS_4arch4Sm80ELb0ELb0ELb1ELb1ELb0ELb0ELb1ELb1EEENS1_21CollectiveEpilogueFwdINS6_IJS8_SA_S9_EEENS6_IJNS7_ILi1EEESI_SI_EEESC_SE_Li256ELb1ELb1ELb1ELb0EEENS1_36VarlenDynamicPersistentTileSchedulerILi128ELi48ELi256ELi256ELb1ELb1ELb0ELb0ELb1ELb1EEEEEEEEEvNT_6ParamsE)
        /*0374*/ 	.word	0x00000000


	//----- nvinfo : EIATTR_MIN_STACK_SIZE
	.align		4
.L_158:
        /*0378*/ 	.byte	0x04, 0x12
        /*037a*/ 	.short	(.L_160 - .L_159)
	.align		4
.L_159:
        /*037c*/ 	.word	index@(_ZN7cutlass13device_kernelIN5flash19enable_sm80_to_sm89INS1_16FlashAttnFwdSm80INS1_25CollectiveMainloopFwdSm80ILi8ELi1ELb0EN4cute5tupleIJNS5_1CILi128EEENS7_ILi32EEENS7_ILi256EEEEEELi256ENS_6half_tEfNS_4arch4Sm80ELb0ELb0ELb1ELb1ELb0ELb1ELb1ELb1EEENS1_21CollectiveEpilogueFwdINS6_IJS8_SA_S9_EEENS6_IJNS7_ILi1EEESI_SI_EEESC_SE_Li256ELb1ELb1ELb1ELb0EEENS1_36VarlenDynamicPersistentTileSchedulerILi128ELi32ELi256ELi256ELb1ELb1ELb0ELb0ELb1ELb1EEEEEEEEEvNT_6ParamsE)
        /*0380*/ 	.word	0x00000000


	//----- nvinfo : EIATTR_MIN_STACK_SIZE
	.align		4
.L_160:
        /*0384*/ 	.byte	0x04, 0x12
        /*0386*/ 	.short	(.L_162 - .L_161)
	.align		4
.L_161:
        /*0388*/ 	.word	index@(_ZN7cutlass13device_kernelIN5flash19enable_sm80_to_sm89INS1_16FlashAttnFwdSm80INS1_25CollectiveMainloopFwdSm80ILi8ELi1ELb1EN4cute5tupleIJNS5_1CILi128EEENS7_ILi48EEENS7_ILi256EEEEEELi256ENS_6half_tEfNS_4arch4Sm80ELb0ELb1ELb1ELb0ELb0ELb0ELb1ELb1EEENS1_21CollectiveEpilogueFwdINS6_IJS8_SA_S9_EEENS6_IJNS7_ILi1EEESI_SI_EEESC_SE_Li256ELb0ELb1ELb1ELb0EEENS1_19SingleTileSchedulerILb0ELb1ELb1ELi128EEEEEEEEEvNT_6ParamsE)
        /*038c*/ 	.word	0x00000000


	//----- nvinfo : EIATTR_MIN_STACK_SIZE
	.align		4
.L_162:
        /*0390*/ 	.byte	0x04, 0x12
        /*0392*/ 	.short	(.L_164 - .L_163)
	.align		4
.L_163:
        /*0394*/ 	.word	index@(_ZN7cutlass13device_kernelIN5flash19enable_sm80_to_sm89INS1_16FlashAttnFwdSm80INS1_25CollectiveMainloopFwdSm80ILi8ELi1ELb1EN4cute5tupleIJNS5_1CILi128EEENS7_ILi48EEENS7_ILi256EEEEEELi256ENS_6half_tEfNS_4arch4Sm80ELb0ELb1ELb1ELb1ELb0ELb0ELb1ELb1EEENS1_21CollectiveEpilogueFwdINS6_IJS8_SA_S9_EEENS6_IJNS7_ILi1EEESI_SI_EEESC_SE_Li256ELb1ELb1ELb1ELb0EEENS1_36VarlenDynamicPersistentTileSchedulerILi128ELi48ELi256ELi256ELb1ELb1ELb0ELb1ELb0ELb1EEEEEEEEEvNT_6ParamsE)
        /*0398*/ 	.word	0x00000000


	//----- nvinfo : EIATTR_MIN_STACK_SIZE
	.align		4
.L_164:
        /*039c*/ 	.byte	0x04, 0x12
        /*039e*/ 	.short	(.L_166 - .L_165)
	.align		4
.L_165:
        /*03a0*/ 	.word	index@(_ZN7cutlass13device_kernelIN5flash19enable_sm80_to_sm89INS1_16FlashAttnFwdSm80INS1_25CollectiveMainloopFwdSm80ILi8ELi1ELb0EN4cute5tupleIJNS5_1CILi128EEENS7_ILi32EEENS7_ILi256EEEEEELi256ENS_6half_tEfNS_4arch4Sm80ELb0ELb1ELb1ELb1ELb0ELb1ELb1ELb1EEENS1_21CollectiveEpilogueFwdINS6_IJS8_SA_S9_EEENS6_IJNS7_ILi1EEESI_SI_EEESC_SE_Li256ELb1ELb1ELb1ELb0EEENS1_36VarlenDynamicPersistentTileSchedulerILi128ELi32ELi256ELi256ELb1ELb1ELb0ELb1ELb0ELb1EEEEEEEEEvNT_6ParamsE)
        /*03a4*/ 	.word	0x00000000


	//----- nvinfo : EIATTR_MIN_STACK_SIZE
	.align		4
.L_166:
        /*03a8*/ 	.byte	0x04, 0x12
        /*03aa*/ 	.short	(.L_168 - .L_167)
	.align		4
.L_167:
        /*03ac*/ 	.word	index@(_ZN7cutlass13device_kernelIN5flash19enable_sm80_to_sm89INS1_16FlashAttnFwdSm80INS1_25CollectiveMainloopFwdSm80ILi8ELi1ELb1EN4cute5tupleIJNS5_1CILi128EEENS7_ILi64EEENS7_ILi256EEEEEELi256ENS_6half_tEfNS_4arch4Sm80ELb1ELb0ELb1ELb0ELb0ELb0ELb1ELb1EEENS1_21CollectiveEpilogueFwdINS6_IJS8_SA_S9_EEENS6_IJNS7_ILi1EEESI_SI_EEESC_SE_Li256ELb0ELb1ELb1ELb0EEENS1_30DynamicPersistentTileSchedulerILi256ELi256ELb1ELb1ELb0EEEEEEEEEvNT_6ParamsE)
        /*03b0*/ 	.word	0x00000000


	//----- nvinfo : EIATTR_MIN_STACK_SIZE
	.align		4
.L_168:
        /*03b4*/ 	.byte	0x04, 0x12
        /*03b6*/ 	.short	(.L_170 - .L_169)
	.align		4
.L_169:
        /*03b8*/ 	.word	index@(_ZN7cutlass13device_kernelIN5flash19enable_sm80_to_sm89INS1_16FlashAttnFwdSm80INS1_25CollectiveMainloopFwdSm80ILi8ELi1ELb1EN4cute5tupleIJNS5_1CILi128EEENS7_ILi48EEENS7_ILi256EEEEEELi256ENS_6half_tEfNS_4arch4Sm80ELb1ELb0ELb1ELb1ELb0ELb0ELb1ELb1EEENS1_21CollectiveEpilogueFwdINS6_IJS8_SA_S9_EEENS6_IJNS7_ILi1EEESI_SI_EEESC_SE_Li256ELb1ELb1ELb1ELb0EEENS1_36VarlenDynamicPersistentTileSchedulerILi128ELi48ELi256ELi256ELb1ELb1ELb0ELb1ELb1ELb1EEEEEEEEEvNT_6ParamsE)
        /*03bc*/ 	.word	0x00000000


	//----- nvinfo : EIATTR_MIN_STACK_SIZE
	.align		4
.L_170:
        /*03c0*/ 	.byte	0x04, 0x12
        /*03c2*/ 	.short	(.L_172 - .L_171)
	.align		4
.L_171:
        /*03c4*/ 	.word	index@(_ZN7cutlass13device_kernelIN5flash19enable_sm80_to_sm89INS1_16FlashAttnFwdSm80INS1_25CollectiveMainloopFwdSm80ILi8ELi1ELb0EN4cute5tupleIJNS5_1CILi128EEENS7_ILi32EEENS7_ILi256EEEEEELi256ENS_6half_tEfNS_4arch4Sm80ELb1ELb0ELb1ELb1ELb0ELb1ELb1ELb1EEENS1_21CollectiveEpilogueFwdINS6_IJS8_SA_S9_EEENS6_IJNS7_ILi1EEESI_SI_EEESC_SE_Li256ELb1ELb1ELb1ELb0EEENS1_36VarlenDynamicPersistentTileSchedulerILi128ELi32ELi256ELi256ELb1ELb1ELb0ELb1ELb1ELb1EEEEEEEEEvNT_6ParamsE)
        /*03c8*/ 	.word	0x00000000


	//----- nvinfo : EIATTR_MIN_STACK_SIZE
	.align		4
.L_172:
        /*03cc*/ 	.byte	0x04, 0x12
        /*03ce*/ 	.short	(.L_174 - .L_173)
	.align		4
.L_173:
        /*03d0*/ 	.word	index@(_ZN7cutlass13device_kernelIN5flash19enable_sm80_to_sm89INS1_16FlashAttnFwdSm80INS1_25CollectiveMainloopFwdSm80ILi8ELi1ELb0EN4cute5tupleIJNS5_1CILi128EEENS7_ILi96EEENS7_ILi256EEEEEELi256ENS_6half_tEfNS_4arch4Sm80ELb0ELb0ELb1ELb0ELb0ELb0ELb1ELb1EEENS1_21CollectiveEpilogueFwdINS6_IJS8_SA_S9_EEENS6_IJNS7_ILi1EEESI_SI_EEESC_SE_Li256ELb0ELb1ELb1ELb0EEENS1_19SingleTileSchedulerILb0ELb1ELb1ELi128EEEEEEEEEvNT_6ParamsE)
        /*03d4*/ 	.word	0x00000000


	//----- nvinfo : EIATTR_MIN_STACK_SIZE
	.align		4
.L_174:
        /*03d8*/ 	.byte	0x04, 0x12
        /*03da*/ 	.short	(.L_176 - .L_175)
	.align		4
.L_175:
        /*03dc*/ 	.word	index@(_ZN7cutlass13device_kernelIN5flash19enable_sm80_to_sm89INS1_16FlashAttnFwdSm80INS1_25CollectiveMainloopFwdSm80ILi8ELi1ELb0EN4cute5tupleIJNS5_1CILi128EEENS7_ILi64EEENS7_ILi256EEEEEELi256ENS_6half_tEfNS_4arch4Sm80ELb0ELb0ELb1ELb1ELb0ELb0ELb1ELb1EEENS1_21CollectiveEpilogueFwdINS6_IJS8_SA_S9_EEENS6_IJNS7_ILi1EEESI_SI_EEESC_SE_Li256ELb1ELb1ELb1ELb0EEENS1_36VarlenDynamicPersistentTileSchedulerILi128ELi64ELi256ELi256ELb1ELb1ELb0ELb0ELb1ELb1EEEEEEEEEvNT_6ParamsE)
        /*03e0*/ 	.word	0x00000000


	//----- nvinfo : EIATTR_MIN_STACK_SIZE
	.align		4
.L_176:
        /*03e4*/ 	.byte	0x04, 0x12
        /*03e6*/ 	.short	(.L_178 - .L_177)
	.align		4
.L_177:
        /*03e8*/ 	.word	index@(_ZN7cutlass13device_kernelIN5flash19enable_sm80_to_sm89INS1_16FlashAttnFwdSm80INS1_25CollectiveMainloopFwdSm80ILi8ELi1ELb0EN4cute5tupleIJNS5_1CILi128EEENS7_ILi48EEENS7_ILi256EEEEEELi256ENS_6half_tEfNS_4arch4Sm80ELb0ELb0ELb1ELb1ELb0ELb1ELb1ELb1EEENS1_21CollectiveEpilogueFwdINS6_IJS8_SA_S9_EEENS6_IJNS7_ILi1EEESI_SI_EEESC_SE_Li256ELb1ELb1ELb1ELb0EEENS1_36VarlenDynamicPersistentTileSchedulerILi128ELi48ELi256ELi256ELb1ELb1ELb0ELb0ELb1ELb1EEEEEEEEEvNT_6ParamsE)
        /*03ec*/ 	.word	0x00000000


	//----- nvinfo : EIATTR_MIN_STACK_SIZE
	.align		4
.L_178:
        /*03f0*/ 	.byte	0x04, 0x12
        /*03f2*/ 	.short	(.L_180 - .L_179)
	.align		4
.L_179:
        /*03f4*/ 	.word	index@(_ZN7cutlass13device_kernelIN5flash19enable_sm80_to_sm89INS1_16FlashAttnFwdSm80INS1_25CollectiveMainloopFwdSm80ILi8ELi1ELb0EN4cute5tupleIJNS5_1CILi128EEENS7_ILi64EEENS7_ILi256EEEEEELi256ENS_6half_tEfNS_4arch4Sm80ELb0ELb1ELb1ELb0ELb0ELb0ELb1ELb1EEENS1_21CollectiveEpilogueFwdINS6_IJS8_SA_S9_EEENS6_IJNS7_ILi1EEESI_SI_EEESC_SE_Li256ELb0ELb1ELb1ELb0EEENS1_19SingleTileSchedulerILb0ELb1ELb1ELi128EEEEEEEEEvNT_6ParamsE)
        /*03f8*/ 	.word	0x00000000


	//----- nvinfo : EIATTR_MIN_STACK_SIZE
	.align		4
.L_180:
        /*03fc*/ 	.byte	0x04, 0x12
        /*03fe*/ 	.short	(.L_182 - .L_181)
	.align		4
.L_181:
        /*0400*/ 	.word	index@(_ZN7cutlass13device_kernelIN5flash19enable_sm80_to_sm89INS1_16FlashAttnFwdSm80INS1_25CollectiveMainloopFwdSm80ILi8ELi1ELb0EN4cute5tupleIJNS5_1CILi128EEENS7_ILi64EEENS7_ILi256EEEEEELi256ENS_6half_tEfNS_4arch4Sm80ELb0ELb1ELb1ELb1ELb0ELb0ELb1ELb1EEENS1_21CollectiveEpilogueFwdINS6_IJS8_SA_S9_EEENS6_IJNS7_ILi1EEESI_SI_EEESC_SE_Li256ELb1ELb1ELb1ELb0EEENS1_36VarlenDynamicPersistentTileSchedulerILi128ELi64ELi256ELi256ELb1ELb1ELb0ELb1ELb0ELb1EEEEEEEEEvNT_6ParamsE)
        /*0404*/ 	.word	0x00000000


	//----- nvinfo : EIATTR_MIN_STACK_SIZE
	.align		4
.L_182:
        /*0408*/ 	.byte	0x04, 0x12
        /*040a*/ 	.short	(.L_184 - .L_183)
	.align		4
.L_183:
        /*040c*/ 	.word	index@(_ZN7cutlass13device_kernelIN5flash19enable_sm80_to_sm89INS1_16FlashAttnFwdSm80INS1_25CollectiveMainloopFwdSm80ILi8ELi1ELb0EN4cute5tupleIJNS5_1CILi128EEENS7_ILi48EEENS7_ILi256EEEEEELi256ENS_6half_tEfNS_4arch4Sm80ELb0ELb1ELb1ELb1ELb0ELb1ELb1ELb1EEENS1_21CollectiveEpilogueFwdINS6_IJS8_SA_S9_EEENS6_IJNS7_ILi1EEESI_SI_EEESC_SE_Li256ELb1ELb1ELb1ELb0EEENS1_36VarlenDynamicPersistentTileSchedulerILi128ELi48ELi256ELi256ELb1ELb1ELb0ELb1ELb0ELb1EEEEEEEEEvNT_6ParamsE)
        /*0410*/ 	.word	0x00000000


	//----- nvinfo : EIATTR_MIN_STACK_SIZE
	.align		4
.L_184:
        /*0414*/ 	.byte	0x04, 0x12
        /*0416*/ 	.short	(.L_186 - .L_185)
	.align		4
.L_185:
        /*0418*/ 	.word	index@(_ZN7cutlass13device_kernelIN5flash19enable_sm80_to_sm89INS1_16FlashAttnFwdSm80INS1_25CollectiveMainloopFwdSm80ILi8ELi1ELb0EN4cute5tupleIJNS5_1CILi128EEENS7_ILi96EEENS7_ILi256EEEEEELi256ENS_6half_tEfNS_4arch4Sm80ELb1ELb0ELb1ELb0ELb0ELb0ELb1ELb1EEENS1_21CollectiveEpilogueFwdINS6_IJS8_SA_S9_EEENS6_IJNS7_ILi1EEESI_SI_EEESC_SE_Li256ELb0ELb1ELb1ELb0EEENS1_30DynamicPersistentTileSchedulerILi256ELi256ELb1ELb1ELb0EEEEEEEEEvNT_6ParamsE)
        /*041c*/ 	.word	0x00000000


	//----- nvinfo : EIATTR_MIN_STACK_SIZE
	.align		4
.L_186:
        /*0420*/ 	.byte	0x04, 0x12
        /*0422*/ 	.short	(.L_188 - .L_187)
	.align		4
.L_187:
        /*0424*/ 	.word	index@(_ZN7cutlass13device_kernelIN5flash19enable_sm80_to_sm89INS1_16FlashAttnFwdSm80INS1_25CollectiveMainloopFwdSm80ILi8ELi1ELb0EN4cute5tupleIJNS5_1CILi128EEENS7_ILi64EEENS7_ILi256EEEEEELi256ENS_6half_tEfNS_4arch4Sm80ELb1ELb0ELb1ELb1ELb0ELb0ELb1ELb1EEENS1_21CollectiveEpilogueFwdINS6_IJS8_SA_S9_EEENS6_IJNS7_ILi1EEESI_SI_EEESC_SE_Li256ELb1ELb1ELb1ELb0EEENS1_36VarlenDynamicPersistentTileSchedulerILi128ELi64ELi256ELi256ELb1ELb1ELb0ELb1ELb1ELb1EEEEEEEEEvNT_6ParamsE)
        /*0428*/ 	.word	0x00000000


	//----- nvinfo : EIATTR_MIN_STACK_SIZE
	.align		4
.L_188:
        /*042c*/ 	.byte	0x04, 0x12
        /*042e*/ 	.short	(.L_190 - .L_189)
	.align		4
.L_189:
        /*0430*/ 	.word	index@(_ZN7cutlass13device_kernelIN5flash19enable_sm80_to_sm89INS1_16FlashAttnFwdSm80INS1_25CollectiveMainloopFwdSm80ILi8ELi1ELb0EN4cute5tupleIJNS5_1CILi128EEENS7_ILi48EEENS7_ILi256EEEEEELi256ENS_6half_tEfNS_4arch4Sm80ELb1ELb0ELb1ELb1ELb0ELb1ELb1ELb1EEENS1_21CollectiveEpilogueFwdINS6_IJS8_SA_S9_EEENS6_IJNS7_ILi1EEESI_SI_EEESC_SE_Li256ELb1ELb1ELb1ELb0EEENS1_36VarlenDynamicPersistentTileSchedulerILi128ELi48ELi256ELi256ELb1ELb1ELb0ELb1ELb1ELb1EEEEEEEEEvNT_6ParamsE)
        /*0434*/ 	.word	0x00000000


	//----- nvinfo : EIATTR_MIN_STACK_SIZE
	.align		4
.L_190:
        /*0438*/ 	.byte	0x04, 0x12
        /*043a*/ 	.short	(.L_192 - .L_191)
	.align		4
.L_191:
        /*043c*/ 	.word	index@(_ZN7cutlass13device_kernelIN5flash19enable_sm80_to_sm89INS1_16FlashAttnFwdSm80INS1_25CollectiveMainloopFwdSm80ILi8ELi1ELb1EN4cute5tupleIJNS5_1CILi128EEENS7_ILi64EEENS7_ILi256EEEEEELi256ENS_6half_tEfNS_4arch4Sm80ELb0ELb0ELb0ELb0ELb0ELb0ELb1ELb1EEENS1_21CollectiveEpilogueFwdINS6_IJS8_SA_S9_EEENS6_IJNS7_ILi1EEESI_SI_EEESC_SE_Li256ELb0ELb1ELb1ELb0EEENS1_19SingleTileSchedulerILb0ELb1ELb1ELi128EEEEEEEEEvNT_6ParamsE)
        /*0440*/ 	.word	0x00000000


	//----- nvinfo : EIATTR_MIN_STACK_SIZE
	.align		4
.L_192:
        /*0444*/ 	.byte	0x04, 0x12
        /*0446*/ 	.short	(.L_194 - .L_193)
	.align		4
.L_193:
        /*0448*/ 	.word	index@(_ZN7cutlass13device_kernelIN5flash19enable_sm80_to_sm89INS1_16FlashAttnFwdSm80INS1_25CollectiveMainloopFwdSm80ILi8ELi1ELb1EN4cute5tupleIJNS5_1CILi128EEENS7_ILi48EEENS7_ILi256EEEEEELi256ENS_6half_tEfNS_4arch4Sm80ELb0ELb0ELb0ELb1ELb0ELb0ELb1ELb1EEENS1_21CollectiveEpilogueFwdINS6_IJS8_SA_S9_EEENS6_IJNS7_ILi1EEESI_SI_EEESC_SE_Li256ELb1ELb1ELb1ELb0EEENS1_36VarlenDynamicPersistentTileSchedulerILi128ELi48ELi256ELi256ELb1ELb1ELb0ELb0ELb1ELb1EEEEEEEEEvNT_6ParamsE)
        /*044c*/ 	.word	0x00000000


	//----- nvinfo : EIATTR_MIN_STACK_SIZE
	.align		4
.L_194:
        /*0450*/ 	.byte	0x04, 0x12
        /*0452*/ 	.short	(.L_196 - .L_195)
	.align		4
.L_195:
        /*0454*/ 	.word	index@(_ZN7cutlass13device_kernelIN5flash19enable_sm80_to_sm89INS1_16FlashAttnFwdSm80INS1_25CollectiveMainloopFwdSm80ILi8ELi1ELb0EN4cute5tupleIJNS5_1CILi128EEENS7_ILi32EEENS7_ILi256EEEEEELi256ENS_6half_tEfNS_4arch4Sm80ELb0ELb0ELb0ELb1ELb0ELb1ELb1ELb1EEENS1_21CollectiveEpilogueFwdINS6_IJS8_SA_S9_EEENS6_IJNS7_ILi1EEESI_SI_EEESC_SE_Li256ELb1ELb1ELb1ELb0EEENS1_36VarlenDynamicPersistentTileSchedulerILi128ELi32ELi256ELi256ELb1ELb1ELb0ELb0ELb1ELb1EEEEEEEEEvNT_6ParamsE)
        /*0458*/ 	.word	0x00000000


	//----- nvinfo : EIATTR_MIN_STACK_SIZE
	.align		4
.L_196:
        /*045c*/ 	.byte	0x04, 0x12
        /*045e*/ 	.short	(.L_198 - .L_197)
	.align		4
.L_197:
        /*0460*/ 	.word	index@(_ZN7cutlass13device_kernelIN5flash19enable_sm80_to_sm89INS1_16FlashAttnFwdSm80INS1_25CollectiveMainloopFwdSm80ILi8ELi1ELb1EN4cute5tupleIJNS5_1CILi128EEENS7_ILi48EEENS7_ILi256EEEEEELi256ENS_6half_tEfNS_4arch4Sm80ELb0ELb1ELb0ELb0ELb0ELb0ELb1ELb1EEENS1_21CollectiveEpilogueFwdINS6_IJS8_SA_S9_EEENS6_IJNS7_ILi1EEESI_SI_EEESC_SE_Li256ELb0ELb1ELb1ELb0EEENS1_19SingleTileSchedulerILb0ELb1ELb1ELi128EEEEEEEEEvNT_6ParamsE)
        /*0464*/ 	.word	0x00000000


	//----- nvinfo : EIATTR_MIN_STACK_SIZE
	.align		4
.L_198:
        /*0468*/ 	.byte	0x04, 0x12
        /*046a*/ 	.short	(.L_200 - .L_199)
	.align		4
.L_199:
        /*046c*/ 	.word	index@(_ZN7cutlass13device_kernelIN5flash19enable_sm80_to_sm89INS1_16FlashAttnFwdSm80INS1_25CollectiveMainloopFwdSm80ILi8ELi1ELb1EN4cute5tupleIJNS5_1CILi128EEENS7_ILi48EEENS7_ILi256EEEEEELi256ENS_6half_tEfNS_4arch4Sm80ELb0ELb1ELb0ELb1ELb0ELb0ELb1ELb1EEENS1_21CollectiveEpilogueFwdINS6_IJS8_SA_S9_EEENS6_IJNS7_ILi1EEESI_SI_EEESC_SE_Li256ELb1ELb1ELb1ELb0EEENS1_36VarlenDynamicPersistentTileSchedulerILi128ELi48ELi256ELi256ELb1ELb1ELb0ELb1ELb0ELb1EEEEEEEEEvNT_6ParamsE)
        /*0470*/ 	.word	0x00000000


	//----- nvinfo : EIATTR_MIN_STACK_SIZE
	.align		4
.L_200:
        /*0474*/ 	.byte	0x04, 0x12
        /*0476*/ 	.short	(.L_202 - .L_201)
	.align		4
.L_201:
        /*0478*/ 	.word	index@(_ZN7cutlass13device_kernelIN5flash19enable_sm80_to_sm89INS1_16FlashAttnFwdSm80INS1_25CollectiveMainloopFwdSm80ILi8ELi1ELb0EN4cute5tupleIJNS5_1CILi128EEENS7_ILi32EEENS7_ILi256EEEEEELi256ENS_6half_tEfNS_4arch4Sm80ELb0ELb1ELb0ELb1ELb0ELb1ELb1ELb1EEENS1_21CollectiveEpilogueFwdINS6_IJS8_SA_S9_EEENS6_IJNS7_ILi1EEESI_SI_EEESC_SE_Li256ELb1ELb1ELb1ELb0EEENS1_36VarlenDynamicPersistentTileSchedulerILi128ELi32ELi256ELi256ELb1ELb1ELb0ELb1ELb0ELb1EEEEEEEEEvNT_6ParamsE)
        /*047c*/ 	.word	0x00000000


	//----- nvinfo : EIATTR_MIN_STACK_SIZE
	.align		4
.L_202:
        /*0480*/ 	.byte	0x04, 0x12
        /*0482*/ 	.short	(.L_204 - .L_203)
	.align		4
.L_203:
        /*0484*/ 	.word	index@(_ZN7cutlass13device_kernelIN5flash19enable_sm80_to_sm89INS1_16FlashAttnFwdSm80INS1_25CollectiveMainloopFwdSm80ILi8ELi1ELb1EN4cute5tupleIJNS5_1CILi128EEENS7_ILi64EEENS7_ILi256EEEEEELi256ENS_6half_tEfNS_4arch4Sm80ELb1ELb0ELb0ELb0ELb0ELb0ELb1ELb1EEENS1_21CollectiveEpilogueFwdINS6_IJS8_SA_S9_EEENS6_IJNS7_ILi1EEESI_SI_EEESC_SE_Li256ELb0ELb1ELb1ELb0EEENS1_30DynamicPersistentTileSchedulerILi256ELi256ELb1ELb1ELb0EEEEEEEEEvNT_6ParamsE)
        /*0488*/ 	.word	0x00000000


	//----- nvinfo : EIATTR_MIN_STACK_SIZE
	.align		4
.L_204:
        /*048c*/ 	.byte	0x04, 0x12
        /*048e*/ 	.short	(.L_206 - .L_205)
	.align		4
.L_205:
        /*0490*/ 	.word	index@(_ZN7cutlass13device_kernelIN5flash19enable_sm80_to_sm89INS1_16FlashAttnFwdSm80INS1_25CollectiveMainloopFwdSm80ILi8ELi1ELb1EN4cute5tupleIJNS5_1CILi128EEENS7_ILi48EEENS7_ILi256EEEEEELi256ENS_6half_tEfNS_4arch4Sm80ELb1ELb0ELb0ELb1ELb0ELb0ELb1ELb1EEENS1_21CollectiveEpilogueFwdINS6_IJS8_SA_S9_EEENS6_IJNS7_ILi1EEESI_SI_EEESC_SE_Li256ELb1ELb1ELb1ELb0EEENS1_36VarlenDynamicPersistentTileSchedulerILi128ELi48ELi256ELi256ELb1ELb1ELb0ELb1ELb1ELb1EEEEEEEEEvNT_6ParamsE)
        /*0494*/ 	.word	0x00000000


	//----- nvinfo : EIATTR_MIN_STACK_SIZE
	.align		4
.L_206:
        /*0498*/ 	.byte	0x04, 0x12
        /*049a*/ 	.short	(.L_208 - .L_207)
	.align		4
.L_207:
        /*049c*/ 	.word	index@(_ZN7cutlass13device_kernelIN5flash19enable_sm80_to_sm89INS1_16FlashAttnFwdSm80INS1_25CollectiveMainloopFwdSm80ILi8ELi1ELb0EN4cute5tupleIJNS5_1CILi128EEENS7_ILi32EEENS7_ILi256EEEEEELi256ENS_6half_tEfNS_4arch4Sm80ELb1ELb0ELb0ELb1ELb0ELb1ELb1ELb1EEENS1_21CollectiveEpilogueFwdINS6_IJS8_SA_S9_EEENS6_IJNS7_ILi1EEESI_SI_EEESC_SE_Li256ELb1ELb1ELb1ELb0EEENS1_36VarlenDynamicPersistentTileSchedulerILi128ELi32ELi256ELi256ELb1ELb1ELb0ELb1ELb1ELb1EEEEEEEEEvNT_6ParamsE)
        /*04a0*/ 	.word	0x00000000


	//----- nvinfo : EIATTR_MIN_STACK_SIZE
	.align		4
.L_208:
        /*04a4*/ 	.byte	0x04, 0x12
        /*04a6*/ 	.short	(.L_210 - .L_209)
	.align		4
.L_209:
        /*04a8*/ 	.word	index@(_ZN7cutlass13device_kernelIN5flash19enable_sm80_to_sm89INS1_16FlashAttnFwdSm80INS1_25CollectiveMainloopFwdSm80ILi8ELi1ELb0EN4cute5tupleIJNS5_1CILi128EEENS7_ILi96EEENS7_ILi256EEEEEELi256ENS_6half_tEfNS_4arch4Sm80ELb0ELb0ELb0ELb0ELb0ELb0ELb1ELb1EEENS1_21CollectiveEpilogueFwdINS6_IJS8_SA_S9_EEENS6_IJNS7_ILi1EEESI_SI_EEESC_SE_Li256ELb0ELb1ELb1ELb0EEENS1_19SingleTileSchedulerILb0ELb1ELb1ELi128EEEEEEEEEvNT_6ParamsE)
        /*04ac*/ 	.word	0x00000000


	//----- nvinfo : EIATTR_MIN_STACK_SIZE
	.align		4
.L_210:
        /*04b0*/ 	.byte	0x04, 0x12
        /*04b2*/ 	.short	(.L_212 - .L_211)
	.align		4
.L_211:
        /*04b4*/ 	.word	index@(_ZN7cutlass13device_kernelIN5flash19enable_sm80_to_sm89INS1_16FlashAttnFwdSm80INS1_25CollectiveMainloopFwdSm80ILi8ELi1ELb0EN4cute5tupleIJNS5_1CILi128EEENS7_ILi64EEENS7_ILi256EEEEEELi256ENS_6half_tEfNS_4arch4Sm80ELb0ELb0ELb0ELb1ELb0ELb0ELb1ELb1EEENS1_21CollectiveEpilogueFwdINS6_IJS8_SA_S9_EEENS6_IJNS7_ILi1EEESI_SI_EEESC_SE_Li256ELb1ELb1ELb1ELb0EEENS1_36VarlenDynamicPersistentTileSchedulerILi128ELi64ELi256ELi256ELb1ELb1ELb0ELb0ELb1ELb1EEEEEEEEEvNT_6ParamsE)
        /*04b8*/ 	.word	0x00000000


	//----- nvinfo : EIATTR_MIN_STACK_SIZE
	.align		4
.L_212:
        /*04bc*/ 	.byte	0x04, 0x12
        /*04be*/ 	.short	(.L_214 - .L_213)
	.align		4
.L_213:
        /*04c0*/ 	.word	index@(_ZN7cutlass13device_kernelIN5flash19enable_sm80_to_sm89INS1_16FlashAttnFwdSm80INS1_25CollectiveMainloopFwdSm80ILi8ELi1ELb0EN4cute5tupleIJNS5_1CILi128EEENS7_ILi48EEENS7_ILi256EEEEEELi256ENS_6half_tEfNS_4arch4Sm80ELb0ELb0ELb0ELb1ELb0ELb1ELb1ELb1EEENS1_21CollectiveEpilogueFwdINS6_IJS8_SA_S9_EEENS6_IJNS7_ILi1EEESI_SI_EEESC_SE_Li256ELb1ELb1ELb1ELb0EEENS1_36VarlenDynamicPersistentTileSchedulerILi128ELi48ELi256ELi256ELb1ELb1ELb0ELb0ELb1ELb1EEEEEEEEEvNT_6ParamsE)
        /*04c4*/ 	.word	0x00000000


	//----- nvinfo : EIATTR_MIN_STACK_SIZE
	.align		4
.L_214:
        /*04c8*/ 	.byte	0x04, 0x12
        /*04ca*/ 	.short	(.L_216 - .L_215)
	.align		4
.L_215:
        /*04cc*/ 	.word	index@(_ZN7cutlass13device_kernelIN5flash19enable_sm80_to_sm89INS1_16FlashAttnFwdSm80INS1_25CollectiveMainloopFwdSm80ILi8ELi1ELb0EN4cute5tupleIJNS5_1CILi128EEENS7_ILi64EEENS7_ILi256EEEEEELi256ENS_6half_tEfNS_4arch4Sm80ELb0ELb1ELb0ELb0ELb0ELb0ELb1ELb1EEENS1_21CollectiveEpilogueFwdINS6_IJS8_SA_S9_EEENS6_IJNS7_ILi1EEESI_SI_EEESC_SE_Li256ELb0ELb1ELb1ELb0EEENS1_19SingleTileSchedulerILb0ELb1ELb1ELi128EEEEEEEEEvNT_6ParamsE)
        /*04d0*/ 	.word	0x00000000


	//----- nvinfo : EIATTR_MIN_STACK_SIZE
	.align		4
.L_216:
        /*04d4*/ 	.byte	0x04, 0x12
        /*04d6*/ 	.short	(.L_218 - .L_217)
	.align		4
.L_217:
        /*04d8*/ 	.word	index@(_ZN7cutlass13device_kernelIN5flash19enable_sm80_to_sm89INS1_16FlashAttnFwdSm80INS1_25CollectiveMainloopFwdSm80ILi8ELi1ELb0EN4cute5tupleIJNS5_1CILi128EEENS7_ILi64EEENS7_ILi256EEEEEELi256ENS_6half_tEfNS_4arch4Sm80ELb0ELb1ELb0ELb1ELb0ELb0ELb1ELb1EEENS1_21CollectiveEpilogueFwdINS6_IJS8_SA_S9_EEENS6_IJNS7_ILi1EEESI_SI_EEESC_SE_Li256ELb1ELb1ELb1ELb0EEENS1_36VarlenDynamicPersistentTileSchedulerILi128ELi64ELi256ELi256ELb1ELb1ELb0ELb1ELb0ELb1EEEEEEEEEvNT_6ParamsE)
        /*04dc*/ 	.word	0x00000000


	//----- nvinfo : EIATTR_MIN_STACK_SIZE
	.align		4
.L_218:
        /*04e0*/ 	.byte	0x04, 0x12
        /*04e2*/ 	.short	(.L_220 - .L_219)
	.align		4
.L_219:
        /*04e4*/ 	.word	index@(_ZN7cutlass13device_kernelIN5flash19enable_sm80_to_sm89INS1_16FlashAttnFwdSm80INS1_25CollectiveMainloopFwdSm80ILi8ELi1ELb0EN4cute5tupleIJNS5_1CILi128EEENS7_ILi48EEENS7_ILi256EEEEEELi256ENS_6half_tEfNS_4arch4Sm80ELb0ELb1ELb0ELb1ELb0ELb1ELb1ELb1EEENS1_21CollectiveEpilogueFwdINS6_IJS8_SA_S9_EEENS6_IJNS7_ILi1EEESI_SI_EEESC_SE_Li256ELb1ELb1ELb1ELb0EEENS1_36VarlenDynamicPersistentTileSchedulerILi128ELi48ELi256ELi256ELb1ELb1ELb0ELb1ELb0ELb1EEEEEEEEEvNT_6ParamsE)
        /*04e8*/ 	.word	0x00000000


	//----- nvinfo : EIATTR_MIN_STACK_SIZE
	.align		4
.L_220:
        /*04ec*/ 	.byte	0x04, 0x12
        /*04ee*/ 	.short	(.L_222 - .L_221)
	.align		4
.L_221:
        /*04f0*/ 	.word	index@(_ZN7cutlass13device_kernelIN5flash19enable_sm80_to_sm89INS1_16FlashAttnFwdSm80INS1_25CollectiveMainloopFwdSm80ILi8ELi1ELb0EN4cute5tupleIJNS5_1CILi128EEENS7_ILi96EEENS7_ILi256EEEEEELi256ENS_6half_tEfNS_4arch4Sm80ELb1ELb0ELb0ELb0ELb0ELb0ELb1ELb1EEENS1_21CollectiveEpilogueFwdINS6_IJS8_SA_S9_EEENS6_IJNS7_ILi1EEESI_SI_EEESC_SE_Li256ELb0ELb1ELb1ELb0EEENS1_30DynamicPersistentTileSchedulerILi256ELi256ELb1ELb1ELb0EEEEEEEEEvNT_6ParamsE)
        /*04f4*/ 	.word	0x00000000


	//----- nvinfo : EIATTR_MIN_STACK_SIZE
	.align		4
.L_222:
        /*04f8*/ 	.byte	0x04, 0x12
        /*04fa*/ 	.short	(.L_224 - .L_223)
	.align		4
.L_223:
        /*04fc*/ 	.word	index@(_ZN7cutlass13device_kernelIN5flash19enable_sm80_to_sm89INS1_16FlashAttnFwdSm80INS1_25CollectiveMainloopFwdSm80ILi8ELi1ELb0EN4cute5tupleIJNS5_1CILi128EEENS7_ILi64EEENS7_ILi256EEEEEELi256ENS_6half_tEfNS_4arch4Sm80ELb1ELb0ELb0ELb1ELb0ELb0ELb1ELb1EEENS1_21CollectiveEpilogueFwdINS6_IJS8_SA_S9_EEENS6_IJNS7_ILi1EEESI_SI_EEESC_SE_Li256ELb1ELb1ELb1ELb0EEENS1_36VarlenDynamicPersistentTileSchedulerILi128ELi64ELi256ELi256ELb1ELb1ELb0ELb1ELb1ELb1EEEEEEEEEvNT_6ParamsE)
        /*0500*/ 	.word	0x00000000


	//----- nvinfo : EIATTR_MIN_STACK_SIZE
	.align		4
.L_224:
        /*0504*/ 	.byte	0x04, 0x12
        /*0506*/ 	.short	(.L_226 - .L_225)
	.align		4
.L_225:
        /*0508*/ 	.word	index@(_ZN7cutlass13device_kernelIN5flash19enable_sm80_to_sm89INS1_16FlashAttnFwdSm80INS1_25CollectiveMainloopFwdSm80ILi8ELi1ELb0EN4cute5tupleIJNS5_1CILi128EEENS7_ILi48EEENS7_ILi256EEEEEELi256ENS_6half_tEfNS_4arch4Sm80ELb1ELb0ELb0ELb1ELb0ELb1ELb1ELb1EEENS1_21CollectiveEpilogueFwdINS6_IJS8_SA_S9_EEENS6_IJNS7_ILi1EEESI_SI_EEESC_SE_Li256ELb1ELb1ELb1ELb0EEENS1_36VarlenDynamicPersistentTileSchedulerILi128ELi48ELi256ELi256ELb1ELb1ELb0ELb1ELb1ELb1EEEEEEEEEvNT_6ParamsE)
        /*050c*/ 	.word	0x00000000
.L_226:


//--------------------- .nv.compat                --------------------------
	.section	.nv.compat,"",@"SHT_CUDA_COMPAT_INFO"
	.align	4
        /*0000*/ 	.byte	0x02, 0x09, 0x01, 0x00, 0x02, 0x02, 0x01, 0x00, 0x02, 0x05, 0x05, 0x00, 0x03, 0x07, 0x01, 0x01
        /*0010*/ 	.byte	0x02, 0x03, 0x00, 0x00, 0x02, 0x06, 0x01, 0x00, 0x04, 0x0b, 0x08, 0x00, 0x09, 0x00, 0x00, 0x00
        /*0020*/ 	.byte	0x00, 0x00, 0x00, 0x00


//--------------------- .nv.info._ZN7cutlass13device_kernelIN5flash19enable_sm80_to_sm89INS1_16FlashAttnFwdSm80INS1_25CollectiveMainloopFwdSm80ILi8ELi1ELb1EN4cute5tupleIJNS5_1CILi128EEENS7_ILi64EEENS7_ILi256EEEEEELi256ENS_6half_tEfNS_4arch4Sm80ELb0ELb0ELb1ELb0ELb0ELb0ELb1ELb1EEENS1_21CollectiveEpilogueFwdINS6_IJS8_SA_S9_EEENS6_IJNS7_ILi1EEESI_SI_EEESC_SE_Li256ELb0ELb1ELb1ELb0EEENS1_19SingleTileSchedulerILb0ELb1ELb1ELi128EEEEEEEEEvNT_6ParamsE --------------------------
	.section	.nv.info._ZN7cutlass13device_kernelIN5flash19enable_sm80_to_sm89INS1_16FlashAttnFwdSm80INS1_25CollectiveMainloopFwdSm80ILi8ELi1ELb1EN4cute5tupleIJNS5_1CILi128EEENS7_ILi64EEENS7_ILi256EEEEEELi256ENS_6half_tEfNS_4arch4Sm80ELb0ELb0ELb1ELb0ELb0ELb0ELb1ELb1EEENS1_21CollectiveEpilogueFwdINS6_IJS8_SA_S9_EEENS6_IJNS7_ILi1EEESI_SI_EEESC_SE_Li256ELb0ELb1ELb1ELb0EEENS1_19SingleTileSchedulerILb0ELb1ELb1ELi128EEEEEEEEEvNT_6ParamsE,"",@"SHT_CUDA_INFO"
	.sectionflags	@""
	.align	4


	//----- nvinfo : EIATTR_CUDA_API_VERSION
	.align		4
        /*0000*/ 	.byte	0x04, 0x37
        /*0002*/ 	.short	(.L_228 - .L_227)
.L_227:
        /*0004*/ 	.word	0x00000082


	//----- nvinfo : EIATTR_KPARAM_INFO
	.align		4
.L_228:
        /*0008*/ 	.byte	0x04, 0x17
        /*000a*/ 	.short	(.L_230 - .L_229)
.L_229:
        /*000c*/ 	.word	0x00000000
        /*0010*/ 	.short	0x0000
        /*0012*/ 	.short	0x0000
        /*0014*/ 	.byte	0x00, 0xf0, 0x61, 0x10


	//----- nvinfo : EIATTR_SPARSE_MMA_MASK
	.align		4
.L_230:
        /*0018*/ 	.byte	0x03, 0x50
        /*001a*/ 	.short	0x0000


	//----- nvinfo : EIATTR_MAXREG_COUNT
	.align		4
        /*001c*/ 	.byte	0x03, 0x1b
        /*001e*/ 	.short	0x00ff


	//----- nvinfo : EIATTR_MERCURY_ISA_VERSION
	.align		4
        /*0020*/ 	.byte	0x03, 0x5f
        /*0022*/ 	.short	0x0101


	//----- nvinfo : EIATTR_VRC_CTA_INIT_COUNT
	.align		4
        /*0024*/ 	.byte	0x02, 0x4a
	.zero		1
	.zero		1


	//----- nvinfo : EIATTR_EXIT_INSTR_OFFSETS
	.align		4
        /*0028*/ 	.byte	0x04, 0x1c
        /*002a*/ 	.short	(.L_232 - .L_231)


	//   ....[0]....
.L_231:
        /*002c*/ 	.word	0x00000010


	//----- nvinfo : EIATTR_MAX_THREADS
	.align		4
.L_232:
        /*0030*/ 	.byte	0x04, 0x05
        /*0032*/ 	.short	(.L_234 - .L_233)
.L_233:
        /*0034*/ 	.word	0x00000100
        /*0038*/ 	.word	0x00000001
        /*003c*/ 	.word	0x00000001


	//----- nvinfo : EIATTR_CBANK_PARAM_SIZE
	.align		4
.L_234:
        /*0040*/ 	.byte	0x03, 0x19
        /*0042*/ 	.short	0x0418


	//----- nvinfo : EIATTR_PARAM_CBANK
	.align		4
        /*0044*/ 	.byte	0x04, 0x0a
        /*0046*/ 	.short	(.L_236 - .L_235)
	.align		4
.L_235:
        /*0048*/ 	.word	index@(.nv.constant0._ZN7cutlass13device_kernelIN5flash19enable_sm80_to_sm89INS1_16FlashAttnFwdSm80INS1_25CollectiveMainloopFwdSm80ILi8ELi1ELb1EN4cute5tupleIJNS5_1CILi128EEENS7_ILi64EEENS7_ILi256EEEEEELi256ENS_6half_tEfNS_4arch4Sm80ELb0ELb0ELb1ELb0ELb0ELb0ELb1ELb1EEENS1_21CollectiveEpilogueFwdINS6_IJS8_SA_S9_EEENS6_IJNS7_ILi1EEESI_SI_EEESC_SE_Li256ELb0ELb1ELb1ELb0EEENS1_19SingleTileSchedulerILb0ELb1ELb1ELi128EEEEEEEEEvNT_6ParamsE)
        /*004c*/ 	.short	0x0380
        /*004e*/ 	.short	0x0418


	//----- nvinfo : EIATTR_SW_WAR
	.align		4
.L_236:
        /*0050*/ 	.byte	0x04, 0x36
        /*0052*/ 	.short	(.L_238 - .L_237)
.L_237:
        /*0054*/ 	.word	0x00000008
.L_238:


//--------------------- .nv.info._ZN7cutlass13device_kernelIN5flash19enable_sm80_to_sm89INS1_16FlashAttnFwdSm80INS1_25CollectiveMainloopFwdSm80ILi8ELi1ELb1EN4cute5tupleIJNS5_1CILi128EEENS7_ILi48EEENS7_ILi256EEEEEELi256ENS_6half_tEfNS_4arch4Sm80ELb0ELb0ELb1ELb1ELb0ELb0ELb1ELb1EEENS1_21CollectiveEpilogueFwdINS6_IJS8_SA_S9_EEENS6_IJNS7_ILi1EEESI_SI_EEESC_SE_Li256ELb1ELb1ELb1ELb0EEENS1_36VarlenDynamicPersistentTileSchedulerILi128ELi48ELi256ELi256ELb1ELb1ELb0ELb0ELb1ELb1EEEEEEEEEvNT_6ParamsE --------------------------
	.section	.nv.info._ZN7cutlass13device_kernelIN5flash19enable_sm80_to_sm89INS1_16FlashAttnFwdSm80INS1_25CollectiveMainloopFwdSm80ILi8ELi1ELb1EN4cute5tupleIJNS5_1CILi128EEENS7_ILi48EEENS7_ILi256EEEEEELi256ENS_6half_tEfNS_4arch4Sm80ELb0ELb0ELb1ELb1ELb0ELb0ELb1ELb1EEENS1_21CollectiveEpilogueFwdINS6_IJS8_SA_S9_EEENS6_IJNS7_ILi1EEESI_SI_EEESC_SE_Li256ELb1ELb1ELb1ELb0EEENS1_36VarlenDynamicPersistentTileSchedulerILi128ELi48ELi256ELi256ELb1ELb1ELb0ELb0ELb1ELb1EEEEEEEEEvNT_6ParamsE,"",@"SHT_CUDA_INFO"
	.sectionflags	@""
	.align	4


	//----- nvinfo : EIATTR_CUDA_API_VERSION
	.align		4
        /*0000*/ 	.byte	0x04, 0x37
        /*0002*/ 	.short	(.L_240 - .L_239)
.L_239:
        /*0004*/ 	.word	0x00000082


	//----- nvinfo : EIATTR_KPARAM_INFO
	.align		4
.L_240:
        /*0008*/ 	.byte	0x04, 0x17
        /*000a*/ 	.short	(.L_242 - .L_241)
.L_241:
        /*000c*/ 	.word	0x00000000
        /*0010*/ 	.short	0x0000
        /*0012*/ 	.short	0x0000
        /*0014*/ 	.byte	0x00, 0xf0, 0xe1, 0x10


	//----- nvinfo : EIATTR_SPARSE_MMA_MASK
	.align		4
.L_242:
        /*0018*/ 	.byte	0x03, 0x50
        /*001a*/ 	.short	0x0000


	//----- nvinfo : EIATTR_MAXREG_COUNT
	.align		4
        /*001c*/ 	.byte	0x03, 0x1b
        /*001e*/ 	.short	0x00ff


	//----- nvinfo : EIATTR_MERCURY_ISA_VERSION
	.align		4
        /*0020*/ 	.byte	0x03, 0x5f
        /*0022*/ 	.short	0x0101


	//----- nvinfo : EIATTR_VRC_CTA_INIT_COUNT
	.align		4
        /*0024*/ 	.byte	0x02, 0x4a
	.zero		1
	.zero		1


	//----- nvinfo : EIATTR_EXIT_INSTR_OFFSETS
	.align		4
        /*0028*/ 	.byte	0x04, 0x1c
        /*002a*/ 	.short	(.L_244 - .L_243)


	//   ....[0]....
.L_243:
        /*002c*/ 	.word	0x00000010


	//----- nvinfo : EIATTR_MAX_THREADS
	.align		4
.L_244:
        /*0030*/ 	.byte	0x04, 0x05
        /*0032*/ 	.short	(.L_246 - .L_245)
.L_245:
        /*0034*/ 	.word	0x00000100
        /*0038*/ 	.word	0x00000001
        /*003c*/ 	.word	0x00000001


	//----- nvinfo : EIATTR_CBANK_PARAM_SIZE
	.align		4
.L_246:
        /*0040*/ 	.byte	0x03, 0x19
        /*0042*/ 	.short	0x0438


	//----- nvinfo : EIATTR_PARAM_CBANK
	.align		4
        /*0044*/ 	.byte	0x04, 0x0a
        /*0046*/ 	.short	(.L_248 - .L_247)
	.align		4
.L_247:
        /*0048*/ 	.word	index@(.nv.constant0._ZN7cutlass13device_kernelIN5flash19enable_sm80_to_sm89INS1_16FlashAttnFwdSm80INS1_25CollectiveMainloopFwdSm80ILi8ELi1ELb1EN4cute5tupleIJNS5_1CILi128EEENS7_ILi48EEENS7_ILi256EEEEEELi256ENS_6half_tEfNS_4arch4Sm80ELb0ELb0ELb1ELb1ELb0ELb0ELb1ELb1EEENS1_21CollectiveEpilogueFwdINS6_IJS8_SA_S9_EEENS6_IJNS7_ILi1EEESI_SI_EEESC_SE_Li256ELb1ELb1ELb1ELb0EEENS1_36VarlenDynamicPersistentTileSchedulerILi128ELi48ELi256ELi256ELb1ELb1ELb0ELb0ELb1ELb1EEEEEEEEEvNT_6ParamsE)
        /*004c*/ 	.short	0x0380
        /*004e*/ 	.short	0x0438


	//----- nvinfo : EIATTR_SW_WAR
	.align		4
.L_248:
        /*0050*/ 	.byte	0x04, 0x36
        /*0052*/ 	.short	(.L_250 - .L_249)
.L_249:
        /*0054*/ 	.word	0x00000008
.L_250:


//--------------------- .nv.info._ZN7cutlass13device_kernelIN5flash19enable_sm80_to_sm89INS1_16FlashAttnFwdSm80INS1_25CollectiveMainloopFwdSm80ILi8ELi1ELb0EN4cute5tupleIJNS5_1CILi128EEENS7_ILi32EEENS7_ILi256EEEEEELi256ENS_6half_tEfNS_4arch4Sm80ELb0ELb0ELb1ELb1ELb0ELb1ELb1ELb1EEENS1_21CollectiveEpilogueFwdINS6_IJS8_SA_S9_EEENS6_IJNS7_ILi1EEESI_SI_EEESC_SE_Li256ELb1ELb1ELb1ELb0EEENS1_36VarlenDynamicPersistentTileSchedulerILi128ELi32ELi256ELi256ELb1ELb1ELb0ELb0ELb1ELb1EEEEEEEEEvNT_6ParamsE --------------------------
	.section	.nv.info._ZN7cutlass13device_kernelIN5flash19enable_sm80_to_sm89INS1_16FlashAttnFwdSm80INS1_25CollectiveMainloopFwdSm80ILi8ELi1ELb0EN4cute5tupleIJNS5_1CILi128EEENS7_ILi32EEENS7_ILi256EEEEEELi256ENS_6half_tEfNS_4arch4Sm80ELb0ELb0ELb1ELb1ELb0ELb1ELb1ELb1EEENS1_21CollectiveEpilogueFwdINS6_IJS8_SA_S9_EEENS6_IJNS7_ILi1EEESI_SI_EEESC_SE_Li256ELb1ELb1ELb1ELb0EEENS1_36VarlenDynamicPersistentTileSchedulerILi128ELi32ELi256ELi256ELb1ELb1ELb0ELb0ELb1ELb1EEEEEEEEEvNT_6ParamsE,"",@"SHT_CUDA_INFO"
	.sectionflags	@""
	.align	4


	//----- nvinfo : EIATTR_CUDA_API_VERSION
	.align		4
        /*0000*/ 	.byte	0x04, 0x37
        /*0002*/ 	.short	(.L_252 - .L_251)
.L_251:
        /*0004*/ 	.word	0x00000082


	//----- nvinfo : EIATTR_KPARAM_INFO
	.align		4
.L_252:
        /*0008*/ 	.byte	0x04, 0x17
        /*000a*/ 	.short	(.L_254 - .L_253)
.L_253:
        /*000c*/ 	.word	0x00000000
        /*0010*/ 	.short	0x0000
        /*0012*/ 	.short	0x0000
        /*0014*/ 	.byte	0x00, 0xf0, 0xe1, 0x10


	//----- nvinfo : EIATTR_SPARSE_MMA_MASK
	.align		4
.L_254:
        /*0018*/ 	.byte	0x03, 0x50
        /*001a*/ 	.short	0x0000


	//----- nvinfo : EIATTR_MAXREG_COUNT
	.align		4
        /*001c*/ 	.byte	0x03, 0x1b
        /*001e*/ 	.short	0x00ff


	//----- nvinfo : EIATTR_MERCURY_ISA_VERSION
	.align		4
        /*0020*/ 	.byte	0x03, 0x5f
        /*0022*/ 	.short	0x0101


	//----- nvinfo : EIATTR_VRC_CTA_INIT_COUNT
	.align		4
        /*0024*/ 	.byte	0x02, 0x4a
	.zero		1
	.zero		1


	//----- nvinfo : EIATTR_EXIT_INSTR_OFFSETS
	.align		4
        /*0028*/ 	.byte	0x04, 0x1c
        /*002a*/ 	.short	(.L_256 - .L_255)


	//   ....[0]....
.L_255:
        /*002c*/ 	.word	0x00000010


	//----- nvinfo : EIATTR_MAX_THREADS
	.align		4
.L_256:
        /*0030*/ 	.byte	0x04, 0x05
        /*0032*/ 	.short	(.L_258 - .L_257)
.L_257:
        /*0034*/ 	.word	0x00000100
        /*0038*/ 	.word	0x00000001
        /*003c*/ 	.word	0x00000001


	//----- nvinfo : EIATTR_CBANK_PARAM_SIZE
	.align		4
.L_258:
        /*0040*/ 	.byte	0x03, 0x19
        /*0042*/ 	.short	0x0438


	//----- nvinfo : EIATTR_PARAM_CBANK
	.align		4
        /*0044*/ 	.byte	0x04, 0x0a
        /*0046*/ 	.short	(.L_260 - .L_259)
	.align		4
.L_259:
        /*0048*/ 	.word	index@(.nv.constant0._ZN7cutlass13device_kernelIN5flash19enable_sm80_to_sm89INS1_16FlashAttnFwdSm80INS1_25CollectiveMainloopFwdSm80ILi8ELi1ELb0EN4cute5tupleIJNS5_1CILi128EEENS7_ILi32EEENS7_ILi256EEEEEELi256ENS_6half_tEfNS_4arch4Sm80ELb0ELb0ELb1ELb1ELb0ELb1ELb1ELb1EEENS1_21CollectiveEpilogueFwdINS6_IJS8_SA_S9_EEENS6_IJNS7_ILi1EEESI_SI_EEESC_SE_Li256ELb1ELb1ELb1ELb0EEENS1_36VarlenDynamicPersistentTileSchedulerILi128ELi32ELi256ELi256ELb1ELb1ELb0ELb0ELb1ELb1EEEEEEEEEvNT_6ParamsE)
        /*004c*/ 	.short	0x0380
        /*004e*/ 	.short	0x0438


	//----- nvinfo : EIATTR_SW_WAR
	.align		4
.L_260:
        /*0050*/ 	.byte	0x04, 0x36
        /*0052*/ 	.short	(.L_262 - .L_261)
.L_261:
        /*0054*/ 	.word	0x00000008
.L_262:


//--------------------- .nv.info._ZN7cutlass13device_kernelIN5flash19enable_sm80_to_sm89INS1_16FlashAttnFwdSm80INS1_25CollectiveMainloopFwdSm80ILi8ELi1ELb1EN4cute5tupleIJNS5_1CILi128EEENS7_ILi48EEENS7_ILi256EEEEEELi256ENS_6half_tEfNS_4arch4Sm80ELb0ELb1ELb1ELb0ELb0ELb0ELb1ELb1EEENS1_21CollectiveEpilogueFwdINS6_IJS8_SA_S9_EEENS6_IJNS7_ILi1EEESI_SI_EEESC_SE_Li256ELb0ELb1ELb1ELb0EEENS1_19SingleTileSchedulerILb0ELb1ELb1ELi128EEEEEEEEEvNT_6ParamsE --------------------------
	.section	.nv.info._ZN7cutlass13device_kernelIN5flash19enable_sm80_to_sm89INS1_16FlashAttnFwdSm80INS1_25CollectiveMainloopFwdSm80ILi8ELi1ELb1EN4cute5tupleIJNS5_1CILi128EEENS7_ILi48EEENS7_ILi256EEEEEELi256ENS_6half_tEfNS_4arch4Sm80ELb0ELb1ELb1ELb0ELb0ELb0ELb1ELb1EEENS1_21CollectiveEpilogueFwdINS6_IJS8_SA_S9_EEENS6_IJNS7_ILi1EEESI_SI_EEESC_SE_Li256ELb0ELb1ELb1ELb0EEENS1_19SingleTileSchedulerILb0ELb1ELb1ELi128EEEEEEEEEvNT_6ParamsE,"",@"SHT_CUDA_INFO"
	.sectionflags	@""
	.align	4


	//----- nvinfo : EIATTR_CUDA_API_VERSION
	.align		4
        /*0000*/ 	.byte	0x04, 0x37
        /*0002*/ 	.short	(.L_264 - .L_263)
.L_263:
        /*0004*/ 	.word	0x00000082


	//----- nvinfo : EIATTR_KPARAM_INFO
	.align		4
.L_264:
        /*0008*/ 	.byte	0x04, 0x17
        /*000a*/ 	.short	(.L_266 - .L_265)
.L_265:
        /*000c*/ 	.word	0x00000000
        /*0010*/ 	.short	0x0000
        /*0012*/ 	.short	0x0000
        /*0014*/ 	.byte	0x00, 0xf0, 0x61, 0x10


	//----- nvinfo : EIATTR_SPARSE_MMA_MASK
	.align		4
.L_266:
        /*0018*/ 	.byte	0x03, 0x50
        /*001a*/ 	.short	0x0000


	//----- nvinfo : EIATTR_MAXREG_COUNT
	.align		4
        /*001c*/ 	.byte	0x03, 0x1b
        /*001e*/ 	.short	0x00ff


	//----- nvinfo : EIATTR_MERCURY_ISA_VERSION
	.align		4
        /*0020*/ 	.byte	0x03, 0x5f
        /*0022*/ 	.short	0x0101


	//----- nvinfo : EIATTR_VRC_CTA_INIT_COUNT
	.align		4
        /*0024*/ 	.byte	0x02, 0x4a
	.zero		1
	.zero		1


	//----- nvinfo : EIATTR_EXIT_INSTR_OFFSETS
	.align		4
        /*0028*/ 	.byte	0x04, 0x1c
        /*002a*/ 	.short	(.L_268 - .L_267)


	//   ....[0]....
.L_267:
        /*002c*/ 	.word	0x00000010


	//----- nvinfo : EIATTR_MAX_THREADS
	.align		4
.L_268:
        /*0030*/ 	.byte	0x04, 0x05
        /*0032*/ 	.short	(.L_270 - .L_269)
.L_269:
        /*0034*/ 	.word	0x00000100
        /*0038*/ 	.word	0x00000001
        /*003c*/ 	.word	0x00000001


	//----- nvinfo : EIATTR_CBANK_PARAM_SIZE
	.align		4
.L_270:
        /*0040*/ 	.byte	0x03, 0x19
        /*0042*/ 	.short	0x0418


	//----- nvinfo : EIATTR_PARAM_CBANK
	.align		4
        /*0044*/ 	.byte	0x04, 0x0a
        /*0046*/ 	.short	(.L_272 - .L_271)
	.align		4
.L_271:
        /*0048*/ 	.word	index@(.nv.constant0._ZN7cutlass13device_kernelIN5flash19enable_sm80_to_sm89INS1_16FlashAttnFwdSm80INS1_25CollectiveMainloopFwdSm80ILi8ELi1ELb1EN4cute5tupleIJNS5_1CILi128EEENS7_ILi48EEENS7_ILi256EEEEEELi256ENS_6half_tEfNS_4arch4Sm80ELb0ELb1ELb1ELb0ELb0ELb0ELb1ELb1EEENS1_21CollectiveEpilogueFwdINS6_IJS8_SA_S9_EEENS6_IJNS7_ILi1EEESI_SI_EEESC_SE_Li256ELb0ELb1ELb1ELb0EEENS1_19SingleTileSchedulerILb0ELb1ELb1ELi128EEEEEEEEEvNT_6ParamsE)
        /*004c*/ 	.short	0x0380
        /*004e*/ 	.short	0x0418


	//----- nvinfo : EIATTR_SW_WAR
	.align		4
.L_272:
        /*0050*/ 	.byte	0x04, 0x36
        /*0052*/ 	.short	(.L_274 - .L_273)
.L_273:
        /*0054*/ 	.word	0x00000008
.L_274:


//--------------------- .nv.info._ZN7cutlass13device_kernelIN5flash19enable_sm80_to_sm89INS1_16FlashAttnFwdSm80INS1_25CollectiveMainloopFwdSm80ILi8ELi1ELb1EN4cute5tupleIJNS5_1CILi128EEENS7_ILi48EEENS7_ILi256EEEEEELi256ENS_6half_tEfNS_4arch4Sm80ELb0ELb1ELb1ELb1ELb0ELb0ELb1ELb1EEENS1_21CollectiveEpilogueFwdINS6_IJS8_SA_S9_EEENS6_IJNS7_ILi1EEESI_SI_EEESC_SE_Li256ELb1ELb1ELb1ELb0EEENS1_36VarlenDynamicPersistentTileSchedulerILi128ELi48ELi256ELi256ELb1ELb1ELb0ELb1ELb0ELb1EEEEEEEEEvNT_6ParamsE --------------------------
	.section	.nv.info._ZN7cutlass13device_kernelIN5flash19enable_sm80_to_sm89INS1_16FlashAttnFwdSm80INS1_25CollectiveMainloopFwdSm80ILi8ELi1ELb1EN4cute5tupleIJNS5_1CILi128EEENS7_ILi48EEENS7_ILi256EEEEEELi256ENS_6half_tEfNS_4arch4Sm80ELb0ELb1ELb1ELb1ELb0ELb0ELb1ELb1EEENS1_21CollectiveEpilogueFwdINS6_IJS8_SA_S9_EEENS6_IJNS7_ILi1EEESI_SI_EEESC_SE_Li256ELb1ELb1ELb1ELb0EEENS1_36VarlenDynamicPersistentTileSchedulerILi128ELi48ELi256ELi256ELb1ELb1ELb0ELb1ELb0ELb1EEEEEEEEEvNT_6ParamsE,"",@"SHT_CUDA_INFO"
	.sectionflags	@""
	.align	4


	//----- nvinfo : EIATTR_CUDA_API_VERSION
	.align		4
        /*0000*/ 	.byte	0x04, 0x37
        /*0002*/ 	.short	(.L_276 - .L_275)
.L_275:
        /*0004*/ 	.word	0x00000082


	//----- nvinfo : EIATTR_KPARAM_INFO
	.align		4
.L_276:
        /*0008*/ 	.byte	0x04, 0x17
        /*000a*/ 	.short	(.L_278 - .L_277)
.L_277:
        /*000c*/ 	.word	0x00000000
        /*0010*/ 	.short	0x0000
        /*0012*/ 	.short	0x0000
        /*0014*/ 	.byte	0x00, 0xf0, 0xe1, 0x10


	//----- nvinfo : EIATTR_SPARSE_MMA_MASK
	.align		4
.L_278:
        /*0018*/ 	.byte	0x03, 0x50
        /*001a*/ 	.short	0x0000


	//----- nvinfo : EIATTR_MAXREG_COUNT
	.align		4
        /*001c*/ 	.byte	0x03, 0x1b
        /*001e*/ 	.short	0x00ff


	//----- nvinfo : EIATTR_MERCURY_ISA_VERSION
	.align		4
        /*0020*/ 	.byte	0x03, 0x5f
        /*0022*/ 	.short	0x0101


	//----- nvinfo : EIATTR_VRC_CTA_INIT_COUNT
	.align		4
        /*0024*/ 	.byte	0x02, 0x4a
	.zero		1
	.zero		1


	//----- nvinfo : EIATTR_EXIT_INSTR_OFFSETS
	.align		4
        /*0028*/ 	.byte	0x04, 0x1c
        /*002a*/ 	.short	(.L_280 - .L_279)


	//   ....[0]....
.L_279:
        /*002c*/ 	.word	0x00000010


	//----- nvinfo : EIATTR_MAX_THREADS
	.align		4
.L_280:
        /*0030*/ 	.byte	0x04, 0x05
        /*0032*/ 	.short	(.L_282 - .L_281)
.L_281:
        /*0034*/ 	.word	0x00000100
        /*0038*/ 	.word	0x00000001
        /*003c*/ 	.word	0x00000001


	//----- nvinfo : EIATTR_CBANK_PARAM_SIZE
	.align		4
.L_282:
        /*0040*/ 	.byte	0x03, 0x19
        /*0042*/ 	.short	0x0438


	//----- nvinfo : EIATTR_PARAM_CBANK
	.align		4
        /*0044*/ 	.byte	0x04, 0x0a
        /*0046*/ 	.short	(.L_284 - .L_283)
	.align		4
.L_283:
        /*0048*/ 	.word	index@(.nv.constant0._ZN7cutlass13device_kernelIN5flash19enable_sm80_to_sm89INS1_16FlashAttnFwdSm80INS1_25CollectiveMainloopFwdSm80ILi8ELi1ELb1EN4cute5tupleIJNS5_1CILi128EEENS7_ILi48EEENS7_ILi256EEEEEELi256ENS_6half_tEfNS_4arch4Sm80ELb0ELb1ELb1ELb1ELb0ELb0ELb1ELb1EEENS1_21CollectiveEpilogueFwdINS6_IJS8_SA_S9_EEENS6_IJNS7_ILi1EEESI_SI_EEESC_SE_Li256ELb1ELb1ELb1ELb0EEENS1_36VarlenDynamicPersistentTileSchedulerILi128ELi48ELi256ELi256ELb1ELb1ELb0ELb1ELb0ELb1EEEEEEEEEvNT_6ParamsE)
        /*004c*/ 	.short	0x0380
        /*004e*/ 	.short	0x0438


	//----- nvinfo : EIATTR_SW_WAR
	.align		4
.L_284:
        /*0050*/ 	.byte	0x04, 0x36
        /*0052*/ 	.short	(.L_286 - .L_285)
.L_285:
        /*0054*/ 	.word	0x00000008
.L_286:


//--------------------- .nv.info._ZN7cutlass13device_kernelIN5flash19enable_sm80_to_sm89INS1_16FlashAttnFwdSm80INS1_25CollectiveMainloopFwdSm80ILi8ELi1ELb0EN4cute5tupleIJNS5_1CILi128EEENS7_ILi32EEENS7_ILi256EEEEEELi256ENS_6half_tEfNS_4arch4Sm80ELb0ELb1ELb1ELb1ELb0ELb1ELb1ELb1EEENS1_21CollectiveEpilogueFwdINS6_IJS8_SA_S9_EEENS6_IJNS7_ILi1EEESI_SI_EEESC_SE_Li256ELb1ELb1ELb1ELb0EEENS1_36VarlenDynamicPersistentTileSchedulerILi128ELi32ELi256ELi256ELb1ELb1ELb0ELb1ELb0ELb1EEEEEEEEEvNT_6ParamsE --------------------------
	.section	.nv.info._ZN7cutlass13device_kernelIN5flash19enable_sm80_to_sm89INS1_16FlashAttnFwdSm80INS1_25CollectiveMainloopFwdSm80ILi8ELi1ELb0EN4cute5tupleIJNS5_1CILi128EEENS7_ILi32EEENS7_ILi256EEEEEELi256ENS_6half_tEfNS_4arch4Sm80ELb0ELb1ELb1ELb1ELb0ELb1ELb1ELb1EEENS1_21CollectiveEpilogueFwdINS6_IJS8_SA_S9_EEENS6_IJNS7_ILi1EEESI_SI_EEESC_SE_Li256ELb1ELb1ELb1ELb0EEENS1_36VarlenDynamicPersistentTileSchedulerILi128ELi32ELi256ELi256ELb1ELb1ELb0ELb1ELb0ELb1EEEEEEEEEvNT_6ParamsE,"",@"SHT_CUDA_INFO"
	.sectionflags	@""
	.align	4


	//----- nvinfo : EIATTR_CUDA_API_VERSION
	.align		4
        /*0000*/ 	.byte	0x04, 0x37
        /*0002*/ 	.short	(.L_288 - .L_287)
.L_287:
        /*0004*/ 	.word	0x00000082


	//----- nvinfo : EIATTR_KPARAM_INFO
	.align		4
.L_288:
        /*0008*/ 	.byte	0x04, 0x17
        /*000a*/ 	.short	(.L_290 - .L_289)
.L_289:
        /*000c*/ 	.word	0x00000000
        /*0010*/ 	.short	0x0000
        /*0012*/ 	.short	0x0000
        /*0014*/ 	.byte	0x00, 0xf0, 0xe1, 0x10


	//----- nvinfo : EIATTR_SPARSE_MMA_MASK
	.align		4
.L_290:
        /*0018*/ 	.byte	0x03, 0x50
        /*001a*/ 	.short	0x0000


	//----- nvinfo : EIATTR_MAXREG_COUNT
	.align		4
        /*001c*/ 	.byte	0x03, 0x1b
        /*001e*/ 	.short	0x00ff


	//----- nvinfo : EIATTR_MERCURY_ISA_VERSION
	.align		4
        /*0020*/ 	.byte	0x03, 0x5f
        /*0022*/ 	.short	0x0101


	//----- nvinfo : EIATTR_VRC_CTA_INIT_COUNT
	.align		4
        /*0024*/ 	.byte	0x02, 0x4a
	.zero		1
	.zero		1


	//----- nvinfo : EIATTR_EXIT_INSTR_OFFSETS
	.align		4
        /*0028*/ 	.byte	0x04, 0x1c
        /*002a*/ 	.short	(.L_292 - .L_291)


	//   ....[0]....
.L_291:
        /*002c*/ 	.word	0x00000010


	//----- nvinfo : EIATTR_MAX_THREADS
	.align		4
.L_292:
        /*0030*/ 	.byte	0x04, 0x05
        /*0032*/ 	.short	(.L_294 - .L_293)
.L_293:
        /*0034*/ 	.word	0x00000100
        /*0038*/ 	.word	0x00000001
        /*003c*/ 	.word	0x00000001


	//----- nvinfo : EIATTR_CBANK_PARAM_SIZE
	.align		4
.L_294:
        /*0040*/ 	.byte	0x03, 0x19
        /*0042*/ 	.short	0x0438


	//----- nvinfo : EIATTR_PARAM_CBANK
	.align		4
        /*0044*/ 	.byte	0x04, 0x0a
        /*0046*/ 	.short	(.L_296 - .L_295)
	.align		4
.L_295:
        /*0048*/ 	.word	index@(.nv.constant0._ZN7cutlass13device_kernelIN5flash19enable_sm80_to_sm89INS1_16FlashAttnFwdSm80INS1_25CollectiveMainloopFwdSm80ILi8ELi1ELb0EN4cute5tupleIJNS5_1CILi128EEENS7_ILi32EEENS7_ILi256EEEEEELi256ENS_6half_tEfNS_4arch4Sm80ELb0ELb1ELb1ELb1ELb0ELb1ELb1ELb1EEENS1_21CollectiveEpilogueFwdINS6_IJS8_SA_S9_EEENS6_IJNS7_ILi1EEESI_SI_EEESC_SE_Li256ELb1ELb1ELb1ELb0EEENS1_36VarlenDynamicPersistentTileSchedulerILi128ELi32ELi256ELi256ELb1ELb1ELb0ELb1ELb0ELb1EEEEEEEEEvNT_6ParamsE)
        /*004c*/ 	.short	0x0380
        /*004e*/ 	.short	0x0438


	//----- nvinfo : EIATTR_SW_WAR
	.align		4
.L_296:
        /*0050*/ 	.byte	0x04, 0x36
        /*0052*/ 	.short	(.L_298 - .L_297)
.L_297:
        /*0054*/ 	.word	0x00000008
.L_298:


//--------------------- .nv.info._ZN7cutlass13device_kernelIN5flash19enable_sm80_to_sm89INS1_16FlashAttnFwdSm80INS1_25CollectiveMainloopFwdSm80ILi8ELi1ELb1EN4cute5tupleIJNS5_1CILi128EEENS7_ILi64EEENS7_ILi256EEEEEELi256ENS_6half_tEfNS_4arch4Sm80ELb1ELb0ELb1ELb0ELb0ELb0ELb1ELb1EEENS1_21CollectiveEpilogueFwdINS6_IJS8_SA_S9_EEENS6_IJNS7_ILi1EEESI_SI_EEESC_SE_Li256ELb0ELb1ELb1ELb0EEENS1_30DynamicPersistentTileSchedulerILi256ELi256ELb1ELb1ELb0EEEEEEEEEvNT_6ParamsE --------------------------
	.section	.nv.info._ZN7cutlass13device_kernelIN5flash19enable_sm80_to_sm89INS1_16FlashAttnFwdSm80INS1_25CollectiveMainloopFwdSm80ILi8ELi1ELb1EN4cute5tupleIJNS5_1CILi128EEENS7_ILi64EEENS7_ILi256EEEEEELi256ENS_6half_tEfNS_4arch4Sm80ELb1ELb0ELb1ELb0ELb0ELb0ELb1ELb1EEENS1_21CollectiveEpilogueFwdINS6_IJS8_SA_S9_EEENS6_IJNS7_ILi1EEESI_SI_EEESC_SE_Li256ELb0ELb1ELb1ELb0EEENS1_30DynamicPersistentTileSchedulerILi256ELi256ELb1ELb1ELb0EEEEEEEEEvNT_6ParamsE,"",@"SHT_CUDA_INFO"
	.sectionflags	@""
	.align	4


	//----- nvinfo : EIATTR_CUDA_API_VERSION
	.align		4
        /*0000*/ 	.byte	0x04, 0x37
        /*0002*/ 	.short	(.L_300 - .L_299)
.L_299:
        /*0004*/ 	.word	0x00000082


	//----- nvinfo : EIATTR_KPARAM_INFO
	.align		4
.L_300:
        /*0008*/ 	.byte	0x04, 0x17
        /*000a*/ 	.short	(.L_302 - .L_301)
.L_301:
        /*000c*/ 	.word	0x00000000
        /*0010*/ 	.short	0x0000
        /*0012*/ 	.short	0x0000
        /*0014*/ 	.byte	0x00, 0xf0, 0xa1, 0x10


	//----- nvinfo : EIATTR_SPARSE_MMA_MASK
	.align		4
.L_302:
        /*0018*/ 	.byte	0x03, 0x50
        /*001a*/ 	.short	0x0000


	//----- nvinfo : EIATTR_MAXREG_COUNT
	.align		4
        /*001c*/ 	.byte	0x03, 0x1b
        /*001e*/ 	.short	0x00ff


	//----- nvinfo : EIATTR_MERCURY_ISA_VERSION
	.align		4
        /*0020*/ 	.byte	0x03, 0x5f
        /*0022*/ 	.short	0x0101


	//----- nvinfo : EIATTR_VRC_CTA_INIT_COUNT
	.align		4
        /*0024*/ 	.byte	0x02, 0x4a
	.zero		1
	.zero		1


	//----- nvinfo : EIATTR_EXIT_INSTR_OFFSETS
	.align		4
        /*0028*/ 	.byte	0x04, 0x1c
        /*002a*/ 	.short	(.L_304 - .L_303)


	//   ....[0]....
.L_303:
        /*002c*/ 	.word	0x00000010


	//----- nvinfo : EIATTR_MAX_THREADS
	.align		4
.L_304:
        /*0030*/ 	.byte	0x04, 0x05
        /*0032*/ 	.short	(.L_306 - .L_305)
.L_305:
        /*0034*/ 	.word	0x00000100
        /*0038*/ 	.word	0x00000001
        /*003c*/ 	.word	0x00000001


	//----- nvinfo : EIATTR_CBANK_PARAM_SIZE
	.align		4
.L_306:
        /*0040*/ 	.byte	0x03, 0x19
        /*0042*/ 	.short	0x0428


	//----- nvinfo : EIATTR_PARAM_CBANK
	.align		4
        /*0044*/ 	.byte	0x04, 0x0a
        /*0046*/ 	.short	(.L_308 - .L_307)
	.align		4
.L_307:
        /*0048*/ 	.word	index@(.nv.constant0._ZN7cutlass13device_kernelIN5flash19enable_sm80_to_sm89INS1_16FlashAttnFwdSm80INS1_25CollectiveMainloopFwdSm80ILi8ELi1ELb1EN4cute5tupleIJNS5_1CILi128EEENS7_ILi64EEENS7_ILi256EEEEEELi256ENS_6half_tEfNS_4arch4Sm80ELb1ELb0ELb1ELb0ELb0ELb0ELb1ELb1EEENS1_21CollectiveEpilogueFwdINS6_IJS8_SA_S9_EEENS6_IJNS7_ILi1EEESI_SI_EEESC_SE_Li256ELb0ELb1ELb1ELb0EEENS1_30DynamicPersistentTileSchedulerILi256ELi256ELb1ELb1ELb0EEEEEEEEEvNT_6ParamsE)
        /*004c*/ 	.short	0x0380
        /*004e*/ 	.short	0x0428


	//----- nvinfo : EIATTR_SW_WAR
	.align		4
.L_308:
        /*0050*/ 	.byte	0x04, 0x36
        /*0052*/ 	.short	(.L_310 - .L_309)
.L_309:
        /*0054*/ 	.word	0x00000008
.L_310:


//--------------------- .nv.info._ZN7cutlass13device_kernelIN5flash19enable_sm80_to_sm89INS1_16FlashAttnFwdSm80INS1_25CollectiveMainloopFwdSm80ILi8ELi1ELb1EN4cute5tupleIJNS5_1CILi128EEENS7_ILi48EEENS7_ILi256EEEEEELi256ENS_6half_tEfNS_4arch4Sm80ELb1ELb0ELb1ELb1ELb0ELb0ELb1ELb1EEENS1_21CollectiveEpilogueFwdINS6_IJS8_SA_S9_EEENS6_IJNS7_ILi1EEESI_SI_EEESC_SE_Li256ELb1ELb1ELb1ELb0EEENS1_36VarlenDynamicPersistentTileSchedulerILi128ELi48ELi256ELi256ELb1ELb1ELb0ELb1ELb1ELb1EEEEEEEEEvNT_6ParamsE --------------------------
	.section	.nv.info._ZN7cutlass13device_kernelIN5flash19enable_sm80_to_sm89INS1_16FlashAttnFwdSm80INS1_25CollectiveMainloopFwdSm80ILi8ELi1ELb1EN4cute5tupleIJNS5_1CILi128EEENS7_ILi48EEENS7_ILi256EEEEEELi256ENS_6half_tEfNS_4arch4Sm80ELb1ELb0ELb1ELb1ELb0ELb0ELb1ELb1EEENS1_21CollectiveEpilogueFwdINS6_IJS8_SA_S9_EEENS6_IJNS7_ILi1EEESI_SI_EEESC_SE_Li256ELb1ELb1ELb1ELb0EEENS1_36VarlenDynamicPersistentTileSchedulerILi128ELi48ELi256ELi256ELb1ELb1ELb0ELb1ELb1ELb1EEEEEEEEEvNT_6ParamsE,"",@"SHT_CUDA_INFO"
	.sectionflags	@""
	.align	4


	//----- nvinfo : EIATTR_CUDA_API_VERSION
	.align		4
        /*0000*/ 	.byte	0x04, 0x37
        /*0002*/ 	.short	(.L_312 - .L_311)
.L_311:
        /*0004*/ 	.word	0x00000082


	//----- nvinfo : EIATTR_KPARAM_INFO
	.align		4
.L_312:
        /*0008*/ 	.byte	0x04, 0x17
        /*000a*/ 	.short	(.L_314 - .L_313)
.L_313:
        /*000c*/ 	.word	0x00000000
        /*0010*/ 	.short	0x0000
        /*0012*/ 	.short	0x0000
        /*0014*/ 	.byte	0x00, 0xf0, 0xe1, 0x10


	//----- nvinfo : EIATTR_SPARSE_MMA_MASK
	.align		4
.L_314:
        /*0018*/ 	.byte	0x03, 0x50
        /*001a*/ 	.short	0x0000


	//----- nvinfo : EIATTR_MAXREG_COUNT
	.align		4
        /*001c*/ 	.byte	0x03, 0x1b
        /*001e*/ 	.short	0x00ff


	//----- nvinfo : EIATTR_MERCURY_ISA_VERSION
	.align		4
        /*0020*/ 	.byte	0x03, 0x5f
        /*0022*/ 	.short	0x0101


	//----- nvinfo : EIATTR_VRC_CTA_INIT_COUNT
	.align		4
        /*0024*/ 	.byte	0x02, 0x4a
	.zero		1
	.zero		1


	//----- nvinfo : EIATTR_EXIT_INSTR_OFFSETS
	.align		4
        /*0028*/ 	.byte	0x04, 0x1c
        /*002a*/ 	.short	(.L_316 - .L_315)


	//   ....[0]....
.L_315:
        /*002c*/ 	.word	0x00000010


	//----- nvinfo : EIATTR_MAX_THREADS
	.align		4
.L_316:
        /*0030*/ 	.byte	0x04, 0x05
        /*0032*/ 	.short	(.L_318 - .L_317)
.L_317:
        /*0034*/ 	.word	0x00000100
        /*0038*/ 	.word	0x00000001
        /*003c*/ 	.word	0x00000001


	//----- nvinfo : EIATTR_CBANK_PARAM_SIZE
	.align		4
.L_318:
        /*0040*/ 	.byte	0x03, 0x19
        /*0042*/ 	.short	0x0438


	//----- nvinfo : EIATTR_PARAM_CBANK
	.align		4
        /*0044*/ 	.byte	0x04, 0x0a
        /*0046*/ 	.short	(.L_320 - .L_319)
	.align		4
.L_319:
        /*0048*/ 	.word	index@(.nv.constant0._ZN7cutlass13device_kernelIN5flash19enable_sm80_to_sm89INS1_16FlashAttnFwdSm80INS1_25CollectiveMainloopFwdSm80ILi8ELi1ELb1EN4cute5tupleIJNS5_1CILi128EEENS7_ILi48EEENS7_ILi256EEEEEELi256ENS_6half_tEfNS_4arch4Sm80ELb1ELb0ELb1ELb1ELb0ELb0ELb1ELb1EEENS1_21CollectiveEpilogueFwdINS6_IJS8_SA_S9_EEENS6_IJNS7_ILi1EEESI_SI_EEESC_SE_Li256ELb1ELb1ELb1ELb0EEENS1_36VarlenDynamicPersistentTileSchedulerILi128ELi48ELi256ELi256ELb1ELb1ELb0ELb1ELb1ELb1EEEEEEEEEvNT_6ParamsE)
        /*004c*/ 	.short	0x0380
        /*004e*/ 	.short	0x0438


	//----- nvinfo : EIATTR_SW_WAR
	.align		4
.L_320:
        /*0050*/ 	.byte	0x04, 0x36
        /*0052*/ 	.short	(.L_322 - .L_321)
.L_321:
        /*0054*/ 	.word	0x00000008
.L_322:


//--------------------- .nv.info._ZN7cutlass13device_kernelIN5flash19enable_sm80_to_sm89INS1_16FlashAttnFwdSm80INS1_25CollectiveMainloopFwdSm80ILi8ELi1ELb0EN4cute5tupleIJNS5_1CILi128EEENS7_ILi32EEENS7_ILi256EEEEEELi256ENS_6half_tEfNS_4arch4Sm80ELb1ELb0ELb1ELb1ELb0ELb1ELb1ELb1EEENS1_21CollectiveEpilogueFwdINS6_IJS8_SA_S9_EEENS6_IJNS7_ILi1EEESI_SI_EEESC_SE_Li256ELb1ELb1ELb1ELb0EEENS1_36VarlenDynamicPersistentTileSchedulerILi128ELi32ELi256ELi256ELb1ELb1ELb0ELb1ELb1ELb1EEEEEEEEEvNT_6ParamsE --------------------------
	.section	.nv.info._ZN7cutlass13device_kernelIN5flash19enable_sm80_to_sm89INS1_16FlashAttnFwdSm80INS1_25CollectiveMainloopFwdSm80ILi8ELi1ELb0EN4cute5tupleIJNS5_1CILi128EEENS7_ILi32EEENS7_ILi256EEEEEELi256ENS_6half_tEfNS_4arch4Sm80ELb1ELb0ELb1ELb1ELb0ELb1ELb1ELb1EEENS1_21CollectiveEpilogueFwdINS6_IJS8_SA_S9_EEENS6_IJNS7_ILi1EEESI_SI_EEESC_SE_Li256ELb1ELb1ELb1ELb0EEENS1_36VarlenDynamicPersistentTileSchedulerILi128ELi32ELi256ELi256ELb1ELb1ELb0ELb1ELb1ELb1EEEEEEEEEvNT_6ParamsE,"",@"SHT_CUDA_INFO"
	.sectionflags	@""
	.align	4


	//----- nvinfo : EIATTR_CUDA_API_VERSION
	.align		4
        /*0000*/ 	.byte	0x04, 0x37
        /*0002*/ 	.short	(.L_324 - .L_323)
.L_323:
        /*0004*/ 	.word	0x00000082


	//----- nvinfo : EIATTR_KPARAM_INFO
	.align		4
.L_324:
        /*0008*/ 	.byte	0x04, 0x17
        /*000a*/ 	.short	(.L_326 - .L_325)
.L_325:
        /*000c*/ 	.word	0x00000000
        /*0010*/ 	.short	0x0000
        /*0012*/ 	.short	0x0000
        /*0014*/ 	.byte	0x00, 0xf0, 0xe1, 0x10


	//----- nvinfo : EIATTR_SPARSE_MMA_MASK
	.align		4
.L_326:
        /*0018*/ 	.byte	0x03, 0x50
        /*001a*/ 	.short	0x0000


	//----- nvinfo : EIATTR_MAXREG_COUNT
	.align		4
        /*001c*/ 	.byte	0x03, 0x1b
        /*001e*/ 	.short	0x00ff


	//----- nvinfo : EIATTR_MERCURY_ISA_VERSION
	.align		4
        /*0020*/ 	.byte	0x03, 0x5f
        /*0022*/ 	.short	0x0101


	//----- nvinfo : EIATTR_VRC_CTA_INIT_COUNT
	.align		4
        /*0024*/ 	.byte	0x02, 0x4a
	.zero		1
	.zero		1


	//----- nvinfo : EIATTR_EXIT_INSTR_OFFSETS
	.align		4
        /*0028*/ 	.byte	0x04, 0x1c
        /*002a*/ 	.short	(.L_328 - .L_327)


	//   ....[0]....
.L_327:
        /*002c*/ 	.word	0x00000010


	//----- nvinfo : EIATTR_MAX_THREADS
	.align		4
.L_328:
        /*0030*/ 	.byte	0x04, 0x05
        /*0032*/ 	.short	(.L_330 - .L_329)
.L_329:
        /*0034*/ 	.word	0x00000100
        /*0038*/ 	.word	0x00000001
        /*003c*/ 	.word	0x00000001


	//----- nvinfo : EIATTR_CBANK_PARAM_SIZE
	.align		4
.L_330:
        /*0040*/ 	.byte	0x03, 0x19
        /*0042*/ 	.short	0x0438


	//----- nvinfo : EIATTR_PARAM_CBANK
	.align		4
        /*0044*/ 	.byte	0x04, 0x0a
        /*0046*/ 	.short	(.L_332 - .L_331)
	.align		4
.L_331:
        /*0048*/ 	.word	index@(.nv.constant0._ZN7cutlass13device_kernelIN5flash19enable_sm80_to_sm89INS1_16FlashAttnFwdSm80INS1_25CollectiveMainloopFwdSm80ILi8ELi1ELb0EN4cute5tupleIJNS5_1CILi128EEENS7_ILi32EEENS7_ILi256EEEEEELi256ENS_6half_tEfNS_4arch4Sm80ELb1ELb0ELb1ELb1ELb0ELb1ELb1ELb1EEENS1_21CollectiveEpilogueFwdINS6_IJS8_SA_S9_EEENS6_IJNS7_ILi1EEESI_SI_EEESC_SE_Li256ELb1ELb1ELb1ELb0EEENS1_36VarlenDynamicPersistentTileSchedulerILi128ELi32ELi256ELi256ELb1ELb1ELb0ELb1ELb1ELb1EEEEEEEEEvNT_6ParamsE)
        /*004c*/ 	.short	0x0380
        /*004e*/ 	.short	0x0438


	//----- nvinfo : EIATTR_SW_WAR
	.align		4
.L_332:
        /*0050*/ 	.byte	0x04, 0x36
        /*0052*/ 	.short	(.L_334 - .L_333)
.L_333:
        /*0054*/ 	.word	0x00000008
.L_334:


//--------------------- .nv.info._ZN7cutlass13device_kernelIN5flash19enable_sm80_to_sm89INS1_16FlashAttnFwdSm80INS1_25CollectiveMainloopFwdSm80ILi8ELi1ELb0EN4cute5tupleIJNS5_1CILi128EEENS7_ILi96EEENS7_ILi256EEEEEELi256ENS_6half_tEfNS_4arch4Sm80ELb0ELb0ELb1ELb0ELb0ELb0ELb1ELb1EEENS1_21CollectiveEpilogueFwdINS6_IJS8_SA_S9_EEENS6_IJNS7_ILi1EEESI_SI_EEESC_SE_Li256ELb0ELb1ELb1ELb0EEENS1_19SingleTileSchedulerILb0ELb1ELb1ELi128EEEEEEEEEvNT_6ParamsE --------------------------
	.section	.nv.info._ZN7cutlass13device_kernelIN5flash19enable_sm80_to_sm89INS1_16FlashAttnFwdSm80INS1_25CollectiveMainloopFwdSm80ILi8ELi1ELb0EN4cute5tupleIJNS5_1CILi128EEENS7_ILi96EEENS7_ILi256EEEEEELi256ENS_6half_tEfNS_4arch4Sm80ELb0ELb0ELb1ELb0ELb0ELb0ELb1ELb1EEENS1_21CollectiveEpilogueFwdINS6_IJS8_SA_S9_EEENS6_IJNS7_ILi1EEESI_SI_EEESC_SE_Li256ELb0ELb1ELb1ELb0EEENS1_19SingleTileSchedulerILb0ELb1ELb1ELi128EEEEEEEEEvNT_6ParamsE,"",@"SHT_CUDA_INFO"
	.sectionflags	@""
	.align	4


	//----- nvinfo : EIATTR_CUDA_API_VERSION
	.align		4
        /*0000*/ 	.byte	0x04, 0x37
        /*0002*/ 	.short	(.L_336 - .L_335)
.L_335:
        /*0004*/ 	.word	0x00000082


	//----- nvinfo : EIATTR_KPARAM_INFO
	.align		4
.L_336:
        /*0008*/ 	.byte	0x04, 0x17
        /*000a*/ 	.short	(.L_338 - .L_337)
.L_337:
        /*000c*/ 	.word	0x00000000
        /*0010*/ 	.short	0x0000
        /*0012*/ 	.short	0x0000
        /*0014*/ 	.byte	0x00, 0xf0, 0x61, 0x10


	//----- nvinfo : EIATTR_SPARSE_MMA_MASK
	.align		4
.L_338:
        /*0018*/ 	.byte	0x03, 0x50
        /*001a*/ 	.short	0x0000


	//----- nvinfo : EIATTR_MAXREG_COUNT
	.align		4
        /*001c*/ 	.byte	0x03, 0x1b
        /*001e*/ 	.short	0x00ff


	//----- nvinfo : EIATTR_MERCURY_ISA_VERSION
	.align		4
        /*0020*/ 	.byte	0x03, 0x5f
        /*0022*/ 	.short	0x0101


	//----- nvinfo : EIATTR_VRC_CTA_INIT_COUNT
	.align		4
        /*0024*/ 	.byte	0x02, 0x4a
	.zero		1
	.zero		1


	//----- nvinfo : EIATTR_EXIT_INSTR_OFFSETS
	.align		4
        /*0028*/ 	.byte	0x04, 0x1c
        /*002a*/ 	.short	(.L_340 - .L_339)


	//   ....[0]....
.L_339:
        /*002c*/ 	.word	0x00000010


	//----- nvinfo : EIATTR_MAX_THREADS
	.align		4
.L_340:
        /*0030*/ 	.byte	0x04, 0x05
        /*0032*/ 	.short	(.L_342 - .L_341)
.L_341:
        /*0034*/ 	.word	0x00000100
        /*0038*/ 	.word	0x00000001
        /*003c*/ 	.word	0x00000001


	//----- nvinfo : EIATTR_CBANK_PARAM_SIZE
	.align		4
.L_342:
        /*0040*/ 	.byte	0x03, 0x19
        /*0042*/ 	.short	0x0418


	//----- nvinfo : EIATTR_PARAM_CBANK
	.align		4
        /*0044*/ 	.byte	0x04, 0x0a
        /*0046*/ 	.short	(.L_344 - .L_343)
	.align		4
.L_343:
        /*0048*/ 	.word	index@(.nv.constant0._ZN7cutlass13device_kernelIN5flash19enable_sm80_to_sm89INS1_16FlashAttnFwdSm80INS1_25CollectiveMainloopFwdSm80ILi8ELi1ELb0EN4cute5tupleIJNS5_1CILi128EEENS7_ILi96EEENS7_ILi256EEEEEELi256ENS_6half_tEfNS_4arch4Sm80ELb0ELb0ELb1ELb0ELb0ELb0ELb1ELb1EEENS1_21CollectiveEpilogueFwdINS6_IJS8_SA_S9_EEENS6_IJNS7_ILi1EEESI_SI_EEESC_SE_Li256ELb0ELb1ELb1ELb0EEENS1_19SingleTileSchedulerILb0ELb1ELb1ELi128EEEEEEEEEvNT_6ParamsE)
        /*004c*/ 	.short	0x0380
        /*004e*/ 	.short	0x0418


	//----- nvinfo : EIATTR_SW_WAR
	.align		4
.L_344:
        /*0050*/ 	.byte	0x04, 0x36
        /*0052*/ 	.short	(.L_346 - .L_345)
.L_345:
        /*0054*/ 	.word	0x00000008
.L_346:


//--------------------- .nv.info._ZN7cutlass13device_kernelIN5flash19enable_sm80_to_sm89INS1_16FlashAttnFwdSm80INS1_25CollectiveMainloopFwdSm80ILi8ELi1ELb0EN4cute5tupleIJNS5_1CILi128EEENS7_ILi64EEENS7_ILi256EEEEEELi256ENS_6half_tEfNS_4arch4Sm80ELb0ELb0ELb1ELb1ELb0ELb0ELb1ELb1EEENS1_21CollectiveEpilogueFwdINS6_IJS8_SA_S9_EEENS6_IJNS7_ILi1EEESI_SI_EEESC_SE_Li256ELb1ELb1ELb1ELb0EEENS1_36VarlenDynamicPersistentTileSchedulerILi128ELi64ELi256ELi256ELb1ELb1ELb0ELb0ELb1ELb1EEEEEEEEEvNT_6ParamsE --------------------------
	.section	.nv.info._ZN7cutlass13device_kernelIN5flash19enable_sm80_to_sm89INS1_16FlashAttnFwdSm80INS1_25CollectiveMainloopFwdSm80ILi8ELi1ELb0EN4cute5tupleIJNS5_1CILi128EEENS7_ILi64EEENS7_ILi256EEEEEELi256ENS_6half_tEfNS_4arch4Sm80ELb0ELb0ELb1ELb1ELb0ELb0ELb1ELb1EEENS1_21CollectiveEpilogueFwdINS6_IJS8_SA_S9_EEENS6_IJNS7_ILi1EEESI_SI_EEESC_SE_Li256ELb1ELb1ELb1ELb0EEENS1_36VarlenDynamicPersistentTileSchedulerILi128ELi64ELi256ELi256ELb1ELb1ELb0ELb0ELb1ELb1EEEEEEEEEvNT_6ParamsE,"",@"SHT_CUDA_INFO"
	.sectionflags	@""
	.align	4


	//----- nvinfo : EIATTR_CUDA_API_VERSION
	.align		4
        /*0000*/ 	.byte	0x04, 0x37
        /*0002*/ 	.short	(.L_348 - .L_347)
.L_347:
        /*0004*/ 	.word	0x00000082


	//----- nvinfo : EIATTR_KPARAM_INFO
	.align		4
.L_348:
        /*0008*/ 	.byte	0x04, 0x17
        /*000a*/ 	.short	(.L_350 - .L_349)
.L_349:
        /*000c*/ 	.word	0x00000000
        /*0010*/ 	.short	0x0000
        /*0012*/ 	.short	0x0000
        /*0014*/ 	.byte	0x00, 0xf0, 0xe1, 0x10


	//----- nvinfo : EIATTR_SPARSE_MMA_MASK
	.align		4
.L_350:
        /*0018*/ 	.byte	0x03, 0x50
        /*001a*/ 	.short	0x0000


	//----- nvinfo : EIATTR_MAXREG_COUNT
	.align		4
        /*001c*/ 	.byte	0x03, 0x1b
        /*001e*/ 	.short	0x00ff


	//----- nvinfo : EIATTR_MERCURY_ISA_VERSION
	.align		4
        /*0020*/ 	.byte	0x03, 0x5f
        /*0022*/ 	.short	0x0101


	//----- nvinfo : EIATTR_VRC_CTA_INIT_COUNT
	.align		4
        /*0024*/ 	.byte	0x02, 0x4a
	.zero		1
	.zero		1


	//----- nvinfo : EIATTR_EXIT_INSTR_OFFSETS
	.align		4
        /*0028*/ 	.byte	0x04, 0x1c
        /*002a*/ 	.short	(.L_352 - .L_351)


	//   ....[0]....
.L_351:
        /*002c*/ 	.word	0x00000010


	//----- nvinfo : EIATTR_MAX_THREADS
	.align		4
.L_352:
        /*0030*/ 	.byte	0x04, 0x05
        /*0032*/ 	.short	(.L_354 - .L_353)
.L_353:
        /*0034*/ 	.word	0x00000100
        /*0038*/ 	.word	0x00000001
        /*003c*/ 	.word	0x00000001


	//----- nvinfo : EIATTR_CBANK_PARAM_SIZE
	.align		4
.L_354:
        /*0040*/ 	.byte	0x03, 0x19
        /*0042*/ 	.short	0x0438


	//----- nvinfo : EIATTR_PARAM_CBANK
	.align		4
        /*0044*/ 	.byte	0x04, 0x0a
        /*0046*/ 	.short	(.L_356 - .L_355)
	.align		4
.L_355:
        /*0048*/ 	.word	index@(.nv.constant0._ZN7cutlass13device_kernelIN5flash19enable_sm80_to_sm89INS1_16FlashAttnFwdSm80INS1_25CollectiveMainloopFwdSm80ILi8ELi1ELb0EN4cute5tupleIJNS5_1CILi128EEENS7_ILi64EEENS7_ILi256EEEEEELi256ENS_6half_tEfNS_4arch4Sm80ELb0ELb0ELb1ELb1ELb0ELb0ELb1ELb1EEENS1_21CollectiveEpilogueFwdINS6_IJS8_SA_S9_EEENS6_IJNS7_ILi1EEESI_SI_EEESC_SE_Li256ELb1ELb1ELb1ELb0EEENS1_36VarlenDynamicPersistentTileSchedulerILi128ELi64ELi256ELi256ELb1ELb1ELb0ELb0ELb1ELb1EEEEEEEEEvNT_6ParamsE)
        /*004c*/ 	.short	0x0380
        /*004e*/ 	.short	0x0438


	//----- nvinfo : EIATTR_SW_WAR
	.align		4
.L_356:
        /*0050*/ 	.byte	0x04, 0x36
        /*0052*/ 	.short	(.L_358 - .L_357)
.L_357:
        /*0054*/ 	.word	0x00000008
.L_358:


//--------------------- .nv.info._ZN7cutlass13device_kernelIN5flash19enable_sm80_to_sm89INS1_16FlashAttnFwdSm80INS1_25CollectiveMainloopFwdSm80ILi8ELi1ELb0EN4cute5tupleIJNS5_1CILi128EEENS7_ILi48EEENS7_ILi256EEEEEELi256ENS_6half_tEfNS_4arch4Sm80ELb0ELb0ELb1ELb1ELb0ELb1ELb1ELb1EEENS1_21CollectiveEpilogueFwdINS6_IJS8_SA_S9_EEENS6_IJNS7_ILi1EEESI_SI_EEESC_SE_Li256ELb1ELb1ELb1ELb0EEENS1_36VarlenDynamicPersistentTileSchedulerILi128ELi48ELi256ELi256ELb1ELb1ELb0ELb0ELb1ELb1EEEEEEEEEvNT_6ParamsE --------------------------
	.section	.nv.info._ZN7cutlass13device_kernelIN5flash19enable_sm80_to_sm89INS1_16FlashAttnFwdSm80INS1_25CollectiveMainloopFwdSm80ILi8ELi1ELb0EN4cute5tupleIJNS5_1CILi128EEENS7_ILi48EEENS7_ILi256EEEEEELi256ENS_6half_tEfNS_4arch4Sm80ELb0ELb0ELb1ELb1ELb0ELb1ELb1ELb1EEENS1_21CollectiveEpilogueFwdINS6_IJS8_SA_S9_EEENS6_IJNS7_ILi1EEESI_SI_EEESC_SE_Li256ELb1ELb1ELb1ELb0EEENS1_36VarlenDynamicPersistentTileSchedulerILi128ELi48ELi256ELi256ELb1ELb1ELb0ELb0ELb1ELb1EEEEEEEEEvNT_6ParamsE,"",@"SHT_CUDA_INFO"
	.sectionflags	@""
	.align	4


	//----- nvinfo : EIATTR_CUDA_API_VERSION
	.align		4
        /*0000*/ 	.byte	0x04, 0x37
        /*0002*/ 	.short	(.L_360 - .L_359)
.L_359:
        /*0004*/ 	.word	0x00000082


	//----- nvinfo : EIATTR_KPARAM_INFO
	.align		4
.L_360:
        /*0008*/ 	.byte	0x04, 0x17
        /*000a*/ 	.short	(.L_362 - .L_361)
.L_361:
        /*000c*/ 	.word	0x00000000
        /*0010*/ 	.short	0x0000
        /*0012*/ 	.short	0x0000
        /*0014*/ 	.byte	0x00, 0xf0, 0xe1, 0x10


	//----- nvinfo : EIATTR_SPARSE_MMA_MASK
	.align		4
.L_362:
        /*0018*/ 	.byte	0x03, 0x50
        /*001a*/ 	.short	0x0000


	//----- nvinfo : EIATTR_MAXREG_COUNT
	.align		4
        /*001c*/ 	.byte	0x03, 0x1b
        /*001e*/ 	.short	0x00ff


	//----- nvinfo : EIATTR_MERCURY_ISA_VERSION
	.align		4
        /*0020*/ 	.byte	0x03, 0x5f
        /*0022*/ 	.short	0x0101


	//----- nvinfo : EIATTR_VRC_CTA_INIT_COUNT
	.align		4
        /*0024*/ 	.byte	0x02, 0x4a
	.zero		1
	.zero		1


	//----- nvinfo : EIATTR_EXIT_INSTR_OFFSETS
	.align		4
        /*0028*/ 	.byte	0x04, 0x1c
        /*002a*/ 	.short	(.L_364 - .L_363)


	//   ....[0]....
.L_363:
        /*002c*/ 	.word	0x00000010


	//----- nvinfo : EIATTR_MAX_THREADS
	.align		4
.L_364:
        /*0030*/ 	.byte	0x04, 0x05
        /*0032*/ 	.short	(.L_366 - .L_365)
.L_365:
        /*0034*/ 	.word	0x00000100
        /*0038*/ 	.word	0x00000001
        /*003c*/ 	.word	0x00000001


	//----- nvinfo : EIATTR_CBANK_PARAM_SIZE
	.align		4
.L_366:
        /*0040*/ 	.byte	0x03, 0x19
        /*0042*/ 	.short	0x0438


	//----- nvinfo : EIATTR_PARAM_CBANK
	.align		4
        /*0044*/ 	.byte	0x04, 0x0a
        /*0046*/ 	.short	(.L_368 - .L_367)
	.align		4
.L_367:
        /*0048*/ 	.word	index@(.nv.constant0._ZN7cutlass13device_kernelIN5flash19enable_sm80_to_sm89INS1_16FlashAttnFwdSm80INS1_25CollectiveMainloopFwdSm80ILi8ELi1ELb0EN4cute5tupleIJNS5_1CILi128EEENS7_ILi48EEENS7_ILi256EEEEEELi256ENS_6half_tEfNS_4arch4Sm80ELb0ELb0ELb1ELb1ELb0ELb1ELb1ELb1EEENS1_21CollectiveEpilogueFwdINS6_IJS8_SA_S9_EEENS6_IJNS7_ILi1EEESI_SI_EEESC_SE_Li256ELb1ELb1ELb1ELb0EEENS1_36VarlenDynamicPersistentTileSchedulerILi128ELi48ELi256ELi256ELb1ELb1ELb0ELb0ELb1ELb1EEEEEEEEEvNT_6ParamsE)
        /*004c*/ 	.short	0x0380
        /*004e*/ 	.short	0x0438


	//----- nvinfo : EIATTR_SW_WAR
	.align		4
.L_368:
        /*0050*/ 	.byte	0x04, 0x36
        /*0052*/ 	.short	(.L_370 - .L_369)
.L_369:
        /*0054*/ 	.word	0x00000008
.L_370:


//--------------------- .nv.info._ZN7cutlass13device_kernelIN5flash19enable_sm80_to_sm89INS1_16FlashAttnFwdSm80INS1_25CollectiveMainloopFwdSm80ILi8ELi1ELb0EN4cute5tupleIJNS5_1CILi128EEENS7_ILi64EEENS7_ILi256EEEEEELi256ENS_6half_tEfNS_4arch4Sm80ELb0ELb1ELb1ELb0ELb0ELb0ELb1ELb1EEENS1_21CollectiveEpilogueFwdINS6_IJS8_SA_S9_EEENS6_IJNS7_ILi1EEESI_SI_EEESC_SE_Li256ELb0ELb1ELb1ELb0EEENS1_19SingleTileSchedulerILb0ELb1ELb1ELi128EEEEEEEEEvNT_6ParamsE --------------------------
	.section	.nv.info._ZN7cutlass13device_kernelIN5flash19enable_sm80_to_sm89INS1_16FlashAttnFwdSm80INS1_25CollectiveMainloopFwdSm80ILi8ELi1ELb0EN4cute5tupleIJNS5_1CILi128EEENS7_ILi64EEENS7_ILi256EEEEEELi256ENS_6half_tEfNS_4arch4Sm80ELb0ELb1ELb1ELb0ELb0ELb0ELb1ELb1EEENS1_21CollectiveEpilogueFwdINS6_IJS8_SA_S9_EEENS6_IJNS7_ILi1EEESI_SI_EEESC_SE_Li256ELb0ELb1ELb1ELb0EEENS1_19SingleTileSchedulerILb0ELb1ELb1ELi128EEEEEEEEEvNT_6ParamsE,"",@"SHT_CUDA_INFO"
	.sectionflags	@""
	.align	4


	//----- nvinfo : EIATTR_CUDA_API_VERSION
	.align		4
        /*0000*/ 	.byte	0x04, 0x37
        /*0002*/ 	.short	(.L_372 - .L_371)
.L_371:
        /*0004*/ 	.word	0x00000082


	//----- nvinfo : EIATTR_KPARAM_INFO
	.align		4
.L_372:
        /*0008*/ 	.byte	0x04, 0x17
        /*000a*/ 	.short	(.L_374 - .L_373)
.L_373:
        /*000c*/ 	.word	0x00000000
        /*0010*/ 	.short	0x0000
        /*0012*/ 	.short	0x0000
        /*0014*/ 	.byte	0x00, 0xf0, 0x61, 0x10


	//----- nvinfo : EIATTR_SPARSE_MMA_MASK
	.align		4
.L_374:
        /*0018*/ 	.byte	0x03, 0x50
        /*001a*/ 	.short	0x0000


	//----- nvinfo : EIATTR_MAXREG_COUNT
	.align		4
        /*001c*/ 	.byte	0x03, 0x1b
        /*001e*/ 	.short	0x00ff


	//----- nvinfo : EIATTR_MERCURY_ISA_VERSION
	.align		4
        /*0020*/ 	.byte	0x03, 0x5f
        /*0022*/ 	.short	0x0101


	//----- nvinfo : EIATTR_VRC_CTA_INIT_COUNT
	.align		4
        /*0024*/ 	.byte	0x02, 0x4a
	.zero		1
	.zero		1


	//----- nvinfo : EIATTR_EXIT_INSTR_OFFSETS
	.align		4
        /*0028*/ 	.byte	0x04, 0x1c
        /*002a*/ 	.short	(.L_376 - .L_375)


	//   ....[0]....
.L_375:
        /*002c*/ 	.word	0x00000010


	//----- nvinfo : EIATTR_MAX_THREADS
	.align		4
.L_376:
        /*0030*/ 	.byte	0x04, 0x05
        /*0032*/ 	.short	(.L_378 - .L_377)
.L_377:
        /*0034*/ 	.word	0x00000100
        /*0038*/ 	.word	0x00000001
        /*003c*/ 	.word	0x00000001


	//----- nvinfo : EIATTR_CBANK_PARAM_SIZE
	.align		4
.L_378:
        /*0040*/ 	.byte	0x03, 0x19
        /*0042*/ 	.short	0x0418


	//----- nvinfo : EIATTR_PARAM_CBANK
	.align		4
        /*0044*/ 	.byte	0x04, 0x0a
        /*0046*/ 	.short	(.L_380 - .L_379)
	.align		4
.L_379:
        /*0048*/ 	.word	index@(.nv.constant0._ZN7cutlass13device_kernelIN5flash19enable_sm80_to_sm89INS1_16FlashAttnFwdSm80INS1_25CollectiveMainloopFwdSm80ILi8ELi1ELb0EN4cute5tupleIJNS5_1CILi128EEENS7_ILi64EEENS7_ILi256EEEEEELi256ENS_6half_tEfNS_4arch4Sm80ELb0ELb1ELb1ELb0ELb0ELb0ELb1ELb1EEENS1_21CollectiveEpilogueFwdINS6_IJS8_SA_S9_EEENS6_IJNS7_ILi1EEESI_SI_EEESC_SE_Li256ELb0ELb1ELb1ELb0EEENS1_19SingleTileSchedulerILb0ELb1ELb1ELi128EEEEEEEEEvNT_6ParamsE)
        /*004c*/ 	.short	0x0380
        /*004e*/ 	.short	0x0418


	//----- nvinfo : EIATTR_SW_WAR
	.align		4
.L_380:
        /*0050*/ 	.byte	0x04, 0x36
        /*0052*/ 	.short	(.L_382 - .L_381)
.L_381:
        /*0054*/ 	.word	0x00000008
.L_382:


//--------------------- .nv.info._ZN7cutlass13device_kernelIN5flash19enable_sm80_to_sm89INS1_16FlashAttnFwdSm80INS1_25CollectiveMainloopFwdSm80ILi8ELi1ELb0EN4cute5tupleIJNS5_1CILi128EEENS7_ILi64EEENS7_ILi256EEEEEELi256ENS_6half_tEfNS_4arch4Sm80ELb0ELb1ELb1ELb1ELb0ELb0ELb1ELb1EEENS1_21CollectiveEpilogueFwdINS6_IJS8_SA_S9_EEENS6_IJNS7_ILi1EEESI_SI_EEESC_SE_Li256ELb1ELb1ELb1ELb0EEENS1_36VarlenDynamicPersistentTileSchedulerILi128ELi64ELi256ELi256ELb1ELb1ELb0ELb1ELb0ELb1EEEEEEEEEvNT_6ParamsE --------------------------
	.section	.nv.info._ZN7cutlass13device_kernelIN5flash19enable_sm80_to_sm89INS1_16FlashAttnFwdSm80INS1_25CollectiveMainloopFwdSm80ILi8ELi1ELb0EN4cute5tupleIJNS5_1CILi128EEENS7_ILi64EEENS7_ILi256EEEEEELi256ENS_6half_tEfNS_4arch4Sm80ELb0ELb1ELb1ELb1ELb0ELb0ELb1ELb1EEENS1_21CollectiveEpilogueFwdINS6_IJS8_SA_S9_EEENS6_IJNS7_ILi1EEESI_SI_EEESC_SE_Li256ELb1ELb1ELb1ELb0EEENS1_36VarlenDynamicPersistentTileSchedulerILi128ELi64ELi256ELi256ELb1ELb1ELb0ELb1ELb0ELb1EEEEEEEEEvNT_6ParamsE,"",@"SHT_CUDA_INFO"
	.sectionflags	@""
	.align	4


	//----- nvinfo : EIATTR_CUDA_API_VERSION
	.align		4
        /*0000*/ 	.byte	0x04, 0x37
        /*0002*/ 	.short	(.L_384 - .L_383)
.L_383:
        /*0004*/ 	.word	0x00000082


	//----- nvinfo : EIATTR_KPARAM_INFO
	.align		4
.L_384:
        /*0008*/ 	.byte	0x04, 0x17
        /*000a*/ 	.short	(.L_386 - .L_385)
.L_385:
        /*000c*/ 	.word	0x00000000
        /*0010*/ 	.short	0x0000
        /*0012*/ 	.short	0x0000
        /*0014*/ 	.byte	0x00, 0xf0, 0xe1, 0x10


	//----- nvinfo : EIATTR_SPARSE_MMA_MASK
	.align		4
.L_386:
        /*0018*/ 	.byte	0x03, 0x50
        /*001a*/ 	.short	0x0000


	//----- nvinfo : EIATTR_MAXREG_COUNT
	.align		4
        /*001c*/ 	.byte	0x03, 0x1b
        /*001e*/ 	.short	0x00ff


	//----- nvinfo : EIATTR_MERCURY_ISA_VERSION
	.align		4
        /*0020*/ 	.byte	0x03, 0x5f
        /*0022*/ 	.short	0x0101


	//----- nvinfo : EIATTR_VRC_CTA_INIT_COUNT
	.align		4
        /*0024*/ 	.byte	0x02, 0x4a
	.zero		1
	.zero		1


	//----- nvinfo : EIATTR_EXIT_INSTR_OFFSETS
	.align		4
        /*0028*/ 	.byte	0x04, 0x1c
        /*002a*/ 	.short	(.L_388 - .L_387)


	//   ....[0]....
.L_387:
        /*002c*/ 	.word	0x00000010


	//----- nvinfo : EIATTR_MAX_THREADS
	.align		4
.L_388:
        /*0030*/ 	.byte	0x04, 0x05
        /*0032*/ 	.short	(.L_390 - .L_389)
.L_389:
        /*0034*/ 	.word	0x00000100
        /*0038*/ 	.word	0x00000001
        /*003c*/ 	.word	0x00000001


	//----- nvinfo : EIATTR_CBANK_PARAM_SIZE
	.align		4
.L_390:
        /*0040*/ 	.byte	0x03, 0x19
        /*0042*/ 	.short	0x0438


	//----- nvinfo : EIATTR_PARAM_CBANK
	.align		4
        /*0044*/ 	.byte	0x04, 0x0a
        /*0046*/ 	.short	(.L_392 - .L_391)
	.align		4
.L_391:
        /*0048*/ 	.word	index@(.nv.constant0._ZN7cutlass13device_kernelIN5flash19enable_sm80_to_sm89INS1_16FlashAttnFwdSm80INS1_25CollectiveMainloopFwdSm80ILi8ELi1ELb0EN4cute5tupleIJNS5_1CILi128EEENS7_ILi64EEENS7_ILi256EEEEEELi256ENS_6half_tEfNS_4arch4Sm80ELb0ELb1ELb1ELb1ELb0ELb0ELb1ELb1EEENS1_21CollectiveEpilogueFwdINS6_IJS8_SA_S9_EEENS6_IJNS7_ILi1EEESI_SI_EEESC_SE_Li256ELb1ELb1ELb1ELb0EEENS1_36VarlenDynamicPersistentTileSchedulerILi128ELi64ELi256ELi256ELb1ELb1ELb0ELb1ELb0ELb1EEEEEEEEEvNT_6ParamsE)
        /*004c*/ 	.short	0x0380
        /*004e*/ 	.short	0x0438


	//----- nvinfo : EIATTR_SW_WAR
	.align		4
.L_392:
        /*0050*/ 	.byte	0x04, 0x36
        /*0052*/ 	.short	(.L_394 - .L_393)
.L_393:
        /*0054*/ 	.word	0x00000008
.L_394:


//--------------------- .nv.info._ZN7cutlass13device_kernelIN5flash19enable_sm80_to_sm89INS1_16FlashAttnFwdSm80INS1_25CollectiveMainloopFwdSm80ILi8ELi1ELb0EN4cute5tupleIJNS5_1CILi128EEENS7_ILi48EEENS7_ILi256EEEEEELi256ENS_6half_tEfNS_4arch4Sm80ELb0ELb1ELb1ELb1ELb0ELb1ELb1ELb1EEENS1_21CollectiveEpilogueFwdINS6_IJS8_SA_S9_EEENS6_IJNS7_ILi1EEESI_SI_EEESC_SE_Li256ELb1ELb1ELb1ELb0EEENS1_36VarlenDynamicPersistentTileSchedulerILi128ELi48ELi256ELi256ELb1ELb1ELb0ELb1ELb0ELb1EEEEEEEEEvNT_6ParamsE --------------------------
	.section	.nv.info._ZN7cutlass13device_kernelIN5flash19enable_sm80_to_sm89INS1_16FlashAttnFwdSm80INS1_25CollectiveMainloopFwdSm80ILi8ELi1ELb0EN4cute5tupleIJNS5_1CILi128EEENS7_ILi48EEENS7_ILi256EEEEEELi256ENS_6half_tEfNS_4arch4Sm80ELb0ELb1ELb1ELb1ELb0ELb1ELb1ELb1EEENS1_21CollectiveEpilogueFwdINS6_IJS8_SA_S9_EEENS6_IJNS7_ILi1EEESI_SI_EEESC_SE_Li256ELb1ELb1ELb1ELb0EEENS1_36VarlenDynamicPersistentTileSchedulerILi128ELi48ELi256ELi256ELb1ELb1ELb0ELb1ELb0ELb1EEEEEEEEEvNT_6ParamsE,"",@"SHT_CUDA_INFO"
	.sectionflags	@""
	.align	4


	//----- nvinfo : EIATTR_CUDA_API_VERSION
	.align		4
        /*0000*/ 	.byte	0x04, 0x37
        /*0002*/ 	.short	(.L_396 - .L_395)
.L_395:
        /*0004*/ 	.word	0x00000082


	//----- nvinfo : EIATTR_KPARAM_INFO
	.align		4
.L_396:
        /*0008*/ 	.byte	0x04, 0x17
        /*000a*/ 	.short	(.L_398 - .L_397)
.L_397:
        /*000c*/ 	.word	0x00000000
        /*0010*/ 	.short	0x0000
        /*0012*/ 	.short	0x0000
        /*0014*/ 	.byte	0x00, 0xf0, 0xe1, 0x10


	//----- nvinfo : EIATTR_SPARSE_MMA_MASK
	.align		4
.L_398:
        /*0018*/ 	.byte	0x03, 0x50
        /*001a*/ 	.short	0x0000


	//----- nvinfo : EIATTR_MAXREG_COUNT
	.align		4
        /*001c*/ 	.byte	0x03, 0x1b
        /*001e*/ 	.short	0x00ff


	//----- nvinfo : EIATTR_MERCURY_ISA_VERSION
	.align		4
        /*0020*/ 	.byte	0x03, 0x5f
        /*0022*/ 	.short	0x0101


	//----- nvinfo : EIATTR_VRC_CTA_INIT_COUNT
	.align		4
        /*0024*/ 	.byte	0x02, 0x4a
	.zero		1
	.zero		1


	//----- nvinfo : EIATTR_EXIT_INSTR_OFFSETS
	.align		4
        /*0028*/ 	.byte	0x04, 0x1c
        /*002a*/ 	.short	(.L_400 - .L_399)


	//   ....[0]....
.L_399:
        /*002c*/ 	.word	0x00000010


	//----- nvinfo : EIATTR_MAX_THREADS
	.align		4
.L_400:
        /*0030*/ 	.byte	0x04, 0x05
        /*0032*/ 	.short	(.L_402 - .L_401)
.L_401:
        /*0034*/ 	.word	0x00000100
        /*0038*/ 	.word	0x00000001
        /*003c*/ 	.word	0x00000001


	//----- nvinfo : EIATTR_CBANK_PARAM_SIZE
	.align		4
.L_402:
        /*0040*/ 	.byte	0x03, 0x19
        /*0042*/ 	.short	0x0438


	//----- nvinfo : EIATTR_PARAM_CBANK
	.align		4
        /*0044*/ 	.byte	0x04, 0x0a
        /*0046*/ 	.short	(.L_404 - .L_403)
	.align		4
.L_403:
        /*0048*/ 	.word	index@(.nv.constant0._ZN7cutlass13device_kernelIN5flash19enable_sm80_to_sm89INS1_16FlashAttnFwdSm80INS1_25CollectiveMainloopFwdSm80ILi8ELi1ELb0EN4cute5tupleIJNS5_1CILi128EEENS7_ILi48EEENS7_ILi256EEEEEELi256ENS_6half_tEfNS_4arch4Sm80ELb0ELb1ELb1ELb1ELb0ELb1ELb1ELb1EEENS1_21CollectiveEpilogueFwdINS6_IJS8_SA_S9_EEENS6_IJNS7_ILi1EEESI_SI_EEESC_SE_Li256ELb1ELb1ELb1ELb0EEENS1_36VarlenDynamicPersistentTileSchedulerILi128ELi48ELi256ELi256ELb1ELb1ELb0ELb1ELb0ELb1EEEEEEEEEvNT_6ParamsE)
        /*004c*/ 	.short	0x0380
        /*004e*/ 	.short	0x0438


	//----- nvinfo : EIATTR_SW_WAR
	.align		4
.L_404:
        /*0050*/ 	.byte	0x04, 0x36
        /*0052*/ 	.short	(.L_406 - .L_405)
.L_405:
        /*0054*/ 	.word	0x00000008
.L_406:


//--------------------- .nv.info._ZN7cutlass13device_kernelIN5flash19enable_sm80_to_sm89INS1_16FlashAttnFwdSm80INS1_25CollectiveMainloopFwdSm80ILi8ELi1ELb0EN4cute5tupleIJNS5_1CILi128EEENS7_ILi96EEENS7_ILi256EEEEEELi256ENS_6half_tEfNS_4arch4Sm80ELb1ELb0ELb1ELb0ELb0ELb0ELb1ELb1EEENS1_21CollectiveEpilogueFwdINS6_IJS8_SA_S9_EEENS6_IJNS7_ILi1EEESI_SI_EEESC_SE_Li256ELb0ELb1ELb1ELb0EEENS1_30DynamicPersistentTileSchedulerILi256ELi256ELb1ELb1ELb0EEEEEEEEEvNT_6ParamsE --------------------------
	.section	.nv.info._ZN7cutlass13device_kernelIN5flash19enable_sm80_to_sm89INS1_16FlashAttnFwdSm80INS1_25CollectiveMainloopFwdSm80ILi8ELi1ELb0EN4cute5tupleIJNS5_1CILi128EEENS7_ILi96EEENS7_ILi256EEEEEELi256ENS_6half_tEfNS_4arch4Sm80ELb1ELb0ELb1ELb0ELb0ELb0ELb1ELb1EEENS1_21CollectiveEpilogueFwdINS6_IJS8_SA_S9_EEENS6_IJNS7_ILi1EEESI_SI_EEESC_SE_Li256ELb0ELb1ELb1ELb0EEENS1_30DynamicPersistentTileSchedulerILi256ELi256ELb1ELb1ELb0EEEEEEEEEvNT_6ParamsE,"",@"SHT_CUDA_INFO"
	.sectionflags	@""
	.align	4


	//----- nvinfo : EIATTR_CUDA_API_VERSION
	.align		4
        /*0000*/ 	.byte	0x04, 0x37
        /*0002*/ 	.short	(.L_408 - .L_407)
.L_407:
        /*0004*/ 	.word	0x00000082


	//----- nvinfo : EIATTR_KPARAM_INFO
	.align		4
.L_408:
        /*0008*/ 	.byte	0x04, 0x17
        /*000a*/ 	.short	(.L_410 - .L_409)
.L_409:
        /*000c*/ 	.word	0x00000000
        /*0010*/ 	.short	0x0000
        /*0012*/ 	.short	0x0000
        /*0014*/ 	.byte	0x00, 0xf0, 0xa1, 0x10


	//----- nvinfo : EIATTR_SPARSE_MMA_MASK
	.align		4
.L_410:
        /*0018*/ 	.byte	0x03, 0x50
        /*001a*/ 	.short	0x0000


	//----- nvinfo : EIATTR_MAXREG_COUNT
	.align		4
        /*001c*/ 	.byte	0x03, 0x1b
        /*001e*/ 	.short	0x00ff


	//----- nvinfo : EIATTR_MERCURY_ISA_VERSION
	.align		4
        /*0020*/ 	.byte	0x03, 0x5f
        /*0022*/ 	.short	0x0101


	//----- nvinfo : EIATTR_VRC_CTA_INIT_COUNT
	.align		4
        /*0024*/ 	.byte	0x02, 0x4a
	.zero		1
	.zero		1


	//----- nvinfo : EIATTR_EXIT_INSTR_OFFSETS
	.align		4
        /*0028*/ 	.byte	0x04, 0x1c
        /*002a*/ 	.short	(.L_412 - .L_411)


	//   ....[0]....
.L_411:
        /*002c*/ 	.word	0x00000010


	//----- nvinfo : EIATTR_MAX_THREADS
	.align		4
.L_412:
        /*0030*/ 	.byte	0x04, 0x05
        /*0032*/ 	.short	(.L_414 - .L_413)
.L_413:
        /*0034*/ 	.word	0x00000100
        /*0038*/ 	.word	0x00000001
        /*003c*/ 	.word	0x00000001


	//----- nvinfo : EIATTR_CBANK_PARAM_SIZE
	.align		4
.L_414:
        /*0040*/ 	.byte	0x03, 0x19
        /*0042*/ 	.short	0x0428


	//----- nvinfo : EIATTR_PARAM_CBANK
	.align		4
        /*0044*/ 	.byte	0x04, 0x0a
        /*0046*/ 	.short	(.L_416 - .L_415)
	.align		4
.L_415:
        /*0048*/ 	.word	index@(.nv.constant0._ZN7cutlass13device_kernelIN5flash19enable_sm80_to_sm89INS1_16FlashAttnFwdSm80INS1_25CollectiveMainloopFwdSm80ILi8ELi1ELb0EN4cute5tupleIJNS5_1CILi128EEENS7_ILi96EEENS7_ILi256EEEEEELi256ENS_6half_tEfNS_4arch4Sm80ELb1ELb0ELb1ELb0ELb0ELb0ELb1ELb1EEENS1_21CollectiveEpilogueFwdINS6_IJS8_SA_S9_EEENS6_IJNS7_ILi1EEESI_SI_EEESC_SE_Li256ELb0ELb1ELb1ELb0EEENS1_30DynamicPersistentTileSchedulerILi256ELi256ELb1ELb1ELb0EEEEEEEEEvNT_6ParamsE)
        /*004c*/ 	.short	0x0380
        /*004e*/ 	.short	0x0428


	//----- nvinfo : EIATTR_SW_WAR
	.align		4
.L_416:
        /*0050*/ 	.byte	0x04, 0x36
        /*0052*/ 	.short	(.L_418 - .L_417)
.L_417:
        /*0054*/ 	.word	0x00000008
.L_418:


//--------------------- .nv.info._ZN7cutlass13device_kernelIN5flash19enable_sm80_to_sm89INS1_16FlashAttnFwdSm80INS1_25CollectiveMainloopFwdSm80ILi8ELi1ELb0EN4cute5tupleIJNS5_1CILi128EEENS7_ILi64EEENS7_ILi256EEEEEELi256ENS_6half_tEfNS_4arch4Sm80ELb1ELb0ELb1ELb1ELb0ELb0ELb1ELb1EEENS1_21CollectiveEpilogueFwdINS6_IJS8_SA_S9_EEENS6_IJNS7_ILi1EEESI_SI_EEESC_SE_Li256ELb1ELb1ELb1ELb0EEENS1_36VarlenDynamicPersistentTileSchedulerILi128ELi64ELi256ELi256ELb1ELb1ELb0ELb1ELb1ELb1EEEEEEEEEvNT_6ParamsE --------------------------
	.section	.nv.info._ZN7cutlass13device_kernelIN5flash19enable_sm80_to_sm89INS1_16FlashAttnFwdSm80INS1_25CollectiveMainloopFwdSm80ILi8ELi1ELb0EN4cute5tupleIJNS5_1CILi128EEENS7_ILi64EEENS7_ILi256EEEEEELi256ENS_6half_tEfNS_4arch4Sm80ELb1ELb0ELb1ELb1ELb0ELb0ELb1ELb1EEENS1_21CollectiveEpilogueFwdINS6_IJS8_SA_S9_EEENS6_IJNS7_ILi1EEESI_SI_EEESC_SE_Li256ELb1ELb1ELb1ELb0EEENS1_36VarlenDynamicPersistentTileSchedulerILi128ELi64ELi256ELi256ELb1ELb1ELb0ELb1ELb1ELb1EEEEEEEEEvNT_6ParamsE,"",@"SHT_CUDA_INFO"
	.sectionflags	@""
	.align	4


	//----- nvinfo : EIATTR_CUDA_API_VERSION
	.align		4
        /*0000*/ 	.byte	0x04, 0x37
        /*0002*/ 	.short	(.L_420 - .L_419)
.L_419:
        /*0004*/ 	.word	0x00000082


	//----- nvinfo : EIATTR_KPARAM_INFO
	.align		4
.L_420:
        /*0008*/ 	.byte	0x04, 0x17
        /*000a*/ 	.short	(.L_422 - .L_421)
.L_421:
        /*000c*/ 	.word	0x00000000
        /*0010*/ 	.short	0x0000
        /*0012*/ 	.short	0x0000
        /*0014*/ 	.byte	0x00, 0xf0, 0xe1, 0x10


	//----- nvinfo : EIATTR_SPARSE_MMA_MASK
	.align		4
.L_422:
        /*0018*/ 	.byte	0x03, 0x50
        /*001a*/ 	.short	0x0000


	//----- nvinfo : EIATTR_MAXREG_COUNT
	.align		4
        /*001c*/ 	.byte	0x03, 0x1b
        /*001e*/ 	.short	0x00ff


	//----- nvinfo : EIATTR_MERCURY_ISA_VERSION
	.align		4
        /*0020*/ 	.byte	0x03, 0x5f
        /*0022*/ 	.short	0x0101


	//----- nvinfo : EIATTR_VRC_CTA_INIT_COUNT
	.align		4
        /*0024*/ 	.byte	0x02, 0x4a
	.zero		1
	.zero		1


	//----- nvinfo : EIATTR_EXIT_INSTR_OFFSETS
	.align		4
        /*0028*/ 	.byte	0x04, 0x1c
        /*002a*/ 	.short	(.L_424 - .L_423)


	//   ....[0]....
.L_423:
        /*002c*/ 	.word	0x00000010


	//----- nvinfo : EIATTR_MAX_THREADS
	.align		4
.L_424:
        /*0030*/ 	.byte	0x04, 0x05
        /*0032*/ 	.short	(.L_426 - .L_425)
.L_425:
        /*0034*/ 	.word	0x00000100
        /*0038*/ 	.word	0x00000001
        /*003c*/ 	.word	0x00000001


	//----- nvinfo : EIATTR_CBANK_PARAM_SIZE
	.align		4
.L_426:
        /*0040*/ 	.byte	0x03, 0x19
        /*0042*/ 	.short	0x0438


	//----- nvinfo : EIATTR_PARAM_CBANK
	.align		4
        /*0044*/ 	.byte	0x04, 0x0a
        /*0046*/ 	.short	(.L_428 - .L_427)
	.align		4
.L_427:
        /*0048*/ 	.word	index@(.nv.constant0._ZN7cutlass13device_kernelIN5flash19enable_sm80_to_sm89INS1_16FlashAttnFwdSm80INS1_25CollectiveMainloopFwdSm80ILi8ELi1ELb0EN4cute5tupleIJNS5_1CILi128EEENS7_ILi64EEENS7_ILi256EEEEEELi256ENS_6half_tEfNS_4arch4Sm80ELb1ELb0ELb1ELb1ELb0ELb0ELb1ELb1EEENS1_21CollectiveEpilogueFwdINS6_IJS8_SA_S9_EEENS6_IJNS7_ILi1EEESI_SI_EEESC_SE_Li256ELb1ELb1ELb1ELb0EEENS1_36VarlenDynamicPersistentTileSchedulerILi128ELi64ELi256ELi256ELb1ELb1ELb0ELb1ELb1ELb1EEEEEEEEEvNT_6ParamsE)
        /*004c*/ 	.short	0x0380
        /*004e*/ 	.short	0x0438


	//----- nvinfo : EIATTR_SW_WAR
	.align		4
.L_428:
        /*0050*/ 	.byte	0x04, 0x36
        /*0052*/ 	.short	(.L_430 - .L_429)
.L_429:
        /*0054*/ 	.word	0x00000008
.L_430:


//--------------------- .nv.info._ZN7cutlass13device_kernelIN5flash19enable_sm80_to_sm89INS1_16FlashAttnFwdSm80INS1_25CollectiveMainloopFwdSm80ILi8ELi1ELb0EN4cute5tupleIJNS5_1CILi128EEENS7_ILi48EEENS7_ILi256EEEEEELi256ENS_6half_tEfNS_4arch4Sm80ELb1ELb0ELb1ELb1ELb0ELb1ELb1ELb1EEENS1_21CollectiveEpilogueFwdINS6_IJS8_SA_S9_EEENS6_IJNS7_ILi1EEESI_SI_EEESC_SE_Li256ELb1ELb1ELb1ELb0EEENS1_36VarlenDynamicPersistentTileSchedulerILi128ELi48ELi256ELi256ELb1ELb1ELb0ELb1ELb1ELb1EEEEEEEEEvNT_6ParamsE --------------------------
	.section	.nv.info._ZN7cutlass13device_kernelIN5flash19enable_sm80_to_sm89INS1_16FlashAttnFwdSm80INS1_25CollectiveMainloopFwdSm80ILi8ELi1ELb0EN4cute5tupleIJNS5_1CILi128EEENS7_ILi48EEENS7_ILi256EEEEEELi256ENS_6half_tEfNS_4arch4Sm80ELb1ELb0ELb1ELb1ELb0ELb1ELb1ELb1EEENS1_21CollectiveEpilogueFwdINS6_IJS8_SA_S9_EEENS6_IJNS7_ILi1EEESI_SI_EEESC_SE_Li256ELb1ELb1ELb1ELb0EEENS1_36VarlenDynamicPersistentTileSchedulerILi128ELi48ELi256ELi256ELb1ELb1ELb0ELb1ELb1ELb1EEEEEEEEEvNT_6ParamsE,"",@"SHT_CUDA_INFO"
	.sectionflags	@""
	.align	4


	//----- nvinfo : EIATTR_CUDA_API_VERSION
	.align		4
        /*0000*/ 	.byte	0x04, 0x37
        /*0002*/ 	.short	(.L_432 - .L_431)
.L_431:
        /*0004*/ 	.word	0x00000082


	//----- nvinfo : EIATTR_KPARAM_INFO
	.align		4
.L_432:
        /*0008*/ 	.byte	0x04, 0x17
        /*000a*/ 	.short	(.L_434 - .L_433)
.L_433:
        /*000c*/ 	.word	0x00000000
        /*0010*/ 	.short	0x0000
        /*0012*/ 	.short	0x0000
        /*0014*/ 	.byte	0x00, 0xf0, 0xe1, 0x10


	//----- nvinfo : EIATTR_SPARSE_MMA_MASK
	.align		4
.L_434:
        /*0018*/ 	.byte	0x03, 0x50
        /*001a*/ 	.short	0x0000


	//----- nvinfo : EIATTR_MAXREG_COUNT
	.align		4
        /*001c*/ 	.byte	0x03, 0x1b
        /*001e*/ 	.short	0x00ff


	//----- nvinfo : EIATTR_MERCURY_ISA_VERSION
	.align		4
        /*0020*/ 	.byte	0x03, 0x5f
        /*0022*/ 	.short	0x0101


	//----- nvinfo : EIATTR_VRC_CTA_INIT_COUNT
	.align		4
        /*0024*/ 	.byte	0x02, 0x4a
	.zero		1
	.zero		1


	//----- nvinfo : EIATTR_EXIT_INSTR_OFFSETS
	.align		4
        /*0028*/ 	.byte	0x04, 0x1c
        /*002a*/ 	.short	(.L_436 - .L_435)


	//   ....[0]....
.L_435:
        /*002c*/ 	.word	0x00000010


	//----- nvinfo : EIATTR_MAX_THREADS
	.align		4
.L_436:
        /*0030*/ 	.byte	0x04, 0x05
        /*0032*/ 	.short	(.L_438 - .L_437)
.L_437:
        /*0034*/ 	.word	0x00000100
        /*0038*/ 	.word	0x00000001
        /*003c*/ 	.word	0x00000001


	//----- nvinfo : EIATTR_CBANK_PARAM_SIZE
	.align		4
.L_438:
        /*0040*/ 	.byte	0x03, 0x19
        /*0042*/ 	.short	0x0438


	//----- nvinfo : EIATTR_PARAM_CBANK
	.align		4
        /*0044*/ 	.byte	0x04, 0x0a
        /*0046*/ 	.short	(.L_440 - .L_439)
	.align		4
.L_439:
        /*0048*/ 	.word	index@(.nv.constant0._ZN7cutlass13device_kernelIN5flash19enable_sm80_to_sm89INS1_16FlashAttnFwdSm80INS1_25CollectiveMainloopFwdSm80ILi8ELi1ELb0EN4cute5tupleIJNS5_1CILi128EEENS7_ILi48EEENS7_ILi256EEEEEELi256ENS_6half_tEfNS_4arch4Sm80ELb1ELb0ELb1ELb1ELb0ELb1ELb1ELb1EEENS1_21CollectiveEpilogueFwdINS6_IJS8_SA_S9_EEENS6_IJNS7_ILi1EEESI_SI_EEESC_SE_Li256ELb1ELb1ELb1ELb0EEENS1_36VarlenDynamicPersistentTileSchedulerILi128ELi48ELi256ELi256ELb1ELb1ELb0ELb1ELb1ELb1EEEEEEEEEvNT_6ParamsE)
        /*004c*/ 	.short	0x0380
        /*004e*/ 	.short	0x0438


	//----- nvinfo : EIATTR_SW_WAR
	.align		4
.L_440:
        /*0050*/ 	.byte	0x04, 0x36
        /*0052*/ 	.short	(.L_442 - .L_441)
.L_441:
        /*0054*/ 	.word	0x00000008
.L_442:


//--------------------- .nv.info._ZN7cutlass13device_kernelIN5flash19enable_sm80_to_sm89INS1_16FlashAttnFwdSm80INS1_25CollectiveMainloopFwdSm80ILi8ELi1ELb1EN4cute5tupleIJNS5_1CILi128EEENS7_ILi64EEENS7_ILi256EEEEEELi256ENS_6half_tEfNS_4arch4Sm80ELb0ELb0ELb0ELb0ELb0ELb0ELb1ELb1EEENS1_21CollectiveEpilogueFwdINS6_IJS8_SA_S9_EEENS6_IJNS7_ILi1EEESI_SI_EEESC_SE_Li256ELb0ELb1ELb1ELb0EEENS1_19SingleTileSchedulerILb0ELb1ELb1ELi128EEEEEEEEEvNT_6ParamsE --------------------------
	.section	.nv.info._ZN7cutlass13device_kernelIN5flash19enable_sm80_to_sm89INS1_16FlashAttnFwdSm80INS1_25CollectiveMainloopFwdSm80ILi8ELi1ELb1EN4cute5tupleIJNS5_1CILi128EEENS7_ILi64EEENS7_ILi256EEEEEELi256ENS_6half_tEfNS_4arch4Sm80ELb0ELb0ELb0ELb0ELb0ELb0ELb1ELb1EEENS1_21CollectiveEpilogueFwdINS6_IJS8_SA_S9_EEENS6_IJNS7_ILi1EEESI_SI_EEESC_SE_Li256ELb0ELb1ELb1ELb0EEENS1_19SingleTileSchedulerILb0ELb1ELb1ELi128EEEEEEEEEvNT_6ParamsE,"",@"SHT_CUDA_INFO"
	.sectionflags	@""
	.align	4


	//----- nvinfo : EIATTR_CUDA_API_VERSION
	.align		4
        /*0000*/ 	.byte	0x04, 0x37
        /*0002*/ 	.short	(.L_444 - .L_443)
.L_443:
        /*0004*/ 	.word	0x00000082


	//----- nvinfo : EIATTR_KPARAM_INFO
	.align		4
.L_444:
        /*0008*/ 	.byte	0x04, 0x17
        /*000a*/ 	.short	(.L_446 - .L_445)
.L_445:
        /*000c*/ 	.word	0x00000000
        /*0010*/ 	.short	0x0000
        /*0012*/ 	.short	0x0000
        /*0014*/ 	.byte	0x00, 0xf0, 0x61, 0x10


	//----- nvinfo : EIATTR_SPARSE_MMA_MASK
	.align		4
.L_446:
        /*0018*/ 	.byte	0x03, 0x50
        /*001a*/ 	.short	0x0000


	//----- nvinfo : EIATTR_MAXREG_COUNT
	.align		4
        /*001c*/ 	.byte	0x03, 0x1b
        /*001e*/ 	.short	0x00ff


	//----- nvinfo : EIATTR_MERCURY_ISA_VERSION
	.align		4
        /*0020*/ 	.byte	0x03, 0x5f
        /*0022*/ 	.short	0x0101


	//----- nvinfo : EIATTR_VRC_CTA_INIT_COUNT
	.align		4
        /*0024*/ 	.byte	0x02, 0x4a
	.zero		1
	.zero		1


	//----- nvinfo : EIATTR_EXIT_INSTR_OFFSETS
	.align		4
        /*0028*/ 	.byte	0x04, 0x1c
        /*002a*/ 	.short	(.L_448 - .L_447)


	//   ....[0]....
.L_447:
        /*002c*/ 	.word	0x00000010


	//----- nvinfo : EIATTR_MAX_THREADS
	.align		4
.L_448:
        /*0030*/ 	.byte	0x04, 0x05
        /*0032*/ 	.short	(.L_450 - .L_449)
.L_449:
        /*0034*/ 	.word	0x00000100
        /*0038*/ 	.word	0x00000001
        /*003c*/ 	.word	0x00000001


	//----- nvinfo : EIATTR_CBANK_PARAM_SIZE
	.align		4
.L_450:
        /*0040*/ 	.byte	0x03, 0x19
        /*0042*/ 	.short	0x0418


	//----- nvinfo : EIATTR_PARAM_CBANK
	.align		4
        /*0044*/ 	.byte	0x04, 0x0a
        /*0046*/ 	.short	(.L_452 - .L_451)
	.align		4
.L_451:
        /*0048*/ 	.word	index@(.nv.constant0._ZN7cutlass13device_kernelIN5flash19enable_sm80_to_sm89INS1_16FlashAttnFwdSm80INS1_25CollectiveMainloopFwdSm80ILi8ELi1ELb1EN4cute5tupleIJNS5_1CILi128EEENS7_ILi64EEENS7_ILi256EEEEEELi256ENS_6half_tEfNS_4arch4Sm80ELb0ELb0ELb0ELb0ELb0ELb0ELb1ELb1EEENS1_21CollectiveEpilogueFwdINS6_IJS8_SA_S9_EEENS6_IJNS7_ILi1EEESI_SI_EEESC_SE_Li256ELb0ELb1ELb1ELb0EEENS1_19SingleTileSchedulerILb0ELb1ELb1ELi128EEEEEEEEEvNT_6ParamsE)
        /*004c*/ 	.short	0x0380
        /*004e*/ 	.short	0x0418


	//----- nvinfo : EIATTR_SW_WAR
	.align		4
.L_452:
        /*0050*/ 	.byte	0x04, 0x36
        /*0052*/ 	.short	(.L_454 - .L_453)
.L_453:
        /*0054*/ 	.word	0x00000008
.L_454:


//--------------------- .nv.info._ZN7cutlass13device_kernelIN5flash19enable_sm80_to_sm89INS1_16FlashAttnFwdSm80INS1_25CollectiveMainloopFwdSm80ILi8ELi1ELb1EN4cute5tupleIJNS5_1CILi128EEENS7_ILi48EEENS7_ILi256EEEEEELi256ENS_6half_tEfNS_4arch4Sm80ELb0ELb0ELb0ELb1ELb0ELb0ELb1ELb1EEENS1_21CollectiveEpilogueFwdINS6_IJS8_SA_S9_EEENS6_IJNS7_ILi1EEESI_SI_EEESC_SE_Li256ELb1ELb1ELb1ELb0EEENS1_36VarlenDynamicPersistentTileSchedulerILi128ELi48ELi256ELi256ELb1ELb1ELb0ELb0ELb1ELb1EEEEEEEEEvNT_6ParamsE --------------------------
	.section	.nv.info._ZN7cutlass13device_kernelIN5flash19enable_sm80_to_sm89INS1_16FlashAttnFwdSm80INS1_25CollectiveMainloopFwdSm80ILi8ELi1ELb1EN4cute5tupleIJNS5_1CILi128EEENS7_ILi48EEENS7_ILi256EEEEEELi256ENS_6half_tEfNS_4arch4Sm80ELb0ELb0ELb0ELb1ELb0ELb0ELb1ELb1EEENS1_21CollectiveEpilogueFwdINS6_IJS8_SA_S9_EEENS6_IJNS7_ILi1EEESI_SI_EEESC_SE_Li256ELb1ELb1ELb1ELb0EEENS1_36VarlenDynamicPersistentTileSchedulerILi128ELi48ELi256ELi256ELb1ELb1ELb0ELb0ELb1ELb1EEEEEEEEEvNT_6ParamsE,"",@"SHT_CUDA_INFO"
	.sectionflags	@""
	.align	4


	//----- nvinfo : EIATTR_CUDA_API_VERSION
	.align		4
        /*0000*/ 	.byte	0x04, 0x37
        /*0002*/ 	.short	(.L_456 - .L_455)
.L_455:
        /*0004*/ 	.word	0x00000082


	//----- nvinfo : EIATTR_KPARAM_INFO
	.align		4
.L_456:
        /*0008*/ 	.byte	0x04, 0x17
        /*000a*/ 	.short	(.L_458 - .L_457)
.L_457:
        /*000c*/ 	.word	0x00000000
        /*0010*/ 	.short	0x0000
        /*0012*/ 	.short	0x0000
        /*0014*/ 	.byte	0x00, 0xf0, 0xe1, 0x10


	//----- nvinfo : EIATTR_SPARSE_MMA_MASK
	.align		4
.L_458:
        /*0018*/ 	.byte	0x03, 0x50
        /*001a*/ 	.short	0x0000


	//----- nvinfo : EIATTR_MAXREG_COUNT
	.align		4
        /*001c*/ 	.byte	0x03, 0x1b
        /*001e*/ 	.short	0x00ff


	//----- nvinfo : EIATTR_MERCURY_ISA_VERSION
	.align		4
        /*0020*/ 	.byte	0x03, 0x5f
        /*0022*/ 	.short	0x0101


	//----- nvinfo : EIATTR_VRC_CTA_INIT_COUNT
	.align		4
        /*0024*/ 	.byte	0x02, 0x4a
	.zero		1
	.zero		1


	//----- nvinfo : EIATTR_EXIT_INSTR_OFFSETS
	.align		4
        /*0028*/ 	.byte	0x04, 0x1c
        /*002a*/ 	.short	(.L_460 - .L_459)


	//   ....[0]....
.L_459:
        /*002c*/ 	.word	0x00000010


	//----- nvinfo : EIATTR_MAX_THREADS
	.align		4
.L_460:
        /*0030*/ 	.byte	0x04, 0x05
        /*0032*/ 	.short	(.L_462 - .L_461)
.L_461:
        /*0034*/ 	.word	0x00000100
        /*0038*/ 	.word	0x00000001
        /*003c*/ 	.word	0x00000001


	//----- nvinfo : EIATTR_CBANK_PARAM_SIZE
	.align		4
.L_462:
        /*0040*/ 	.byte	0x03, 0x19
        /*0042*/ 	.short	0x0438


	//----- nvinfo : EIATTR_PARAM_CBANK
	.align		4
        /*0044*/ 	.byte	0x04, 0x0a
        /*0046*/ 	.short	(.L_464 - .L_463)
	.align		4
.L_463:
        /*0048*/ 	.word	index@(.nv.constant0._ZN7cutlass13device_kernelIN5flash19enable_sm80_to_sm89INS1_16FlashAttnFwdSm80INS1_25CollectiveMainloopFwdSm80ILi8ELi1ELb1EN4cute5tupleIJNS5_1CILi128EEENS7_ILi48EEENS7_ILi256EEEEEELi256ENS_6half_tEfNS_4arch4Sm80ELb0ELb0ELb0ELb1ELb0ELb0ELb1ELb1EEENS1_21CollectiveEpilogueFwdINS6_IJS8_SA_S9_EEENS6_IJNS7_ILi1EEESI_SI_EEESC_SE_Li256ELb1ELb1ELb1ELb0EEENS1_36VarlenDynamicPersistentTileSchedulerILi128ELi48ELi256ELi256ELb1ELb1ELb0ELb0ELb1ELb1EEEEEEEEEvNT_6ParamsE)
        /*004c*/ 	.short	0x0380
        /*004e*/ 	.short	0x0438


	//----- nvinfo : EIATTR_SW_WAR
	.align		4
.L_464:
        /*0050*/ 	.byte	0x04, 0x36
        /*0052*/ 	.short	(.L_466 - .L_465)
.L_465:
        /*0054*/ 	.word	0x00000008
.L_466:


//--------------------- .nv.info._ZN7cutlass13device_kernelIN5flash19enable_sm80_to_sm89INS1_16FlashAttnFwdSm80INS1_25CollectiveMainloopFwdSm80ILi8ELi1ELb0EN4cute5tupleIJNS5_1CILi128EEENS7_ILi32EEENS7_ILi256EEEEEELi256ENS_6half_tEfNS_4arch4Sm80ELb0ELb0ELb0ELb1ELb0ELb1ELb1ELb1EEENS1_21CollectiveEpilogueFwdINS6_IJS8_SA_S9_EEENS6_IJNS7_ILi1EEESI_SI_EEESC_SE_Li256ELb1ELb1ELb1ELb0EEENS1_36VarlenDynamicPersistentTileSchedulerILi128ELi32ELi256ELi256ELb1ELb1ELb0ELb0ELb1ELb1EEEEEEEEEvNT_6ParamsE --------------------------
	.section	.nv.info._ZN7cutlass13device_kernelIN5flash19enable_sm80_to_sm89INS1_16FlashAttnFwdSm80INS1_25CollectiveMainloopFwdSm80ILi8ELi1ELb0EN4cute5tupleIJNS5_1CILi128EEENS7_ILi32EEENS7_ILi256EEEEEELi256ENS_6half_tEfNS_4arch4Sm80ELb0ELb0ELb0ELb1ELb0ELb1ELb1ELb1EEENS1_21CollectiveEpilogueFwdINS6_IJS8_SA_S9_EEENS6_IJNS7_ILi1EEESI_SI_EEESC_SE_Li256ELb1ELb1ELb1ELb0EEENS1_36VarlenDynamicPersistentTileSchedulerILi128ELi32ELi256ELi256ELb1ELb1ELb0ELb0ELb1ELb1EEEEEEEEEvNT_6ParamsE,"",@"SHT_CUDA_INFO"
	.sectionflags	@""
	.align	4


	//----- nvinfo : EIATTR_CUDA_API_VERSION
	.align		4
        /*0000*/ 	.byte	0x04, 0x37
        /*0002*/ 	.short	(.L_468 - .L_467)
.L_467:
        /*0004*/ 	.word	0x00000082


	//----- nvinfo : EIATTR_KPARAM_INFO
	.align		4
.L_468:
        /*0008*/ 	.byte	0x04, 0x17
        /*000a*/ 	.short	(.L_470 - .L_469)
.L_469:
        /*000c*/ 	.word	0x00000000
        /*0010*/ 	.short	0x0000
        /*0012*/ 	.short	0x0000
        /*0014*/ 	.byte	0x00, 0xf0, 0xe1, 0x10


	//----- nvinfo : EIATTR_SPARSE_MMA_MASK
	.align		4
.L_470:
        /*0018*/ 	.byte	0x03, 0x50
        /*001a*/ 	.short	0x0000


	//----- nvinfo : EIATTR_MAXREG_COUNT
	.align		4
        /*001c*/ 	.byte	0x03, 0x1b
        /*001e*/ 	.short	0x00ff


	//----- nvinfo : EIATTR_MERCURY_ISA_VERSION
	.align		4
        /*0020*/ 	.byte	0x03, 0x5f
        /*0022*/ 	.short	0x0101


	//----- nvinfo : EIATTR_VRC_CTA_INIT_COUNT
	.align		4
        /*0024*/ 	.byte	0x02, 0x4a
	.zero		1
	.zero		1


	//----- nvinfo : EIATTR_EXIT_INSTR_OFFSETS
	.align		4
        /*0028*/ 	.byte	0x04, 0x1c
        /*002a*/ 	.short	(.L_472 - .L_471)


	//   ....[0]....
.L_471:
        /*002c*/ 	.word	0x00000010


	//----- nvinfo : EIATTR_MAX_THREADS
	.align		4
.L_472:
        /*0030*/ 	.byte	0x04, 0x05
        /*0032*/ 	.short	(.L_474 - .L_473)
.L_473:
        /*0034*/ 	.word	0x00000100
        /*0038*/ 	.word	0x00000001
        /*003c*/ 	.word	0x00000001


	//----- nvinfo : EIATTR_CBANK_PARAM_SIZE
	.align		4
.L_474:
        /*0040*/ 	.byte	0x03, 0x19
        /*0042*/ 	.short	0x0438


	//----- nvinfo : EIATTR_PARAM_CBANK
	.align		4
        /*0044*/ 	.byte	0x04, 0x0a
        /*0046*/ 	.short	(.L_476 - .L_475)
	.align		4
.L_475:
        /*0048*/ 	.word	index@(.nv.constant0._ZN7cutlass13device_kernelIN5flash19enable_sm80_to_sm89INS1_16FlashAttnFwdSm80INS1_25CollectiveMainloopFwdSm80ILi8ELi1ELb0EN4cute5tupleIJNS5_1CILi128EEENS7_ILi32EEENS7_ILi256EEEEEELi256ENS_6half_tEfNS_4arch4Sm80ELb0ELb0ELb0ELb1ELb0ELb1ELb1ELb1EEENS1_21CollectiveEpilogueFwdINS6_IJS8_SA_S9_EEENS6_IJNS7_ILi1EEESI_SI_EEESC_SE_Li256ELb1ELb1ELb1ELb0EEENS1_36VarlenDynamicPersistentTileSchedulerILi128ELi32ELi256ELi256ELb1ELb1ELb0ELb0ELb1ELb1EEEEEEEEEvNT_6ParamsE)
        /*004c*/ 	.short	0x0380
        /*004e*/ 	.short	0x0438


	//----- nvinfo : EIATTR_SW_WAR
	.align		4
.L_476:
        /*0050*/ 	.byte	0x04, 0x36
        /*0052*/ 	.short	(.L_478 - .L_477)
.L_477:
        /*0054*/ 	.word	0x00000008
.L_478:


//--------------------- .nv.info._ZN7cutlass13device_kernelIN5flash19enable_sm80_to_sm89INS1_16FlashAttnFwdSm80INS1_25CollectiveMainloopFwdSm80ILi8ELi1ELb1EN4cute5tupleIJNS5_1CILi128EEENS7_ILi48EEENS7_ILi256EEEEEELi256ENS_6half_tEfNS_4arch4Sm80ELb0ELb1ELb0ELb0ELb0ELb0ELb1ELb1EEENS1_21CollectiveEpilogueFwdINS6_IJS8_SA_S9_EEENS6_IJNS7_ILi1EEESI_SI_EEESC_SE_Li256ELb0ELb1ELb1ELb0EEENS1_19SingleTileSchedulerILb0ELb1ELb1ELi128EEEEEEEEEvNT_6ParamsE --------------------------
	.section	.nv.info._ZN7cutlass13device_kernelIN5flash19enable_sm80_to_sm89INS1_16FlashAttnFwdSm80INS1_25CollectiveMainloopFwdSm80ILi8ELi1ELb1EN4cute5tupleIJNS5_1CILi128EEENS7_ILi48EEENS7_ILi256EEEEEELi256ENS_6half_tEfNS_4arch4Sm80ELb0ELb1ELb0ELb0ELb0ELb0ELb1ELb1EEENS1_21CollectiveEpilogueFwdINS6_IJS8_SA_S9_EEENS6_IJNS7_ILi1EEESI_SI_EEESC_SE_Li256ELb0ELb1ELb1ELb0EEENS1_19SingleTileSchedulerILb0ELb1ELb1ELi128EEEEEEEEEvNT_6ParamsE,"",@"SHT_CUDA_INFO"
	.sectionflags	@""
	.align	4


	//----- nvinfo : EIATTR_CUDA_API_VERSION
	.align		4
        /*0000*/ 	.byte	0x04, 0x37
        /*0002*/ 	.short	(.L_480 - .L_479)
.L_479:
        /*0004*/ 	.word	0x00000082


	//----- nvinfo : EIATTR_KPARAM_INFO
	.align		4
.L_480:
        /*0008*/ 	.byte	0x04, 0x17
        /*000a*/ 	.short	(.L_482 - .L_481)
.L_481:
        /*000c*/ 	.word	0x00000000
        /*0010*/ 	.short	0x0000
        /*0012*/ 	.short	0x0000
        /*0014*/ 	.byte	0x00, 0xf0, 0x61, 0x10


	//----- nvinfo : EIATTR_SPARSE_MMA_MASK
	.align		4
.L_482:
        /*0018*/ 	.byte	0x03, 0x50
        /*001a*/ 	.short	0x0000


	//----- nvinfo : EIATTR_MAXREG_COUNT
	.align		4
        /*001c*/ 	.byte	0x03, 0x1b
        /*001e*/ 	.short	0x00ff


	//----- nvinfo : EIATTR_MERCURY_ISA_VERSION
	.align		4
        /*0020*/ 	.byte	0x03, 0x5f
        /*0022*/ 	.short	0x0101


	//----- nvinfo : EIATTR_VRC_CTA_INIT_COUNT
	.align		4
        /*0024*/ 	.byte	0x02, 0x4a
	.zero		1
	.zero		1


	//----- nvinfo : EIATTR_EXIT_INSTR_OFFSETS
	.align		4
        /*0028*/ 	.byte	0x04, 0x1c
        /*002a*/ 	.short	(.L_484 - .L_483)


	//   ....[0]....
.L_483:
        /*002c*/ 	.word	0x00000010


	//----- nvinfo : EIATTR_MAX_THREADS
	.align		4
.L_484:
        /*0030*/ 	.byte	0x04, 0x05
        /*0032*/ 	.short	(.L_486 - .L_485)
.L_485:
        /*0034*/ 	.word	0x00000100
        /*0038*/ 	.word	0x00000001
        /*003c*/ 	.word	0x00000001


	//----- nvinfo : EIATTR_CBANK_PARAM_SIZE
	.align		4
.L_486:
        /*0040*/ 	.byte	0x03, 0x19
        /*0042*/ 	.short	0x0418


	//----- nvinfo : EIATTR_PARAM_CBANK
	.align		4
        /*0044*/ 	.byte	0x04, 0x0a
        /*0046*/ 	.short	(.L_488 - .L_487)
	.align		4
.L_487:
        /*0048*/ 	.word	index@(.nv.constant0._ZN7cutlass13device_kernelIN5flash19enable_sm80_to_sm89INS1_16FlashAttnFwdSm80INS1_25CollectiveMainloopFwdSm80ILi8ELi1ELb1EN4cute5tupleIJNS5_1CILi128EEENS7_ILi48EEENS7_ILi256EEEEEELi256ENS_6half_tEfNS_4arch4Sm80ELb0ELb1ELb0ELb0ELb0ELb0ELb1ELb1EEENS1_21CollectiveEpilogueFwdINS6_IJS8_SA_S9_EEENS6_IJNS7_ILi1EEESI_SI_EEESC_SE_Li256ELb0ELb1ELb1ELb0EEENS1_19SingleTileSchedulerILb0ELb1ELb1ELi128EEEEEEEEEvNT_6ParamsE)
        /*004c*/ 	.short	0x0380
        /*004e*/ 	.short	0x0418


	//----- nvinfo : EIATTR_SW_WAR
	.align		4
.L_488:
        /*0050*/ 	.byte	0x04, 0x36
        /*0052*/ 	.short	(.L_490 - .L_489)
.L_489:
        /*0054*/ 	.word	0x00000008
.L_490:


//--------------------- .nv.info._ZN7cutlass13device_kernelIN5flash19enable_sm80_to_sm89INS1_16FlashAttnFwdSm80INS1_25CollectiveMainloopFwdSm80ILi8ELi1ELb1EN4cute5tupleIJNS5_1CILi128EEENS7_ILi48EEENS7_ILi256EEEEEELi256ENS_6half_tEfNS_4arch4Sm80ELb0ELb1ELb0ELb1ELb0ELb0ELb1ELb1EEENS1_21CollectiveEpilogueFwdINS6_IJS8_SA_S9_EEENS6_IJNS7_ILi1EEESI_SI_EEESC_SE_Li256ELb1ELb1ELb1ELb0EEENS1_36VarlenDynamicPersistentTileSchedulerILi128ELi48ELi256ELi256ELb1ELb1ELb0ELb1ELb0ELb1EEEEEEEEEvNT_6ParamsE --------------------------
	.section	.nv.info._ZN7cutlass13device_kernelIN5flash19enable_sm80_to_sm89INS1_16FlashAttnFwdSm80INS1_25CollectiveMainloopFwdSm80ILi8ELi1ELb1EN4cute5tupleIJNS5_1CILi128EEENS7_ILi48EEENS7_ILi256EEEEEELi256ENS_6half_tEfNS_4arch4Sm80ELb0ELb1ELb0ELb1ELb0ELb0ELb1ELb1EEENS1_21CollectiveEpilogueFwdINS6_IJS8_SA_S9_EEENS6_IJNS7_ILi1EEESI_SI_EEESC_SE_Li256ELb1ELb1ELb1ELb0EEENS1_36VarlenDynamicPersistentTileSchedulerILi128ELi48ELi256ELi256ELb1ELb1ELb0ELb1ELb0ELb1EEEEEEEEEvNT_6ParamsE,"",@"SHT_CUDA_INFO"
	.sectionflags	@""
	.align	4


	//----- nvinfo : EIATTR_CUDA_API_VERSION
	.align		4
        /*0000*/ 	.byte	0x04, 0x37
        /*0002*/ 	.short	(.L_492 - .L_491)
.L_491:
        /*0004*/ 	.word	0x00000082


	//----- nvinfo : EIATTR_KPARAM_INFO
	.align		4
.L_492:
        /*0008*/ 	.byte	0x04, 0x17
        /*000a*/ 	.short	(.L_494 - .L_493)
.L_493:
        /*000c*/ 	.word	0x00000000
        /*0010*/ 	.short	0x0000
        /*0012*/ 	.short	0x0000
        /*0014*/ 	.byte	0x00, 0xf0, 0xe1, 0x10


	//----- nvinfo : EIATTR_SPARSE_MMA_MASK
	.align		4
.L_494:
        /*0018*/ 	.byte	0x03, 0x50
        /*001a*/ 	.short	0x0000


	//----- nvinfo : EIATTR_MAXREG_COUNT
	.align		4
        /*001c*/ 	.byte	0x03, 0x1b
        /*001e*/ 	.short	0x00ff


	//----- nvinfo : EIATTR_MERCURY_ISA_VERSION
	.align		4
        /*0020*/ 	.byte	0x03, 0x5f
        /*0022*/ 	.short	0x0101


	//----- nvinfo : EIATTR_VRC_CTA_INIT_COUNT
	.align		4
        /*0024*/ 	.byte	0x02, 0x4a
	.zero		1
	.zero		1


	//----- nvinfo : EIATTR_EXIT_INSTR_OFFSETS
	.align		4
        /*0028*/ 	.byte	0x04, 0x1c
        /*002a*/ 	.short	(.L_496 - .L_495)


	//   ....[0]....
.L_495:
        /*002c*/ 	.word	0x00000010


	//----- nvinfo : EIATTR_MAX_THREADS
	.align		4
.L_496:
        /*0030*/ 	.byte	0x04, 0x05
        /*0032*/ 	.short	(.L_498 - .L_497)
.L_497:
        /*0034*/ 	.word	0x00000100
        /*0038*/ 	.word	0x00000001
        /*003c*/ 	.word	0x00000001


	//----- nvinfo : EIATTR_CBANK_PARAM_SIZE
	.align		4
.L_498:
        /*0040*/ 	.byte	0x03, 0x19
        /*0042*/ 	.short	0x0438


	//----- nvinfo : EIATTR_PARAM_CBANK
	.align		4
        /*0044*/ 	.byte	0x04, 0x0a
        /*0046*/ 	.short	(.L_500 - .L_499)
	.align		4
.L_499:
        /*0048*/ 	.word	index@(.nv.constant0._ZN7cutlass13device_kernelIN5flash19enable_sm80_to_sm89INS1_16FlashAttnFwdSm80INS1_25CollectiveMainloopFwdSm80ILi8ELi1ELb1EN4cute5tupleIJNS5_1CILi128EEENS7_ILi48EEENS7_ILi256EEEEEELi256ENS_6half_tEfNS_4arch4Sm80ELb0ELb1ELb0ELb1ELb0ELb0ELb1ELb1EEENS1_21CollectiveEpilogueFwdINS6_IJS8_SA_S9_EEENS6_IJNS7_ILi1EEESI_SI_EEESC_SE_Li256ELb1ELb1ELb1ELb0EEENS1_36VarlenDynamicPersistentTileSchedulerILi128ELi48ELi256ELi256ELb1ELb1ELb0ELb1ELb0ELb1EEEEEEEEEvNT_6ParamsE)
        /*004c*/ 	.short	0x0380
        /*004e*/ 	.short	0x0438


	//----- nvinfo : EIATTR_SW_WAR
	.align		4
.L_500:
        /*0050*/ 	.byte	0x04, 0x36
        /*0052*/ 	.short	(.L_502 - .L_501)
.L_501:
        /*0054*/ 	.word	0x00000008
.L_502:


//--------------------- .nv.info._ZN7cutlass13device_kernelIN5flash19enable_sm80_to_sm89INS1_16FlashAttnFwdSm80INS1_25CollectiveMainloopFwdSm80ILi8ELi1ELb0EN4cute5tupleIJNS5_1CILi128EEENS7_ILi32EEENS7_ILi256EEEEEELi256ENS_6half_tEfNS_4arch4Sm80ELb0ELb1ELb0ELb1ELb0ELb1ELb1ELb1EEENS1_21CollectiveEpilogueFwdINS6_IJS8_SA_S9_EEENS6_IJNS7_ILi1EEESI_SI_EEESC_SE_Li256ELb1ELb1ELb1ELb0EEENS1_36VarlenDynamicPersistentTileSchedulerILi128ELi32ELi256ELi256ELb1ELb1ELb0ELb1ELb0ELb1EEEEEEEEEvNT_6ParamsE --------------------------
	.section	.nv.info._ZN7cutlass13device_kernelIN5flash19enable_sm80_to_sm89INS1_16FlashAttnFwdSm80INS1_25CollectiveMainloopFwdSm80ILi8ELi1ELb0EN4cute5tupleIJNS5_1CILi128EEENS7_ILi32EEENS7_ILi256EEEEEELi256ENS_6half_tEfNS_4arch4Sm80ELb0ELb1ELb0ELb1ELb0ELb1ELb1ELb1EEENS1_21CollectiveEpilogueFwdINS6_IJS8_SA_S9_EEENS6_IJNS7_ILi1EEESI_SI_EEESC_SE_Li256ELb1ELb1ELb1ELb0EEENS1_36VarlenDynamicPersistentTileSchedulerILi128ELi32ELi256ELi256ELb1ELb1ELb0ELb1ELb0ELb1EEEEEEEEEvNT_6ParamsE,"",@"SHT_CUDA_INFO"
	.sectionflags	@""
	.align	4


	//----- nvinfo : EIATTR_CUDA_API_VERSION
	.align		4
        /*0000*/ 	.byte	0x04, 0x37
        /*0002*/ 	.short	(.L_504 - .L_503)
.L_503:
        /*0004*/ 	.word	0x00000082


	//----- nvinfo : EIATTR_KPARAM_INFO
	.align		4
.L_504:
        /*0008*/ 	.byte	0x04, 0x17
        /*000a*/ 	.short	(.L_506 - .L_505)
.L_505:
        /*000c*/ 	.word	0x00000000
        /*0010*/ 	.short	0x0000
        /*0012*/ 	.short	0x0000
        /*0014*/ 	.byte	0x00, 0xf0, 0xe1, 0x10


	//----- nvinfo : EIATTR_SPARSE_MMA_MASK
	.align		4
.L_506:
        /*0018*/ 	.byte	0x03, 0x50
        /*001a*/ 	.short	0x0000


	//----- nvinfo : EIATTR_MAXREG_COUNT
	.align		4
        /*001c*/ 	.byte	0x03, 0x1b
        /*001e*/ 	.short	0x00ff


	//----- nvinfo : EIATTR_MERCURY_ISA_VERSION
	.align		4
        /*0020*/ 	.byte	0x03, 0x5f
        /*0022*/ 	.short	0x0101


	//----- nvinfo : EIATTR_VRC_CTA_INIT_COUNT
	.align		4
        /*0024*/ 	.byte	0x02, 0x4a
	.zero		1
	.zero		1


	//----- nvinfo : EIATTR_EXIT_INSTR_OFFSETS
	.align		4
        /*0028*/ 	.byte	0x04, 0x1c
        /*002a*/ 	.short	(.L_508 - .L_507)


	//   ....[0]....
.L_507:
        /*002c*/ 	.word	0x00000010


	//----- nvinfo : EIATTR_MAX_THREADS
	.align		4
.L_508:
        /*0030*/ 	.byte	0x04, 0x05
        /*0032*/ 	.short	(.L_510 - .L_509)
.L_509:
        /*0034*/ 	.word	0x00000100
        /*0038*/ 	.word	0x00000001
        /*003c*/ 	.word	0x00000001


	//----- nvinfo : EIATTR_CBANK_PARAM_SIZE
	.align		4
.L_510:
        /*0040*/ 	.byte	0x03, 0x19
        /*0042*/ 	.short	0x0438


	//----- nvinfo : EIATTR_PARAM_CBANK
	.align		4
        /*0044*/ 	.byte	0x04, 0x0a
        /*0046*/ 	.short	(.L_512 - .L_511)
	.align		4
.L_511:
        /*0048*/ 	.word	index@(.nv.constant0._ZN7cutlass13device_kernelIN5flash19enable_sm80_to_sm89INS1_16FlashAttnFwdSm80INS1_25CollectiveMainloopFwdSm80ILi8ELi1ELb0EN4cute5tupleIJNS5_1CILi128EEENS7_ILi32EEENS7_ILi256EEEEEELi256ENS_6half_tEfNS_4arch4Sm80ELb0ELb1ELb0ELb1ELb0ELb1ELb1ELb1EEENS1_21CollectiveEpilogueFwdINS6_IJS8_SA_S9_EEENS6_IJNS7_ILi1EEESI_SI_EEESC_SE_Li256ELb1ELb1ELb1ELb0EEENS1_36VarlenDynamicPersistentTileSchedulerILi128ELi32ELi256ELi256ELb1ELb1ELb0ELb1ELb0ELb1EEEEEEEEEvNT_6ParamsE)
        /*004c*/ 	.short	0x0380
        /*004e*/ 	.short	0x0438


	//----- nvinfo : EIATTR_SW_WAR
	.align		4
.L_512:
        /*0050*/ 	.byte	0x04, 0x36
        /*0052*/ 	.short	(.L_514 - .L_513)
.L_513:
        /*0054*/ 	.word	0x00000008
.L_514:


//--------------------- .nv.info._ZN7cutlass13device_kernelIN5flash19enable_sm80_to_sm89INS1_16FlashAttnFwdSm80INS1_25CollectiveMainloopFwdSm80ILi8ELi1ELb1EN4cute5tupleIJNS5_1CILi128EEENS7_ILi64EEENS7_ILi256EEEEEELi256ENS_6half_tEfNS_4arch4Sm80ELb1ELb0ELb0ELb0ELb0ELb0ELb1ELb1EEENS1_21CollectiveEpilogueFwdINS6_IJS8_SA_S9_EEENS6_IJNS7_ILi1EEESI_SI_EEESC_SE_Li256ELb0ELb1ELb1ELb0EEENS1_30DynamicPersistentTileSchedulerILi256ELi256ELb1ELb1ELb0EEEEEEEEEvNT_6ParamsE --------------------------
	.section	.nv.info._ZN7cutlass13device_kernelIN5flash19enable_sm80_to_sm89INS1_16FlashAttnFwdSm80INS1_25CollectiveMainloopFwdSm80ILi8ELi1ELb1EN4cute5tupleIJNS5_1CILi128EEENS7_ILi64EEENS7_ILi256EEEEEELi256ENS_6half_tEfNS_4arch4Sm80ELb1ELb0ELb0ELb0ELb0ELb0ELb1ELb1EEENS1_21CollectiveEpilogueFwdINS6_IJS8_SA_S9_EEENS6_IJNS7_ILi1EEESI_SI_EEESC_SE_Li256ELb0ELb1ELb1ELb0EEENS1_30DynamicPersistentTileSchedulerILi256ELi256ELb1ELb1ELb0EEEEEEEEEvNT_6ParamsE,"",@"SHT_CUDA_INFO"
	.sectionflags	@""
	.align	4


	//----- nvinfo : EIATTR_CUDA_API_VERSION
	.align		4
        /*0000*/ 	.byte	0x04, 0x37
        /*0002*/ 	.short	(.L_516 - .L_515)
.L_515:
        /*0004*/ 	.word	0x00000082


	//----- nvinfo : EIATTR_KPARAM_INFO
	.align		4
.L_516:
        /*0008*/ 	.byte	0x04, 0x17
        /*000a*/ 	.short	(.L_518 - .L_517)
.L_517:
        /*000c*/ 	.word	0x00000000
        /*0010*/ 	.short	0x0000
        /*0012*/ 	.short	0x0000
        /*0014*/ 	.byte	0x00, 0xf0, 0xa1, 0x10


	//----- nvinfo : EIATTR_SPARSE_MMA_MASK
	.align		4
.L_518:
        /*0018*/ 	.byte	0x03, 0x50
        /*001a*/ 	.short	0x0000


	//----- nvinfo : EIATTR_MAXREG_COUNT
	.align		4
        /*001c*/ 	.byte	0x03, 0x1b
        /*001e*/ 	.short	0x00ff


	//----- nvinfo : EIATTR_MERCURY_ISA_VERSION
	.align		4
        /*0020*/ 	.byte	0x03, 0x5f
        /*0022*/ 	.short	0x0101


	//----- nvinfo : EIATTR_VRC_CTA_INIT_COUNT
	.align		4
        /*0024*/ 	.byte	0x02, 0x4a
	.zero		1
	.zero		1


	//----- nvinfo : EIATTR_EXIT_INSTR_OFFSETS
	.align		4
        /*0028*/ 	.byte	0x04, 0x1c
        /*002a*/ 	.short	(.L_520 - .L_519)


	//   ....[0]....
.L_519:
        /*002c*/ 	.word	0x00000010


	//----- nvinfo : EIATTR_MAX_THREADS
	.align		4
.L_520:
        /*0030*/ 	.byte	0x04, 0x05
        /*0032*/ 	.short	(.L_522 - .L_521)
.L_521:
        /*0034*/ 	.word	0x00000100
        /*0038*/ 	.word	0x00000001
        /*003c*/ 	.word	0x00000001


	//----- nvinfo : EIATTR_CBANK_PARAM_SIZE
	.align		4
.L_522:
        /*0040*/ 	.byte	0x03, 0x19
        /*0042*/ 	.short	0x0428


	//----- nvinfo : EIATTR_PARAM_CBANK
	.align		4
        /*0044*/ 	.byte	0x04, 0x0a
        /*0046*/ 	.short	(.L_524 - .L_523)
	.align		4
.L_523:
        /*0048*/ 	.word	index@(.nv.constant0._ZN7cutlass13device_kernelIN5flash19enable_sm80_to_sm89INS1_16FlashAttnFwdSm80INS1_25CollectiveMainloopFwdSm80ILi8ELi1ELb1EN4cute5tupleIJNS5_1CILi128EEENS7_ILi64EEENS7_ILi256EEEEEELi256ENS_6half_tEfNS_4arch4Sm80ELb1ELb0ELb0ELb0ELb0ELb0ELb1ELb1EEENS1_21CollectiveEpilogueFwdINS6_IJS8_SA_S9_EEENS6_IJNS7_ILi1EEESI_SI_EEESC_SE_Li256ELb0ELb1ELb1ELb0EEENS1_30DynamicPersistentTileSchedulerILi256ELi256ELb1ELb1ELb0EEEEEEEEEvNT_6ParamsE)
        /*004c*/ 	.short	0x0380
        /*004e*/ 	.short	0x0428


	//----- nvinfo : EIATTR_SW_WAR
	.align		4
.L_524:
        /*0050*/ 	.byte	0x04, 0x36
        /*0052*/ 	.short	(.L_526 - .L_525)
.L_525:
        /*0054*/ 	.word	0x00000008
.L_526:


//--------------------- .nv.info._ZN7cutlass13device_kernelIN5flash19enable_sm80_to_sm89INS1_16FlashAttnFwdSm80INS1_25CollectiveMainloopFwdSm80ILi8ELi1ELb1EN4cute5tupleIJNS5_1CILi128EEENS7_ILi48EEENS7_ILi256EEEEEELi256ENS_6half_tEfNS_4arch4Sm80ELb1ELb0ELb0ELb1ELb0ELb0ELb1ELb1EEENS1_21CollectiveEpilogueFwdINS6_IJS8_SA_S9_EEENS6_IJNS7_ILi1EEESI_SI_EEESC_SE_Li256ELb1ELb1ELb1ELb0EEENS1_36VarlenDynamicPersistentTileSchedulerILi128ELi48ELi256ELi256ELb1ELb1ELb0ELb1ELb1ELb1EEEEEEEEEvNT_6ParamsE --------------------------
	.section	.nv.info._ZN7cutlass13device_kernelIN5flash19enable_sm80_to_sm89INS1_16FlashAttnFwdSm80INS1_25CollectiveMainloopFwdSm80ILi8ELi1ELb1EN4cute5tupleIJNS5_1CILi128EEENS7_ILi48EEENS7_ILi256EEEEEELi256ENS_6half_tEfNS_4arch4Sm80ELb1ELb0ELb0ELb1ELb0ELb0ELb1ELb1EEENS1_21CollectiveEpilogueFwdINS6_IJS8_SA_S9_EEENS6_IJNS7_ILi1EEESI_SI_EEESC_SE_Li256ELb1ELb1ELb1ELb0EEENS1_36VarlenDynamicPersistentTileSchedulerILi128ELi48ELi256ELi256ELb1ELb1ELb0ELb1ELb1ELb1EEEEEEEEEvNT_6ParamsE,"",@"SHT_CUDA_INFO"
	.sectionflags	@""
	.align	4


	//----- nvinfo : EIATTR_CUDA_API_VERSION
	.align		4
        /*0000*/ 	.byte	0x04, 0x37
        /*0002*/ 	.short	(.L_528 - .L_527)
.L_527:
        /*0004*/ 	.word	0x00000082


	//----- nvinfo : EIATTR_KPARAM_INFO
	.align		4
.L_528:
        /*0008*/ 	.byte	0x04, 0x17
        /*000a*/ 	.short	(.L_530 - .L_529)
.L_529:
        /*000c*/ 	.word	0x00000000
        /*0010*/ 	.short	0x0000
        /*0012*/ 	.short	0x0000
        /*0014*/ 	.byte	0x00, 0xf0, 0xe1, 0x10


	//----- nvinfo : EIATTR_SPARSE_MMA_MASK
	.align		4
.L_530:
        /*0018*/ 	.byte	0x03, 0x50
        /*001a*/ 	.short	0x0000


	//----- nvinfo : EIATTR_MAXREG_COUNT
	.align		4
        /*001c*/ 	.byte	0x03, 0x1b
        /*001e*/ 	.short	0x00ff


	//----- nvinfo : EIATTR_MERCURY_ISA_VERSION
	.align		4
        /*0020*/ 	.byte	0x03, 0x5f
        /*0022*/ 	.short	0x0101


	//----- nvinfo : EIATTR_VRC_CTA_INIT_COUNT
	.align		4
        /*0024*/ 	.byte	0x02, 0x4a
	.zero		1
	.zero		1


	//----- nvinfo : EIATTR_EXIT_INSTR_OFFSETS
	.align		4
        /*0028*/ 	.byte	0x04, 0x1c
        /*002a*/ 	.short	(.L_532 - .L_531)


	//   ....[0]....
.L_531:
        /*002c*/ 	.word	0x00000010


	//----- nvinfo : EIATTR_MAX_THREADS
	.align		4
.L_532:
        /*0030*/ 	.byte	0x04, 0x05
        /*0032*/ 	.short	(.L_534 - .L_533)
.L_533:
        /*0034*/ 	.word	0x00000100
        /*0038*/ 	.word	0x00000001
        /*003c*/ 	.word	0x00000001


	//----- nvinfo : EIATTR_CBANK_PARAM_SIZE
	.align		4
.L_534:
        /*0040*/ 	.byte	0x03, 0x19
        /*0042*/ 	.short	0x0438


	//----- nvinfo : EIATTR_PARAM_CBANK
	.align		4
        /*0044*/ 	.byte	0x04, 0x0a
        /*0046*/ 	.short	(.L_536 - .L_535)
	.align		4
.L_535:
        /*0048*/ 	.word	index@(.nv.constant0._ZN7cutlass13device_kernelIN5flash19enable_sm80_to_sm89INS1_16FlashAttnFwdSm80INS1_25CollectiveMainloopFwdSm80ILi8ELi1ELb1EN4cute5tupleIJNS5_1CILi128EEENS7_ILi48EEENS7_ILi256EEEEEELi256ENS_6half_tEfNS_4arch4Sm80ELb1ELb0ELb0ELb1ELb0ELb0ELb1ELb1EEENS1_21CollectiveEpilogueFwdINS6_IJS8_SA_S9_EEENS6_IJNS7_ILi1EEESI_SI_EEESC_SE_Li256ELb1ELb1ELb1ELb0EEENS1_36VarlenDynamicPersistentTileSchedulerILi128ELi48ELi256ELi256ELb1ELb1ELb0ELb1ELb1ELb1EEEEEEEEEvNT_6ParamsE)
        /*004c*/ 	.short	0x0380
        /*004e*/ 	.short	0x0438


	//----- nvinfo : EIATTR_SW_WAR
	.align		4
.L_536:
        /*0050*/ 	.byte	0x04, 0x36
        /*0052*/ 	.short	(.L_538 - .L_537)
.L_537:
        /*0054*/ 	.word	0x00000008
.L_538:


//--------------------- .nv.info._ZN7cutlass13device_kernelIN5flash19enable_sm80_to_sm89INS1_16FlashAttnFwdSm80INS1_25CollectiveMainloopFwdSm80ILi8ELi1ELb0EN4cute5tupleIJNS5_1CILi128EEENS7_ILi32EEENS7_ILi256EEEEEELi256ENS_6half_tEfNS_4arch4Sm80ELb1ELb0ELb0ELb1ELb0ELb1ELb1ELb1EEENS1_21CollectiveEpilogueFwdINS6_IJS8_SA_S9_EEENS6_IJNS7_ILi1EEESI_SI_EEESC_SE_Li256ELb1ELb1ELb1ELb0EEENS1_36VarlenDynamicPersistentTileSchedulerILi128ELi32ELi256ELi256ELb1ELb1ELb0ELb1ELb1ELb1EEEEEEEEEvNT_6ParamsE --------------------------
	.section	.nv.info._ZN7cutlass13device_kernelIN5flash19enable_sm80_to_sm89INS1_16FlashAttnFwdSm80INS1_25CollectiveMainloopFwdSm80ILi8ELi1ELb0EN4cute5tupleIJNS5_1CILi128EEENS7_ILi32EEENS7_ILi256EEEEEELi256ENS_6half_tEfNS_4arch4Sm80ELb1ELb0ELb0ELb1ELb0ELb1ELb1ELb1EEENS1_21CollectiveEpilogueFwdINS6_IJS8_SA_S9_EEENS6_IJNS7_ILi1EEESI_SI_EEESC_SE_Li256ELb1ELb1ELb1ELb0EEENS1_36VarlenDynamicPersistentTileSchedulerILi128ELi32ELi256ELi256ELb1ELb1ELb0ELb1ELb1ELb1EEEEEEEEEvNT_6ParamsE,"",@"SHT_CUDA_INFO"
	.sectionflags	@""
	.align	4


	//----- nvinfo : EIATTR_CUDA_API_VERSION
	.align		4
        /*0000*/ 	.byte	0x04, 0x37
        /*0002*/ 	.short	(.L_540 - .L_539)
.L_539:
        /*0004*/ 	.word	0x00000082


	//----- nvinfo : EIATTR_KPARAM_INFO
	.align		4
.L_540:
        /*0008*/ 	.byte	0x04, 0x17
        /*000a*/ 	.short	(.L_542 - .L_541)
.L_541:
        /*000c*/ 	.word	0x00000000
        /*0010*/ 	.short	0x0000
        /*0012*/ 	.short	0x0000
        /*0014*/ 	.byte	0x00, 0xf0, 0xe1, 0x10


	//----- nvinfo : EIATTR_SPARSE_MMA_MASK
	.align		4
.L_542:
        /*0018*/ 	.byte	0x03, 0x50
        /*001a*/ 	.short	0x0000


	//----- nvinfo : EIATTR_MAXREG_COUNT
	.align		4
        /*001c*/ 	.byte	0x03, 0x1b
        /*001e*/ 	.short	0x00ff


	//----- nvinfo : EIATTR_MERCURY_ISA_VERSION
	.align		4
        /*0020*/ 	.byte	0x03, 0x5f
        /*0022*/ 	.short	0x0101


	//----- nvinfo : EIATTR_VRC_CTA_INIT_COUNT
	.align		4
        /*0024*/ 	.byte	0x02, 0x4a
	.zero		1
	.zero		1


	//----- nvinfo : EIATTR_EXIT_INSTR_OFFSETS
	.align		4
        /*0028*/ 	.byte	0x04, 0x1c
        /*002a*/ 	.short	(.L_544 - .L_543)


	//   ....[0]....
.L_543:
        /*002c*/ 	.word	0x00000010


	//----- nvinfo : EIATTR_MAX_THREADS
	.align		4
.L_544:
        /*0030*/ 	.byte	0x04, 0x05
        /*0032*/ 	.short	(.L_546 - .L_545)
.L_545:
        /*0034*/ 	.word	0x00000100
        /*0038*/ 	.word	0x00000001
        /*003c*/ 	.word	0x00000001


	//----- nvinfo : EIATTR_CBANK_PARAM_SIZE
	.align		4
.L_546:
        /*0040*/ 	.byte	0x03, 0x19
        /*0042*/ 	.short	0x0438


	//----- nvinfo : EIATTR_PARAM_CBANK
	.align		4
        /*0044*/ 	.byte	0x04, 0x0a
        /*0046*/ 	.short	(.L_548 - .L_547)
	.align		4
.L_547:
        /*0048*/ 	.word	index@(.nv.constant0._ZN7cutlass13device_kernelIN5flash19enable_sm80_to_sm89INS1_16FlashAttnFwdSm80INS1_25CollectiveMainloopFwdSm80ILi8ELi1ELb0EN4cute5tupleIJNS5_1CILi128EEENS7_ILi32EEENS7_ILi256EEEEEELi256ENS_6half_tEfNS_4arch4Sm80ELb1ELb0ELb0ELb1ELb0ELb1ELb1ELb1EEENS1_21CollectiveEpilogueFwdINS6_IJS8_SA_S9_EEENS6_IJNS7_ILi1EEESI_SI_EEESC_SE_Li256ELb1ELb1ELb1ELb0EEENS1_36VarlenDynamicPersistentTileSchedulerILi128ELi32ELi256ELi256ELb1ELb1ELb0ELb1ELb1ELb1EEEEEEEEEvNT_6ParamsE)
        /*004c*/ 	.short	0x0380
        /*004e*/ 	.short	0x0438


	//----- nvinfo : EIATTR_SW_WAR
	.align		4
.L_548:
        /*0050*/ 	.byte	0x04, 0x36
        /*0052*/ 	.short	(.L_550 - .L_549)
.L_549:
        /*0054*/ 	.word	0x00000008
.L_550:


//--------------------- .nv.info._ZN7cutlass13device_kernelIN5flash19enable_sm80_to_sm89INS1_16FlashAttnFwdSm80INS1_25CollectiveMainloopFwdSm80ILi8ELi1ELb0EN4cute5tupleIJNS5_1CILi128EEENS7_ILi96EEENS7_ILi256EEEEEELi256ENS_6half_tEfNS_4arch4Sm80ELb0ELb0ELb0ELb0ELb0ELb0ELb1ELb1EEENS1_21CollectiveEpilogueFwdINS6_IJS8_SA_S9_EEENS6_IJNS7_ILi1EEESI_SI_EEESC_SE_Li256ELb0ELb1ELb1ELb0EEENS1_19SingleTileSchedulerILb0ELb1ELb1ELi128EEEEEEEEEvNT_6ParamsE --------------------------
	.section	.nv.info._ZN7cutlass13device_kernelIN5flash19enable_sm80_to_sm89INS1_16FlashAttnFwdSm80INS1_25CollectiveMainloopFwdSm80ILi8ELi1ELb0EN4cute5tupleIJNS5_1CILi128EEENS7_ILi96EEENS7_ILi256EEEEEELi256ENS_6half_tEfNS_4arch4Sm80ELb0ELb0ELb0ELb0ELb0ELb0ELb1ELb1EEENS1_21CollectiveEpilogueFwdINS6_IJS8_SA_S9_EEENS6_IJNS7_ILi1EEESI_SI_EEESC_SE_Li256ELb0ELb1ELb1ELb0EEENS1_19SingleTileSchedulerILb0ELb1ELb1ELi128EEEEEEEEEvNT_6ParamsE,"",@"SHT_CUDA_INFO"
	.sectionflags	@""
	.align	4


	//----- nvinfo : EIATTR_CUDA_API_VERSION
	.align		4
        /*0000*/ 	.byte	0x04, 0x37
        /*0002*/ 	.short	(.L_552 - .L_551)
.L_551:
        /*0004*/ 	.word	0x00000082


	//----- nvinfo : EIATTR_KPARAM_INFO
	.align		4
.L_552:
        /*0008*/ 	.byte	0x04, 0x17
        /*000a*/ 	.short	(.L_554 - .L_553)
.L_553:
        /*000c*/ 	.word	0x00000000
        /*0010*/ 	.short	0x0000
        /*0012*/ 	.short	0x0000
        /*0014*/ 	.byte	0x00, 0xf0, 0x61, 0x10


	//----- nvinfo : EIATTR_SPARSE_MMA_MASK
	.align		4
.L_554:
        /*0018*/ 	.byte	0x03, 0x50
        /*001a*/ 	.short	0x0000


	//----- nvinfo : EIATTR_MAXREG_COUNT
	.align		4
        /*001c*/ 	.byte	0x03, 0x1b
        /*001e*/ 	.short	0x00ff


	//----- nvinfo : EIATTR_MERCURY_ISA_VERSION
	.align		4
        /*0020*/ 	.byte	0x03, 0x5f
        /*0022*/ 	.short	0x0101


	//----- nvinfo : EIATTR_VRC_CTA_INIT_COUNT
	.align		4
        /*0024*/ 	.byte	0x02, 0x4a
	.zero		1
	.zero		1


	//----- nvinfo : EIATTR_EXIT_INSTR_OFFSETS
	.align		4
        /*0028*/ 	.byte	0x04, 0x1c
        /*002a*/ 	.short	(.L_556 - .L_555)


	//   ....[0]....
.L_555:
        /*002c*/ 	.word	0x00000010


	//----- nvinfo : EIATTR_MAX_THREADS
	.align		4
.L_556:
        /*0030*/ 	.byte	0x04, 0x05
        /*0032*/ 	.short	(.L_558 - .L_557)
.L_557:
        /*0034*/ 	.word	0x00000100
        /*0038*/ 	.word	0x00000001
        /*003c*/ 	.word	0x00000001


	//----- nvinfo : EIATTR_CBANK_PARAM_SIZE
	.align		4
.L_558:
        /*0040*/ 	.byte	0x03, 0x19
        /*0042*/ 	.short	0x0418


	//----- nvinfo : EIATTR_PARAM_CBANK
	.align		4
        /*0044*/ 	.byte	0x04, 0x0a
        /*0046*/ 	.short	(.L_560 - .L_559)
	.align		4
.L_559:
        /*0048*/ 	.word	index@(.nv.constant0._ZN7cutlass13device_kernelIN5flash19enable_sm80_to_sm89INS1_16FlashAttnFwdSm80INS1_25CollectiveMainloopFwdSm80ILi8ELi1ELb0EN4cute5tupleIJNS5_1CILi128EEENS7_ILi96EEENS7_ILi256EEEEEELi256ENS_6half_tEfNS_4arch4Sm80ELb0ELb0ELb0ELb0ELb0ELb0ELb1ELb1EEENS1_21CollectiveEpilogueFwdINS6_IJS8_SA_S9_EEENS6_IJNS7_ILi1EEESI_SI_EEESC_SE_Li256ELb0ELb1ELb1ELb0EEENS1_19SingleTileSchedulerILb0ELb1ELb1ELi128EEEEEEEEEvNT_6ParamsE)
        /*004c*/ 	.short	0x0380
        /*004e*/ 	.short	0x0418


	//----- nvinfo : EIATTR_SW_WAR
	.align		4
.L_560:
        /*0050*/ 	.byte	0x04, 0x36
        /*0052*/ 	.short	(.L_562 - .L_561)
.L_561:
        /*0054*/ 	.word	0x00000008
.L_562:


//--------------------- .nv.info._ZN7cutlass13device_kernelIN5flash19enable_sm80_to_sm89INS1_16FlashAttnFwdSm80INS1_25CollectiveMainloopFwdSm80ILi8ELi1ELb0EN4cute5tupleIJNS5_1CILi128EEENS7_ILi64EEENS7_ILi256EEEEEELi256ENS_6half_tEfNS_4arch4Sm80ELb0ELb0ELb0ELb1ELb0ELb0ELb1ELb1EEENS1_21CollectiveEpilogueFwdINS6_IJS8_SA_S9_EEENS6_IJNS7_ILi1EEESI_SI_EEESC_SE_Li256ELb1ELb1ELb1ELb0EEENS1_36VarlenDynamicPersistentTileSchedulerILi128ELi64ELi256ELi256ELb1ELb1ELb0ELb0ELb1ELb1EEEEEEEEEvNT_6ParamsE --------------------------
	.section	.nv.info._ZN7cutlass13device_kernelIN5flash19enable_sm80_to_sm89INS1_16FlashAttnFwdSm80INS1_25CollectiveMainloopFwdSm80ILi8ELi1ELb0EN4cute5tupleIJNS5_1CILi128EEENS7_ILi64EEENS7_ILi256EEEEEELi256ENS_6half_tEfNS_4arch4Sm80ELb0ELb0ELb0ELb1ELb0ELb0ELb1ELb1EEENS1_21CollectiveEpilogueFwdINS6_IJS8_SA_S9_EEENS6_IJNS7_ILi1EEESI_SI_EEESC_SE_Li256ELb1ELb1ELb1ELb0EEENS1_36VarlenDynamicPersistentTileSchedulerILi128ELi64ELi256ELi256ELb1ELb1ELb0ELb0ELb1ELb1EEEEEEEEEvNT_6ParamsE,"",@"SHT_CUDA_INFO"
	.sectionflags	@""
	.align	4


	//----- nvinfo : EIATTR_CUDA_API_VERSION
	.align		4
        /*0000*/ 	.byte	0x04, 0x37
        /*0002*/ 	.short	(.L_564 - .L_563)
.L_563:
        /*0004*/ 	.word	0x00000082


	//----- nvinfo : EIATTR_KPARAM_INFO
	.align		4
.L_564:
        /*0008*/ 	.byte	0x04, 0x17
        /*000a*/ 	.short	(.L_566 - .L_565)
.L_565:
        /*000c*/ 	.word	0x00000000
        /*0010*/ 	.short	0x0000
        /*0012*/ 	.short	0x0000
        /*0014*/ 	.byte	0x00, 0xf0, 0xe1, 0x10


	//----- nvinfo : EIATTR_SPARSE_MMA_MASK
	.align		4
.L_566:
        /*0018*/ 	.byte	0x03, 0x50
        /*001a*/ 	.short	0x0000


	//----- nvinfo : EIATTR_MAXREG_COUNT
	.align		4
        /*001c*/ 	.byte	0x03, 0x1b
        /*001e*/ 	.short	0x00ff


	//----- nvinfo : EIATTR_MERCURY_ISA_VERSION
	.align		4
        /*0020*/ 	.byte	0x03, 0x5f
        /*0022*/ 	.short	0x0101


	//----- nvinfo : EIATTR_VRC_CTA_INIT_COUNT
	.align		4
        /*0024*/ 	.byte	0x02, 0x4a
	.zero		1
	.zero		1


	//----- nvinfo : EIATTR_EXIT_INSTR_OFFSETS
	.align		4
        /*0028*/ 	.byte	0x04, 0x1c
        /*002a*/ 	.short	(.L_568 - .L_567)


	//   ....[0]....
.L_567:
        /*002c*/ 	.word	0x00000010


	//----- nvinfo : EIATTR_MAX_THREADS
	.align		4
.L_568:
        /*0030*/ 	.byte	0x04, 0x05
        /*0032*/ 	.short	(.L_570 - .L_569)
.L_569:
        /*0034*/ 	.word	0x00000100
        /*0038*/ 	.word	0x00000001
        /*003c*/ 	.word	0x00000001


	//----- nvinfo : EIATTR_CBANK_PARAM_SIZE
	.align		4
.L_570:
        /*0040*/ 	.byte	0x03, 0x19
        /*0042*/ 	.short	0x0438


	//----- nvinfo : EIATTR_PARAM_CBANK
	.align		4
        /*0044*/ 	.byte	0x04, 0x0a
        /*0046*/ 	.short	(.L_572 - .L_571)
	.align		4
.L_571:
        /*0048*/ 	.word	index@(.nv.constant0._ZN7cutlass13device_kernelIN5flash19enable_sm80_to_sm89INS1_16FlashAttnFwdSm80INS1_25CollectiveMainloopFwdSm80ILi8ELi1ELb0EN4cute5tupleIJNS5_1CILi128EEENS7_ILi64EEENS7_ILi256EEEEEELi256ENS_6half_tEfNS_4arch4Sm80ELb0ELb0ELb0ELb1ELb0ELb0ELb1ELb1EEENS1_21CollectiveEpilogueFwdINS6_IJS8_SA_S9_EEENS6_IJNS7_ILi1EEESI_SI_EEESC_SE_Li256ELb1ELb1ELb1ELb0EEENS1_36VarlenDynamicPersistentTileSchedulerILi128ELi64ELi256ELi256ELb1ELb1ELb0ELb0ELb1ELb1EEEEEEEEEvNT_6ParamsE)
        /*004c*/ 	.short	0x0380
        /*004e*/ 	.short	0x0438


	//----- nvinfo : EIATTR_SW_WAR
	.align		4
.L_572:
        /*0050*/ 	.byte	0x04, 0x36
        /*0052*/ 	.short	(.L_574 - .L_573)
.L_573:
        /*0054*/ 	.word	0x00000008
.L_574:


//--------------------- .nv.info._ZN7cutlass13device_kernelIN5flash19enable_sm80_to_sm89INS1_16FlashAttnFwdSm80INS1_25CollectiveMainloopFwdSm80ILi8ELi1ELb0EN4cute5tupleIJNS5_1CILi128EEENS7_ILi48EEENS7_ILi256EEEEEELi256ENS_6half_tEfNS_4arch4Sm80ELb0ELb0ELb0ELb1ELb0ELb1ELb1ELb1EEENS1_21CollectiveEpilogueFwdINS6_IJS8_SA_S9_EEENS6_IJNS7_ILi1EEESI_SI_EEESC_SE_Li256ELb1ELb1ELb1ELb0EEENS1_36VarlenDynamicPersistentTileSchedulerILi128ELi48ELi256ELi256ELb1ELb1ELb0ELb0ELb1ELb1EEEEEEEEEvNT_6ParamsE --------------------------
	.section	.nv.info._ZN7cutlass13device_kernelIN5flash19enable_sm80_to_sm89INS1_16FlashAttnFwdSm80INS1_25CollectiveMainloopFwdSm80ILi8ELi1ELb0EN4cute5tupleIJNS5_1CILi128EEENS7_ILi48EEENS7_ILi256EEEEEELi256ENS_6half_tEfNS_4arch4Sm80ELb0ELb0ELb0ELb1ELb0ELb1ELb1ELb1EEENS1_21CollectiveEpilogueFwdINS6_IJS8_SA_S9_EEENS6_IJNS7_ILi1EEESI_SI_EEESC_SE_Li256ELb1ELb1ELb1ELb0EEENS1_36VarlenDynamicPersistentTileSchedulerILi128ELi48ELi256ELi256ELb1ELb1ELb0ELb0ELb1ELb1EEEEEEEEEvNT_6ParamsE,"",@"SHT_CUDA_INFO"
	.sectionflags	@""
	.align	4


	//----- nvinfo : EIATTR_CUDA_API_VERSION
	.align		4
        /*0000*/ 	.byte	0x04, 0x37
        /*0002*/ 	.short	(.L_576 - .L_575)
.L_575:
        /*0004*/ 	.word	0x00000082


	//----- nvinfo : EIATTR_KPARAM_INFO
	.align		4
.L_576:
        /*0008*/ 	.byte	0x04, 0x17
        /*000a*/ 	.short	(.L_578 - .L_577)
.L_577:
        /*000c*/ 	.word	0x00000000
        /*0010*/ 	.short	0x0000
        /*0012*/ 	.short	0x0000
        /*0014*/ 	.byte	0x00, 0xf0, 0xe1, 0x10


	//----- nvinfo : EIATTR_SPARSE_MMA_MASK
	.align		4
.L_578:
        /*0018*/ 	.byte	0x03, 0x50
        /*001a*/ 	.short	0x0000


	//----- nvinfo : EIATTR_MAXREG_COUNT
	.align		4
        /*001c*/ 	.byte	0x03, 0x1b
        /*001e*/ 	.short	0x00ff


	//----- nvinfo : EIATTR_MERCURY_ISA_VERSION
	.align		4
        /*0020*/ 	.byte	0x03, 0x5f
        /*0022*/ 	.short	0x0101


	//----- nvinfo : EIATTR_VRC_CTA_INIT_COUNT
	.align		4
        /*0024*/ 	.byte	0x02, 0x4a
	.zero		1
	.zero		1


	//----- nvinfo : EIATTR_EXIT_INSTR_OFFSETS
	.align		4
        /*0028*/ 	.byte	0x04, 0x1c
        /*002a*/ 	.short	(.L_580 - .L_579)


	//   ....[0]....
.L_579:
        /*002c*/ 	.word	0x00000010


	//----- nvinfo : EIATTR_MAX_THREADS
	.align		4
.L_580:
        /*0030*/ 	.byte	0x04, 0x05
        /*0032*/ 	.short	(.L_582 - .L_581)
.L_581:
        /*0034*/ 	.word	0x00000100
        /*0038*/ 	.word	0x00000001
        /*003c*/ 	.word	0x00000001


	//----- nvinfo : EIATTR_CBANK_PARAM_SIZE
	.align		4
.L_582:
        /*0040*/ 	.byte	0x03, 0x19
        /*0042*/ 	.short	0x0438


	//----- nvinfo : EIATTR_PARAM_CBANK
	.align		4
        /*0044*/ 	.byte	0x04, 0x0a
        /*0046*/ 	.short	(.L_584 - .L_583)
	.align		4
.L_583:
        /*0048*/ 	.word	index@(.nv.constant0._ZN7cutlass13device_kernelIN5flash19enable_sm80_to_sm89INS1_16FlashAttnFwdSm80INS1_25CollectiveMainloopFwdSm80ILi8ELi1ELb0EN4cute5tupleIJNS5_1CILi128EEENS7_ILi48EEENS7_ILi256EEEEEELi256ENS_6half_tEfNS_4arch4Sm80ELb0ELb0ELb0ELb1ELb0ELb1ELb1ELb1EEENS1_21CollectiveEpilogueFwdINS6_IJS8_SA_S9_EEENS6_IJNS7_ILi1EEESI_SI_EEESC_SE_Li256ELb1ELb1ELb1ELb0EEENS1_36VarlenDynamicPersistentTileSchedulerILi128ELi48ELi256ELi256ELb1ELb1ELb0ELb0ELb1ELb1EEEEEEEEEvNT_6ParamsE)
        /*004c*/ 	.short	0x0380
        /*004e*/ 	.short	0x0438


	//----- nvinfo : EIATTR_SW_WAR
	.align		4
.L_584:
        /*0050*/ 	.byte	0x04, 0x36
        /*0052*/ 	.short	(.L_586 - .L_585)
.L_585:
        /*0054*/ 	.word	0x00000008
.L_586:


//--------------------- .nv.info._ZN7cutlass13device_kernelIN5flash19enable_sm80_to_sm89INS1_16FlashAttnFwdSm80INS1_25CollectiveMainloopFwdSm80ILi8ELi1ELb0EN4cute5tupleIJNS5_1CILi128EEENS7_ILi64EEENS7_ILi256EEEEEELi256ENS_6half_tEfNS_4arch4Sm80ELb0ELb1ELb0ELb0ELb0ELb0ELb1ELb1EEENS1_21CollectiveEpilogueFwdINS6_IJS8_SA_S9_EEENS6_IJNS7_ILi1EEESI_SI_EEESC_SE_Li256ELb0ELb1ELb1ELb0EEENS1_19SingleTileSchedulerILb0ELb1ELb1ELi128EEEEEEEEEvNT_6ParamsE --------------------------
	.section	.nv.info._ZN7cutlass13device_kernelIN5flash19enable_sm80_to_sm89INS1_16FlashAttnFwdSm80INS1_25CollectiveMainloopFwdSm80ILi8ELi1ELb0EN4cute5tupleIJNS5_1CILi128EEENS7_ILi64EEENS7_ILi256EEEEEELi256ENS_6half_tEfNS_4arch4Sm80ELb0ELb1ELb0ELb0ELb0ELb0ELb1ELb1EEENS1_21CollectiveEpilogueFwdINS6_IJS8_SA_S9_EEENS6_IJNS7_ILi1EEESI_SI_EEESC_SE_Li256ELb0ELb1ELb1ELb0EEENS1_19SingleTileSchedulerILb0ELb1ELb1ELi128EEEEEEEEEvNT_6ParamsE,"",@"SHT_CUDA_INFO"
	.sectionflags	@""
	.align	4


	//----- nvinfo : EIATTR_CUDA_API_VERSION
	.align		4
        /*0000*/ 	.byte	0x04, 0x37
        /*0002*/ 	.short	(.L_588 - .L_587)
.L_587:
        /*0004*/ 	.word	0x00000082


	//----- nvinfo : EIATTR_KPARAM_INFO
	.align		4
.L_588:
        /*0008*/ 	.byte	0x04, 0x17
        /*000a*/ 	.short	(.L_590 - .L_589)
.L_589:
        /*000c*/ 	.word	0x00000000
        /*0010*/ 	.short	0x0000
        /*0012*/ 	.short	0x0000
        /*0014*/ 	.byte	0x00, 0xf0, 0x61, 0x10


	//----- nvinfo : EIATTR_SPARSE_MMA_MASK
	.align		4
.L_590:
        /*0018*/ 	.byte	0x03, 0x50
        /*001a*/ 	.short	0x0000


	//----- nvinfo : EIATTR_MAXREG_COUNT
	.align		4
        /*001c*/ 	.byte	0x03, 0x1b
        /*001e*/ 	.short	0x00ff


	//----- nvinfo : EIATTR_MERCURY_ISA_VERSION
	.align		4
        /*0020*/ 	.byte	0x03, 0x5f
        /*0022*/ 	.short	0x0101


	//----- nvinfo : EIATTR_VRC_CTA_INIT_COUNT
	.align		4
        /*0024*/ 	.byte	0x02, 0x4a
	.zero		1
	.zero		1


	//----- nvinfo : EIATTR_EXIT_INSTR_OFFSETS
	.align		4
        /*0028*/ 	.byte	0x04, 0x1c
        /*002a*/ 	.short	(.L_592 - .L_591)


	//   ....[0]....
.L_591:
        /*002c*/ 	.word	0x00000010


	//----- nvinfo : EIATTR_MAX_THREADS
	.align		4
.L_592:
        /*0030*/ 	.byte	0x04, 0x05
        /*0032*/ 	.short	(.L_594 - .L_593)
.L_593:
        /*0034*/ 	.word	0x00000100
        /*0038*/ 	.word	0x00000001
        /*003c*/ 	.word	0x00000001


	//----- nvinfo : EIATTR_CBANK_PARAM_SIZE
	.align		4
.L_594:
        /*0040*/ 	.byte	0x03, 0x19
        /*0042*/ 	.short	0x0418


	//----- nvinfo : EIATTR_PARAM_CBANK
	.align		4
        /*0044*/ 	.byte	0x04, 0x0a
        /*0046*/ 	.short	(.L_596 - .L_595)
	.align		4
.L_595:
        /*0048*/ 	.word	index@(.nv.constant0._ZN7cutlass13device_kernelIN5flash19enable_sm80_to_sm89INS1_16FlashAttnFwdSm80INS1_25CollectiveMainloopFwdSm80ILi8ELi1ELb0EN4cute5tupleIJNS5_1CILi128EEENS7_ILi64EEENS7_ILi256EEEEEELi256ENS_6half_tEfNS_4arch4Sm80ELb0ELb1ELb0ELb0ELb0ELb0ELb1ELb1EEENS1_21CollectiveEpilogueFwdINS6_IJS8_SA_S9_EEENS6_IJNS7_ILi1EEESI_SI_EEESC_SE_Li256ELb0ELb1ELb1ELb0EEENS1_19SingleTileSchedulerILb0ELb1ELb1ELi128EEEEEEEEEvNT_6ParamsE)
        /*004c*/ 	.short	0x0380
        /*004e*/ 	.short	0x0418


	//----- nvinfo : EIATTR_SW_WAR
	.align		4
.L_596:
        /*0050*/ 	.byte	0x04, 0x36
        /*0052*/ 	.short	(.L_598 - .L_597)
.L_597:
        /*0054*/ 	.word	0x00000008
.L_598:


//--------------------- .nv.info._ZN7cutlass13device_kernelIN5flash19enable_sm80_to_sm89INS1_16FlashAttnFwdSm80INS1_25CollectiveMainloopFwdSm80ILi8ELi1ELb0EN4cute5tupleIJNS5_1CILi128EEENS7_ILi64EEENS7_ILi256EEEEEELi256ENS_6half_tEfNS_4arch4Sm80ELb0ELb1ELb0ELb1ELb0ELb0ELb1ELb1EEENS1_21CollectiveEpilogueFwdINS6_IJS8_SA_S9_EEENS6_IJNS7_ILi1EEESI_SI_EEESC_SE_Li256ELb1ELb1ELb1ELb0EEENS1_36VarlenDynamicPersistentTileSchedulerILi128ELi64ELi256ELi256ELb1ELb1ELb0ELb1ELb0ELb1EEEEEEEEEvNT_6ParamsE --------------------------
	.section	.nv.info._ZN7cutlass13device_kernelIN5flash19enable_sm80_to_sm89INS1_16FlashAttnFwdSm80INS1_25CollectiveMainloopFwdSm80ILi8ELi1ELb0EN4cute5tupleIJNS5_1CILi128EEENS7_ILi64EEENS7_ILi256EEEEEELi256ENS_6half_tEfNS_4arch4Sm80ELb0ELb1ELb0ELb1ELb0ELb0ELb1ELb1EEENS1_21CollectiveEpilogueFwdINS6_IJS8_SA_S9_EEENS6_IJNS7_ILi1EEESI_SI_EEESC_SE_Li256ELb1ELb1ELb1ELb0EEENS1_36VarlenDynamicPersistentTileSchedulerILi128ELi64ELi256ELi256ELb1ELb1ELb0ELb1ELb0ELb1EEEEEEEEEvNT_6ParamsE,"",@"SHT_CUDA_INFO"
	.sectionflags	@""
	.align	4


	//----- nvinfo : EIATTR_CUDA_API_VERSION
	.align		4
        /*0000*/ 	.byte	0x04, 0x37
        /*0002*/ 	.short	(.L_600 - .L_599)
.L_599:
        /*0004*/ 	.word	0x00000082


	//----- nvinfo : EIATTR_KPARAM_INFO
	.align		4
.L_600:
        /*0008*/ 	.byte	0x04, 0x17
        /*000a*/ 	.short	(.L_602 - .L_601)
.L_601:
        /*000c*/ 	.word	0x00000000
        /*0010*/ 	.short	0x0000
        /*0012*/ 	.short	0x0000
        /*0014*/ 	.byte	0x00, 0xf0, 0xe1, 0x10


	//----- nvinfo : EIATTR_SPARSE_MMA_MASK
	.align		4
.L_602:
        /*0018*/ 	.byte	0x03, 0x50
        /*001a*/ 	.short	0x0000


	//----- nvinfo : EIATTR_MAXREG_COUNT
	.align		4
        /*001c*/ 	.byte	0x03, 0x1b
        /*001e*/ 	.short	0x00ff


	//----- nvinfo : EIATTR_MERCURY_ISA_VERSION
	.align		4
        /*0020*/ 	.byte	0x03, 0x5f
        /*0022*/ 	.short	0x0101


	//----- nvinfo : EIATTR_VRC_CTA_INIT_COUNT
	.align		4
        /*0024*/ 	.byte	0x02, 0x4a
	.zero		1
	.zero		1


	//----- nvinfo : EIATTR_EXIT_INSTR_OFFSETS
	.align		4
        /*0028*/ 	.byte	0x04, 0x1c
        /*002a*/ 	.short	(.L_604 - .L_603)


	//   ....[0]....
.L_603:
        /*002c*/ 	.word	0x00000010


	//----- nvinfo : EIATTR_MAX_THREADS
	.align		4
.L_604:
        /*0030*/ 	.byte	0x04, 0x05
        /*0032*/ 	.short	(.L_606 - .L_605)
.L_605:
        /*0034*/ 	.word	0x00000100
        /*0038*/ 	.word	0x00000001
        /*003c*/ 	.word	0x00000001


	//----- nvinfo : EIATTR_CBANK_PARAM_SIZE
	.align		4
.L_606:
        /*0040*/ 	.byte	0x03, 0x19
        /*0042*/ 	.short	0x0438


	//----- nvinfo : EIATTR_PARAM_CBANK
	.align		4
        /*0044*/ 	.byte	0x04, 0x0a
        /*0046*/ 	.short	(.L_608 - .L_607)
	.align		4
.L_607:
        /*0048*/ 	.word	index@(.nv.constant0._ZN7cutlass13device_kernelIN5flash19enable_sm80_to_sm89INS1_16FlashAttnFwdSm80INS1_25CollectiveMainloopFwdSm80ILi8ELi1ELb0EN4cute5tupleIJNS5_1CILi128EEENS7_ILi64EEENS7_ILi256EEEEEELi256ENS_6half_tEfNS_4arch4Sm80ELb0ELb1ELb0ELb1ELb0ELb0ELb1ELb1EEENS1_21CollectiveEpilogueFwdINS6_IJS8_SA_S9_EEENS6_IJNS7_ILi1EEESI_SI_EEESC_SE_Li256ELb1ELb1ELb1ELb0EEENS1_36VarlenDynamicPersistentTileSchedulerILi128ELi64ELi256ELi256ELb1ELb1ELb0ELb1ELb0ELb1EEEEEEEEEvNT_6ParamsE)
        /*004c*/ 	.short	0x0380
        /*004e*/ 	.short	0x0438


	//----- nvinfo : EIATTR_SW_WAR
	.align		4
.L_608:
        /*0050*/ 	.byte	0x04, 0x36
        /*0052*/ 	.short	(.L_610 - .L_609)
.L_609:
        /*0054*/ 	.word	0x00000008
.L_610:


//--------------------- .nv.info._ZN7cutlass13device_kernelIN5flash19enable_sm80_to_sm89INS1_16FlashAttnFwdSm80INS1_25CollectiveMainloopFwdSm80ILi8ELi1ELb0EN4cute5tupleIJNS5_1CILi128EEENS7_ILi48EEENS7_ILi256EEEEEELi256ENS_6half_tEfNS_4arch4Sm80ELb0ELb1ELb0ELb1ELb0ELb1ELb1ELb1EEENS1_21CollectiveEpilogueFwdINS6_IJS8_SA_S9_EEENS6_IJNS7_ILi1EEESI_SI_EEESC_SE_Li256ELb1ELb1ELb1ELb0EEENS1_36VarlenDynamicPersistentTileSchedulerILi128ELi48ELi256ELi256ELb1ELb1ELb0ELb1ELb0ELb1EEEEEEEEEvNT_6ParamsE --------------------------
	.section	.nv.info._ZN7cutlass13device_kernelIN5flash19enable_sm80_to_sm89INS1_16FlashAttnFwdSm80INS1_25CollectiveMainloopFwdSm80ILi8ELi1ELb0EN4cute5tupleIJNS5_1CILi128EEENS7_ILi48EEENS7_ILi256EEEEEELi256ENS_6half_tEfNS_4arch4Sm80ELb0ELb1ELb0ELb1ELb0ELb1ELb1ELb1EEENS1_21CollectiveEpilogueFwdINS6_IJS8_SA_S9_EEENS6_IJNS7_ILi1EEESI_SI_EEESC_SE_Li256ELb1ELb1ELb1ELb0EEENS1_36VarlenDynamicPersistentTileSchedulerILi128ELi48ELi256ELi256ELb1ELb1ELb0ELb1ELb0ELb1EEEEEEEEEvNT_6ParamsE,"",@"SHT_CUDA_INFO"
	.sectionflags	@""
	.align	4


	//----- nvinfo : EIATTR_CUDA_API_VERSION
	.align		4
        /*0000*/ 	.byte	0x04, 0x37
        /*0002*/ 	.short	(.L_612 - .L_611)
.L_611:
        /*0004*/ 	.word	0x00000082


	//----- nvinfo : EIATTR_KPARAM_INFO
	.align		4
.L_612:
        /*0008*/ 	.byte	0x04, 0x17
        /*000a*/ 	.short	(.L_614 - .L_613)
.L_613:
        /*000c*/ 	.word	0x00000000
        /*0010*/ 	.short	0x0000
        /*0012*/ 	.short	0x0000
        /*0014*/ 	.byte	0x00, 0xf0, 0xe1, 0x10


	//----- nvinfo : EIATTR_SPARSE_MMA_MASK
	.align		4
.L_614:
        /*0018*/ 	.byte	0x03, 0x50
        /*001a*/ 	.short	0x0000


	//----- nvinfo : EIATTR_MAXREG_COUNT
	.align		4
        /*001c*/ 	.byte	0x03, 0x1b
        /*001e*/ 	.short	0x00ff


	//----- nvinfo : EIATTR_MERCURY_ISA_VERSION
	.align		4
        /*0020*/ 	.byte	0x03, 0x5f
        /*0022*/ 	.short	0x0101


	//----- nvinfo : EIATTR_VRC_CTA_INIT_COUNT
	.align		4
        /*0024*/ 	.byte	0x02, 0x4a
	.zero		1
	.zero		1


	//----- nvinfo : EIATTR_EXIT_INSTR_OFFSETS
	.align		4
        /*0028*/ 	.byte	0x04, 0x1c
        /*002a*/ 	.short	(.L_616 - .L_615)


	//   ....[0]....
.L_615:
        /*002c*/ 	.word	0x00000010


	//----- nvinfo : EIATTR_MAX_THREADS
	.align		4
.L_616:
        /*0030*/ 	.byte	0x04, 0x05
        /*0032*/ 	.short	(.L_618 - .L_617)
.L_617:
        /*0034*/ 	.word	0x00000100
        /*0038*/ 	.word	0x00000001
        /*003c*/ 	.word	0x00000001


	//----- nvinfo : EIATTR_CBANK_PARAM_SIZE
	.align		4
.L_618:
        /*0040*/ 	.byte	0x03, 0x19
        /*0042*/ 	.short	0x0438


	//----- nvinfo : EIATTR_PARAM_CBANK
	.align		4
        /*0044*/ 	.byte	0x04, 0x0a
        /*0046*/ 	.short	(.L_620 - .L_619)
	.align		4
.L_619:
        /*0048*/ 	.word	index@(.nv.constant0._ZN7cutlass13device_kernelIN5flash19enable_sm80_to_sm89INS1_16FlashAttnFwdSm80INS1_25CollectiveMainloopFwdSm80ILi8ELi1ELb0EN4cute5tupleIJNS5_1CILi128EEENS7_ILi48EEENS7_ILi256EEEEEELi256ENS_6half_tEfNS_4arch4Sm80ELb0ELb1ELb0ELb1ELb0ELb1ELb1ELb1EEENS1_21CollectiveEpilogueFwdINS6_IJS8_SA_S9_EEENS6_IJNS7_ILi1EEESI_SI_EEESC_SE_Li256ELb1ELb1ELb1ELb0EEENS1_36VarlenDynamicPersistentTileSchedulerILi128ELi48ELi256ELi256ELb1ELb1ELb0ELb1ELb0ELb1EEEEEEEEEvNT_6ParamsE)
        /*004c*/ 	.short	0x0380
        /*004e*/ 	.short	0x0438


	//----- nvinfo : EIATTR_SW_WAR
	.align		4
.L_620:
        /*0050*/ 	.byte	0x04, 0x36
        /*0052*/ 	.short	(.L_622 - .L_621)
.L_621:
        /*0054*/ 	.word	0x00000008
.L_622:


//--------------------- .nv.info._ZN7cutlass13device_kernelIN5flash19enable_sm80_to_sm89INS1_16FlashAttnFwdSm80INS1_25CollectiveMainloopFwdSm80ILi8ELi1ELb0EN4cute5tupleIJNS5_1CILi128EEENS7_ILi96EEENS7_ILi256EEEEEELi256ENS_6half_tEfNS_4arch4Sm80ELb1ELb0ELb0ELb0ELb0ELb0ELb1ELb1EEENS1_21CollectiveEpilogueFwdINS6_IJS8_SA_S9_EEENS6_IJNS7_ILi1EEESI_SI_EEESC_SE_Li256ELb0ELb1ELb1ELb0EEENS1_30DynamicPersistentTileSchedulerILi256ELi256ELb1ELb1ELb0EEEEEEEEEvNT_6ParamsE --------------------------
	.section	.nv.info._ZN7cutlass13device_kernelIN5flash19enable_sm80_to_sm89INS1_16FlashAttnFwdSm80INS1_25CollectiveMainloopFwdSm80ILi8ELi1ELb0EN4cute5tupleIJNS5_1CILi128EEENS7_ILi96EEENS7_ILi256EEEEEELi256ENS_6half_tEfNS_4arch4Sm80ELb1ELb0ELb0ELb0ELb0ELb0ELb1ELb1EEENS1_21CollectiveEpilogueFwdINS6_IJS8_SA_S9_EEENS6_IJNS7_ILi1EEESI_SI_EEESC_SE_Li256ELb0ELb1ELb1ELb0EEENS1_30DynamicPersistentTileSchedulerILi256ELi256ELb1ELb1ELb0EEEEEEEEEvNT_6ParamsE,"",@"SHT_CUDA_INFO"
	.sectionflags	@""
	.align	4


	//----- nvinfo : EIATTR_CUDA_API_VERSION
	.align		4
        /*0000*/ 	.byte	0x04, 0x37
        /*0002*/ 	.short	(.L_624 - .L_623)
.L_623:
        /*0004*/ 	.word	0x00000082


	//----- nvinfo : EIATTR_KPARAM_INFO
	.align		4
.L_624:
        /*0008*/ 	.byte	0x04, 0x17
        /*000a*/ 	.short	(.L_626 - .L_625)
.L_625:
        /*000c*/ 	.word	0x00000000
        /*0010*/ 	.short	0x0000
        /*0012*/ 	.short	0x0000
        /*0014*/ 	.byte	0x00, 0xf0, 0xa1, 0x10


	//----- nvinfo : EIATTR_SPARSE_MMA_MASK
	.align		4
.L_626:
        /*0018*/ 	.byte	0x03, 0x50
        /*001a*/ 	.short	0x0000


	//----- nvinfo : EIATTR_MAXREG_COUNT
	.align		4
        /*001c*/ 	.byte	0x03, 0x1b
        /*001e*/ 	.short	0x00ff


	//----- nvinfo : EIATTR_MERCURY_ISA_VERSION
	.align		4
        /*0020*/ 	.byte	0x03, 0x5f
        /*0022*/ 	.short	0x0101


	//----- nvinfo : EIATTR_VRC_CTA_INIT_COUNT
	.align		4
        /*0024*/ 	.byte	0x02, 0x4a
	.zero		1
	.zero		1


	//----- nvinfo : EIATTR_EXIT_INSTR_OFFSETS
	.align		4
        /*0028*/ 	.byte	0x04, 0x1c
        /*002a*/ 	.short	(.L_628 - .L_627)


	//   ....[0]....
.L_627:
        /*002c*/ 	.word	0x00000010


	//----- nvinfo : EIATTR_MAX_THREADS
	.align		4
.L_628:
        /*0030*/ 	.byte	0x04, 0x05
        /*0032*/ 	.short	(.L_630 - .L_629)
.L_629:
        /*0034*/ 	.word	0x00000100
        /*0038*/ 	.word	0x00000001
        /*003c*/ 	.word	0x00000001


	//----- nvinfo : EIATTR_CBANK_PARAM_SIZE
	.align		4
.L_630:
        /*0040*/ 	.byte	0x03, 0x19
        /*0042*/ 	.short	0x0428


	//----- nvinfo : EIATTR_PARAM_CBANK
	.align		4
        /*0044*/ 	.byte	0x04, 0x0a
        /*0046*/ 	.short	(.L_632 - .L_631)
	.align		4
.L_631:
        /*0048*/ 	.word	index@(.nv.constant0._ZN7cutlass13device_kernelIN5flash19enable_sm80_to_sm89INS1_16FlashAttnFwdSm80INS1_25CollectiveMainloopFwdSm80ILi8ELi1ELb0EN4cute5tupleIJNS5_1CILi128EEENS7_ILi96EEENS7_ILi256EEEEEELi256ENS_6half_tEfNS_4arch4Sm80ELb1ELb0ELb0ELb0ELb0ELb0ELb1ELb1EEENS1_21CollectiveEpilogueFwdINS6_IJS8_SA_S9_EEENS6_IJNS7_ILi1EEESI_SI_EEESC_SE_Li256ELb0ELb1ELb1ELb0EEENS1_30DynamicPersistentTileSchedulerILi256ELi256ELb1ELb1ELb0EEEEEEEEEvNT_6ParamsE)
        /*004c*/ 	.short	0x0380
        /*004e*/ 	.short	0x0428


	//----- nvinfo : EIATTR_SW_WAR
	.align		4
.L_632:
        /*0050*/ 	.byte	0x04, 0x36
        /*0052*/ 	.short	(.L_634 - .L_633)
.L_633:
        /*0054*/ 	.word	0x00000008
.L_634:


//--------------------- .nv.info._ZN7cutlass13device_kernelIN5flash19enable_sm80_to_sm89INS1_16FlashAttnFwdSm80INS1_25CollectiveMainloopFwdSm80ILi8ELi1ELb0EN4cute5tupleIJNS5_1CILi128EEENS7_ILi64EEENS7_ILi256EEEEEELi256ENS_6half_tEfNS_4arch4Sm80ELb1ELb0ELb0ELb1ELb0ELb0ELb1ELb1EEENS1_21CollectiveEpilogueFwdINS6_IJS8_SA_S9_EEENS6_IJNS7_ILi1EEESI_SI_EEESC_SE_Li256ELb1ELb1ELb1ELb0EEENS1_36VarlenDynamicPersistentTileSchedulerILi128ELi64ELi256ELi256ELb1ELb1ELb0ELb1ELb1ELb1EEEEEEEEEvNT_6ParamsE --------------------------
	.section	.nv.info._ZN7cutlass13device_kernelIN5flash19enable_sm80_to_sm89INS1_16FlashAttnFwdSm80INS1_25CollectiveMainloopFwdSm80ILi8ELi1ELb0EN4cute5tupleIJNS5_1CILi128EEENS7_ILi64EEENS7_ILi256EEEEEELi256ENS_6half_tEfNS_4arch4Sm80ELb1ELb0ELb0ELb1ELb0ELb0ELb1ELb1EEENS1_21CollectiveEpilogueFwdINS6_IJS8_SA_S9_EEENS6_IJNS7_ILi1EEESI_SI_EEESC_SE_Li256ELb1ELb1ELb1ELb0EEENS1_36VarlenDynamicPersistentTileSchedulerILi128ELi64ELi256ELi256ELb1ELb1ELb0ELb1ELb1ELb1EEEEEEEEEvNT_6ParamsE,"",@"SHT_CUDA_INFO"
	.sectionflags	@""
	.align	4


	//----- nvinfo : EIATTR_CUDA_API_VERSION
	.align		4
        /*0000*/ 	.byte	0x04, 0x37
        /*0002*/ 	.short	(.L_636 - .L_635)
.L_635:
        /*0004*/ 	.word	0x00000082


	//----- nvinfo : EIATTR_KPARAM_INFO
	.align		4
.L_636:
        /*0008*/ 	.byte	0x04, 0x17
        /*000a*/ 	.short	(.L_638 - .L_637)
.L_637:
        /*000c*/ 	.word	0x00000000
        /*0010*/ 	.short	0x0000
        /*0012*/ 	.short	0x0000
        /*0014*/ 	.byte	0x00, 0xf0, 0xe1, 0x10


	//----- nvinfo : EIATTR_SPARSE_MMA_MASK
	.align		4
.L_638:
        /*0018*/ 	.byte	0x03, 0x50
        /*001a*/ 	.short	0x0000


	//----- nvinfo : EIATTR_MAXREG_COUNT
	.align		4
        /*001c*/ 	.byte	0x03, 0x1b
        /*001e*/ 	.short	0x00ff


	//----- nvinfo : EIATTR_MERCURY_ISA_VERSION
	.align		4
        /*0020*/ 	.byte	0x03, 0x5f
        /*0022*/ 	.short	0x0101


	//----- nvinfo : EIATTR_VRC_CTA_INIT_COUNT
	.align		4
        /*0024*/ 	.byte	0x02, 0x4a
	.zero		1
	.zero		1


	//----- nvinfo : EIATTR_EXIT_INSTR_OFFSETS
	.align		4
        /*0028*/ 	.byte	0x04, 0x1c
        /*002a*/ 	.short	(.L_640 - .L_639)


	//   ....[0]....
.L_639:
        /*002c*/ 	.word	0x00000010


	//----- nvinfo : EIATTR_MAX_THREADS
	.align		4
.L_640:
        /*0030*/ 	.byte	0x04, 0x05
        /*0032*/ 	.short	(.L_642 - .L_641)
.L_641:
        /*0034*/ 	.word	0x00000100
        /*0038*/ 	.word	0x00000001
        /*003c*/ 	.word	0x00000001


	//----- nvinfo : EIATTR_CBANK_PARAM_SIZE
	.align		4
.L_642:
        /*0040*/ 	.byte	0x03, 0x19
        /*0042*/ 	.short	0x0438


	//----- nvinfo : EIATTR_PARAM_CBANK
	.align		4
        /*0044*/ 	.byte	0x04, 0x0a
        /*0046*/ 	.short	(.L_644 - .L_643)
	.align		4
.L_643:
        /*0048*/ 	.word	index@(.nv.constant0._ZN7cutlass13device_kernelIN5flash19enable_sm80_to_sm89INS1_16FlashAttnFwdSm80INS1_25CollectiveMainloopFwdSm80ILi8ELi1ELb0EN4cute5tupleIJNS5_1CILi128EEENS7_ILi64EEENS7_ILi256EEEEEELi256ENS_6half_tEfNS_4arch4Sm80ELb1ELb0ELb0ELb1ELb0ELb0ELb1ELb1EEENS1_21CollectiveEpilogueFwdINS6_IJS8_SA_S9_EEENS6_IJNS7_ILi1EEESI_SI_EEESC_SE_Li256ELb1ELb1ELb1ELb0EEENS1_36VarlenDynamicPersistentTileSchedulerILi128ELi64ELi256ELi256ELb1ELb1ELb0ELb1ELb1ELb1EEEEEEEEEvNT_6ParamsE)
        /*004c*/ 	.short	0x0380
        /*004e*/ 	.short	0x0438


	//----- nvinfo : EIATTR_SW_WAR
	.align		4
.L_644:
        /*0050*/ 	.byte	0x04, 0x36
        /*0052*/ 	.short	(.L_646 - .L_645)
.L_645:
        /*0054*/ 	.word	0x00000008
.L_646:


//--------------------- .nv.info._ZN7cutlass13device_kernelIN5flash19enable_sm80_to_sm89INS1_16FlashAttnFwdSm80INS1_25CollectiveMainloopFwdSm80ILi8ELi1ELb0EN4cute5tupleIJNS5_1CILi128EEENS7_ILi48EEENS7_ILi256EEEEEELi256ENS_6half_tEfNS_4arch4Sm80ELb1ELb0ELb0ELb1ELb0ELb1ELb1ELb1EEENS1_21CollectiveEpilogueFwdINS6_IJS8_SA_S9_EEENS6_IJNS7_ILi1EEESI_SI_EEESC_SE_Li256ELb1ELb1ELb1ELb0EEENS1_36VarlenDynamicPersistentTileSchedulerILi128ELi48ELi256ELi256ELb1ELb1ELb0ELb1ELb1ELb1EEEEEEEEEvNT_6ParamsE --------------------------
	.section	.nv.info._ZN7cutlass13device_kernelIN5flash19enable_sm80_to_sm89INS1_16FlashAttnFwdSm80INS1_25CollectiveMainloopFwdSm80ILi8ELi1ELb0EN4cute5tupleIJNS5_1CILi128EEENS7_ILi48EEENS7_ILi256EEEEEELi256ENS_6half_tEfNS_4arch4Sm80ELb1ELb0ELb0ELb1ELb0ELb1ELb1ELb1EEENS1_21CollectiveEpilogueFwdINS6_IJS8_SA_S9_EEENS6_IJNS7_ILi1EEESI_SI_EEESC_SE_Li256ELb1ELb1ELb1ELb0EEENS1_36VarlenDynamicPersistentTileSchedulerILi128ELi48ELi256ELi256ELb1ELb1ELb0ELb1ELb1ELb1EEEEEEEEEvNT_6ParamsE,"",@"SHT_CUDA_INFO"
	.sectionflags	@""
	.align	4


	//----- nvinfo : EIATTR_CUDA_API_VERSION
	.align		4
        /*0000*/ 	.byte	0x04, 0x37
        /*0002*/ 	.short	(.L_648 - .L_647)
.L_647:
        /*0004*/ 	.word	0x00000082


	//----- nvinfo : EIATTR_KPARAM_INFO
	.align		4
.L_648:
        /*0008*/ 	.byte	0x04, 0x17
        /*000a*/ 	.short	(.L_650 - .L_649)
.L_649:
        /*000c*/ 	.word	0x00000000
        /*0010*/ 	.short	0x0000
        /*0012*/ 	.short	0x0000
        /*0014*/ 	.byte	0x00, 0xf0, 0xe1, 0x10


	//----- nvinfo : EIATTR_SPARSE_MMA_MASK
	.align		4
.L_650:
        /*0018*/ 	.byte	0x03, 0x50
        /*001a*/ 	.short	0x0000


	//----- nvinfo : EIATTR_MAXREG_COUNT
	.align		4
        /*001c*/ 	.byte	0x03, 0x1b
        /*001e*/ 	.short	0x00ff


	//----- nvinfo : EIATTR_MERCURY_ISA_VERSION
	.align		4
        /*0020*/ 	.byte	0x03, 0x5f
        /*0022*/ 	.short	0x0101


	//----- nvinfo : EIATTR_VRC_CTA_INIT_COUNT
	.align		4
        /*0024*/ 	.byte	0x02, 0x4a
	.zero		1
	.zero		1


	//----- nvinfo : EIATTR_EXIT_INSTR_OFFSETS
	.align		4
        /*0028*/ 	.byte	0x04, 0x1c
        /*002a*/ 	.short	(.L_652 - .L_651)


	//   ....[0]....
.L_651:
        /*002c*/ 	.word	0x00000010


	//----- nvinfo : EIATTR_MAX_THREADS
	.align		4
.L_652:
        /*0030*/ 	.byte	0x04, 0x05
        /*0032*/ 	.short	(.L_654 - .L_653)
.L_653:
        /*0034*/ 	.word	0x00000100
        /*0038*/ 	.word	0x00000001
        /*003c*/ 	.word	0x00000001


	//----- nvinfo : EIATTR_CBANK_PARAM_SIZE
	.align		4
.L_654:
        /*0040*/ 	.byte	0x03, 0x19
        /*0042*/ 	.short	0x0438


	//----- nvinfo : EIATTR_PARAM_CBANK
	.align		4
        /*0044*/ 	.byte	0x04, 0x0a
        /*0046*/ 	.short	(.L_656 - .L_655)
	.align		4
.L_655:
        /*0048*/ 	.word	index@(.nv.constant0._ZN7cutlass13device_kernelIN5flash19enable_sm80_to_sm89INS1_16FlashAttnFwdSm80INS1_25CollectiveMainloopFwdSm80ILi8ELi1ELb0EN4cute5tupleIJNS5_1CILi128EEENS7_ILi48EEENS7_ILi256EEEEEELi256ENS_6half_tEfNS_4arch4Sm80ELb1ELb0ELb0ELb1ELb0ELb1ELb1ELb1EEENS1_21CollectiveEpilogueFwdINS6_IJS8_SA_S9_EEENS6_IJNS7_ILi1EEESI_SI_EEESC_SE_Li256ELb1ELb1ELb1ELb0EEENS1_36VarlenDynamicPersistentTileSchedulerILi128ELi48ELi256ELi256ELb1ELb1ELb0ELb1ELb1ELb1EEEEEEEEEvNT_6ParamsE)
        /*004c*/ 	.short	0x0380
        /*004e*/ 	.short	0x0438


	//----- nvinfo : EIATTR_SW_WAR
	.align		4
.L_656:
        /*0050*/ 	.byte	0x04, 0x36
        /*0052*/ 	.short	(.L_658 - .L_657)
.L_657:
        /*0054*/ 	.word	0x00000008
.L_658:


//--------------------- .nv.callgraph             --------------------------
	.section	.nv.callgraph,"",@"SHT_CUDA_CALLGRAPH"
	.align	4
	.sectionentsize	8
	.align		4
        /*0000*/ 	.word	0x00000000
	.align		4
        /*0004*/ 	.word	0xffffffff
	.align		4
        /*0008*/ 	.word	0x00000000
	.align		4
        /*000c*/ 	.word	0xfffffffe
	.align		4
        /*0010*/ 	.word	0x00000000
	.align		4
        /*0014*/ 	.word	0xfffffffd
	.align		4
        /*0018*/ 	.word	0x00000000
	.align		4
        /*001c*/ 	.word	0xfffffffc


//--------------------- .nv.constant4             --------------------------
	.section	.nv.constant4,"a",@progbits
	.align	8
	.align		8
.nv.constant4:
        /*0000*/ 	.dword	_ZN83_INTERNAL_63ead672_47_flash_fwd_hdim256_fp16_split_softcapall_sm80_cu_744032ad_32984cuda3std3__45__cpo5beginE
	.align		8
        /*0008*/ 	.dword	_ZN83_INTERNAL_63ead672_47_flash_fwd_hdim256_fp16_split_softcapall_sm80_cu_744032ad_32984cuda3std3__45__cpo3endE
	.align		8
        /*0010*/ 	.dword	_ZN83_INTERNAL_63ead672_47_flash_fwd_hdim256_fp16_split_softcapall_sm80_cu_744032ad_32984cuda3std3__45__cpo6cbeginE
	.align		8
        /*0018*/ 	.dword	_ZN83_INTERNAL_63ead672_47_flash_fwd_hdim256_fp16_split_softcapall_sm80_cu_744032ad_32984cuda3std3__45__cpo4cendE
	.align		8
        /*0020*/ 	.dword	_ZN83_INTERNAL_63ead672_47_flash_fwd_hdim256_fp16_split_softcapall_sm80_cu_744032ad_32984cuda3std3__485_GLOBAL__N__63ead672_47_flash_fwd_hdim256_fp16_split_softcapall_sm80_cu_744032ad_32986ignoreE
	.align		8
        /*0028*/ 	.dword	_ZN83_INTERNAL_63ead672_47_flash_fwd_hdim256_fp16_split_softcapall_sm80_cu_744032ad_32984cuda3std3__419piecewise_constructE
	.align		8
        /*0030*/ 	.dword	_ZN83_INTERNAL_63ead672_47_flash_fwd_hdim256_fp16_split_softcapall_sm80_cu_744032ad_32984cuda3std3__48in_placeE
	.align		8
        /*0038*/ 	.dword	_ZN83_INTERNAL_63ead672_47_flash_fwd_hdim256_fp16_split_softcapall_sm80_cu_744032ad_32984cuda3std6ranges3__45__cpo4swapE
	.align		8
        /*0040*/ 	.dword	_ZN83_INTERNAL_63ead672_47_flash_fwd_hdim256_fp16_split_softcapall_sm80_cu_744032ad_32984cuda3std6ranges3__45__cpo9iter_moveE
	.align		8
        /*0048*/ 	.dword	_ZN83_INTERNAL_63ead672_47_flash_fwd_hdim256_fp16_split_softcapall_sm80_cu_744032ad_32984cute7productE
	.align		8
        /*0050*/ 	.dword	_ZN83_INTERNAL_63ead672_47_flash_fwd_hdim256_fp16_split_softcapall_sm80_cu_744032ad_32984cute1_E


//--------------------- .text._ZN7cutlass13device_kernelIN5flash19enable_sm80_to_sm89INS1_16FlashAttnFwdSm80INS1_25CollectiveMainloopFwdSm80ILi8ELi1ELb1EN4cute5tupleIJNS5_1CILi128EEENS7_ILi64EEENS7_ILi256EEEEEELi256ENS_6half_tEfNS_4arch4Sm80ELb0ELb0ELb1ELb0ELb0ELb0ELb1ELb1EEENS1_21CollectiveEpilogueFwdINS6_IJS8_SA_S9_EEENS6_IJNS7_ILi1EEESI_SI_EEESC_SE_Li256ELb0ELb1ELb1ELb0EEENS1_19SingleTileSchedulerILb0ELb1ELb1ELi128EEEEEEEEEvNT_6ParamsE --------------------------
	.section	.text._ZN7cutlass13device_kernelIN5flash19enable_sm80_to_sm89INS1_16FlashAttnFwdSm80INS1_25CollectiveMainloopFwdSm80ILi8ELi1ELb1EN4cute5tupleIJNS5_1CILi128EEENS7_ILi64EEENS7_ILi256EEEEEELi256ENS_6half_tEfNS_4arch4Sm80ELb0ELb0ELb1ELb0ELb0ELb0ELb1ELb1EEENS1_21CollectiveEpilogueFwdINS6_IJS8_SA_S9_EEENS6_IJNS7_ILi1EEESI_SI_EEESC_SE_Li256ELb0ELb1ELb1ELb0EEENS1_19SingleTileSchedulerILb0ELb1ELb1ELi128EEEEEEEEEvNT_6ParamsE,"ax",@progbits
	.align	128
.text._ZN7cutlass13device_kernelIN5flash19enable_sm80_to_sm89INS1_16FlashAttnFwdSm80INS1_25CollectiveMainloopFwdSm80ILi8ELi1ELb1EN4cute5tupleIJNS5_1CILi128EEENS7_ILi64EEENS7_ILi256EEEEEELi256ENS_6half_tEfNS_4arch4Sm80ELb0ELb0ELb1ELb0ELb0ELb0ELb1ELb1EEENS1_21CollectiveEpilogueFwdINS6_IJS8_SA_S9_EEENS6_IJNS7_ILi1EEESI_SI_EEESC_SE_Li256ELb0ELb1ELb1ELb0EEENS1_19SingleTileSchedulerILb0ELb1ELb1ELi128EEEEEEEEEvNT_6ParamsE:
        .type           _ZN7cutlass13device_kernelIN5flash19enable_sm80_to_sm89INS1_16FlashAttnFwdSm80INS1_25CollectiveMainloopFwdSm80ILi8ELi1ELb1EN4cute5tupleIJNS5_1CILi128EEENS7_ILi64EEENS7_ILi256EEEEEELi256ENS_6half_tEfNS_4arch4Sm80ELb0ELb0ELb1ELb0ELb0ELb0ELb1ELb1EEENS1_21CollectiveEpilogueFwdINS6_IJS8_SA_S9_EEENS6_IJNS7_ILi1EEESI_SI_EEESC_SE_Li256ELb0ELb1ELb1ELb0EEENS1_19SingleTileSchedulerILb0ELb1ELb1ELi128EEEEEEEEEvNT_6ParamsE,@function
        .size           _ZN7cutlass13device_kernelIN5flash19enable_sm80_to_sm89INS1_16FlashAttnFwdSm80INS1_25CollectiveMainloopFwdSm80ILi8ELi1ELb1EN4cute5tupleIJNS5_1CILi128EEENS7_ILi64EEENS7_ILi256EEEEEELi256ENS_6half_tEfNS_4arch4Sm80ELb0ELb0ELb1ELb0ELb0ELb0ELb1ELb1EEENS1_21CollectiveEpilogueFwdINS6_IJS8_SA_S9_EEENS6_IJNS7_ILi1EEESI_SI_EEESC_SE_Li256ELb0ELb1ELb1ELb0EEENS1_19SingleTileSchedulerILb0ELb1ELb1ELi128EEEEEEEEEvNT_6ParamsE,(.L_x_36 - _ZN7cutlass13device_kernelIN5flash19enable_sm80_to_sm89INS1_16FlashAttnFwdSm80INS1_25CollectiveMainloopFwdSm80ILi8ELi1ELb1EN4cute5tupleIJNS5_1CILi128EEENS7_ILi64EEENS7_ILi256EEEEEELi256ENS_6half_tEfNS_4arch4Sm80ELb0ELb0ELb1ELb0ELb0ELb0ELb1ELb1EEENS1_21CollectiveEpilogueFwdINS6_IJS8_SA_S9_EEENS6_IJNS7_ILi1EEESI_SI_EEESC_SE_Li256ELb0ELb1ELb1ELb0EEENS1_19SingleTileSchedulerILb0ELb1ELb1ELi128EEEEEEEEEvNT_6ParamsE)
        .other          _ZN7cutlass13device_kernelIN5flash19enable_sm80_to_sm89INS1_16FlashAttnFwdSm80INS1_25CollectiveMainloopFwdSm80ILi8ELi1ELb1EN4cute5tupleIJNS5_1CILi128EEENS7_ILi64EEENS7_ILi256EEEEEELi256ENS_6half_tEfNS_4arch4Sm80ELb0ELb0ELb1ELb0ELb0ELb0ELb1ELb1EEENS1_21CollectiveEpilogueFwdINS6_IJS8_SA_S9_EEENS6_IJNS7_ILi1EEESI_SI_EEESC_SE_Li256ELb0ELb1ELb1ELb0EEENS1_19SingleTileSchedulerILb0ELb1ELb1ELi128EEEEEEEEEvNT_6ParamsE,@"STO_CUDA_ENTRY STV_DEFAULT"
_ZN7cutlass13device_kernelIN5flash19enable_sm80_to_sm89INS1_16FlashAttnFwdSm80INS1_25CollectiveMainloopFwdSm80ILi8ELi1ELb1EN4cute5tupleIJNS5_1CILi128EEENS7_ILi64EEENS7_ILi256EEEEEELi256ENS_6half_tEfNS_4arch4Sm80ELb0ELb0ELb1ELb0ELb0ELb0ELb1ELb1EEENS1_21CollectiveEpilogueFwdINS6_IJS8_SA_S9_EEENS6_IJNS7_ILi1EEESI_SI_EEESC_SE_Li256ELb0ELb1ELb1ELb0EEENS1_19SingleTileSchedulerILb0ELb1ELb1ELi128EEEEEEEEEvNT_6ParamsE:
[----:B------:R-:W-:Y:S01]  /*0000*/  LDC R1, c[0x0][0x37c] ;  /* 0x0000df00ff017b82 */ /* 0x000fe20000000800 */
[----:B------:R-:W-:Y:S05]  /*0010*/  EXIT ;  /* 0x000000000000794d */ /* 0x000fea0003800000 */
.L_x_0:
[----:B------:R-:W-:-:S00]  /*0020*/  BRA `(.L_x_0) ;  /* 0xfffffffc00fc7947 */ /* 0x000fc0000383ffff */
[----:B------:R-:W-:-:S00]  /*0030*/  NOP ;  /* 0x0000000000007918 */ /* 0x000fc00000000000 */
        /* <DEDUP_REMOVED lines=12> */
.L_x_36:


//--------------------- .text._ZN7cutlass13device_kernelIN5flash19enable_sm80_to_sm89INS1_16FlashAttnFwdSm80INS1_25CollectiveMainloopFwdSm80ILi8ELi1ELb1EN4cute5tupleIJNS5_1CILi128EEENS7_ILi48EEENS7_ILi256EEEEEELi256ENS_6half_tEfNS_4arch4Sm80ELb0ELb0ELb1ELb1ELb0ELb0ELb1ELb1EEENS1_21CollectiveEpilogueFwdINS6_IJS8_SA_S9_EEENS6_IJNS7_ILi1EEESI_SI_EEESC_SE_Li256ELb1ELb1ELb1ELb0EEENS1_36VarlenDynamicPersistentTileSchedulerILi128ELi48ELi256ELi256ELb1ELb1ELb0ELb0ELb1ELb1EEEEEEEEEvNT_6ParamsE --------------------------
	.section	.text._ZN7cutlass13device_kernelIN5flash19enable_sm80_to_sm89INS1_16FlashAttnFwdSm80INS1_25CollectiveMainloopFwdSm80ILi8ELi1ELb1EN4cute5tupleIJNS5_1CILi128EEENS7_ILi48EEENS7_ILi256EEEEEELi256ENS_6half_tEfNS_4arch4Sm80ELb0ELb0ELb1ELb1ELb0ELb0ELb1ELb1EEENS1_21CollectiveEpilogueFwdINS6_IJS8_SA_S9_EEENS6_IJNS7_ILi1EEESI_SI_EEESC_SE_Li256ELb1ELb1ELb1ELb0EEENS1_36VarlenDynamicPersistentTileSchedulerILi128ELi48ELi256ELi256ELb1ELb1ELb0ELb0ELb1ELb1EEEEEEEEEvNT_6ParamsE,"ax",@progbits
	.align	128
.text._ZN7cutlass13device_kernelIN5flash19enable_sm80_to_sm89INS1_16FlashAttnFwdSm80INS1_25CollectiveMainloopFwdSm80ILi8ELi1ELb1EN4cute5tupleIJNS5_1CILi128EEENS7_ILi48EEENS7_ILi256EEEEEELi256ENS_6half_tEfNS_4arch4Sm80ELb0ELb0ELb1ELb1ELb0ELb0ELb1ELb1EEENS1_21CollectiveEpilogueFwdINS6_IJS8_SA_S9_EEENS6_IJNS7_ILi1EEESI_SI_EEESC_SE_Li256ELb1ELb1ELb1ELb0EEENS1_36VarlenDynamicPersistentTileSchedulerILi128ELi48ELi256ELi256ELb1ELb1ELb0ELb0ELb1ELb1EEEEEEEEEvNT_6ParamsE:
        .type           _ZN7cutlass13device_kernelIN5flash19enable_sm80_to_sm89INS1_16FlashAttnFwdSm80INS1_25CollectiveMainloopFwdSm80ILi8ELi1ELb1EN4cute5tupleIJNS5_1CILi128EEENS7_ILi48EEENS7_ILi256EEEEEELi256ENS_6half_tEfNS_4arch4Sm80ELb0ELb0ELb1ELb1ELb0ELb0ELb1ELb1EEENS1_21CollectiveEpilogueFwdINS6_IJS8_SA_S9_EEENS6_IJNS7_ILi1EEESI_SI_EEESC_SE_Li256ELb1ELb1ELb1ELb0EEENS1_36VarlenDynamicPersistentTileSchedulerILi128ELi48ELi256ELi256ELb1ELb1ELb0ELb0ELb1ELb1EEEEEEEEEvNT_6ParamsE,@function
        .size           _ZN7cutlass13device_kernelIN5flash19enable_sm80_to_sm89INS1_16FlashAttnFwdSm80INS1_25CollectiveMainloopFwdSm80ILi8ELi1ELb1EN4cute5tupleIJNS5_1CILi128EEENS7_ILi48EEENS7_ILi256EEEEEELi256ENS_6half_tEfNS_4arch4Sm80ELb0ELb0ELb1ELb1ELb0ELb0ELb1ELb1EEENS1_21CollectiveEpilogueFwdINS6_IJS8_SA_S9_EEENS6_IJNS7_ILi1EEESI_SI_EEESC_SE_Li256ELb1ELb1ELb1ELb0EEENS1_36VarlenDynamicPersistentTileSchedulerILi128ELi48ELi256ELi256ELb1ELb1ELb0ELb0ELb1ELb1EEEEEEEEEvNT_6ParamsE,(.L_x_37 - _ZN7cutlass13device_kernelIN5flash19enable_sm80_to_sm89INS1_16FlashAttnFwdSm80INS1_25CollectiveMainloopFwdSm80ILi8ELi1ELb1EN4cute5tupleIJNS5_1CILi128EEENS7_ILi48EEENS7_ILi256EEEEEELi256ENS_6half_tEfNS_4arch4Sm80ELb0ELb0ELb1ELb1ELb0ELb0ELb1ELb1EEENS1_21CollectiveEpilogueFwdINS6_IJS8_SA_S9_EEENS6_IJNS7_ILi1EEESI_SI_EEESC_SE_Li256ELb1ELb1ELb1ELb0EEENS1_36VarlenDynamicPersistentTileSchedulerILi128ELi48ELi256ELi256ELb1ELb1ELb0ELb0ELb1ELb1EEEEEEEEEvNT_6ParamsE)
        .other          _ZN7cutlass13device_kernelIN5flash19enable_sm80_to_sm89INS1_16FlashAttnFwdSm80INS1_25CollectiveMainloopFwdSm80ILi8ELi1ELb1EN4cute5tupleIJNS5_1CILi128EEENS7_ILi48EEENS7_ILi256EEEEEELi256ENS_6half_tEfNS_4arch4Sm80ELb0ELb0ELb1ELb1ELb0ELb0ELb1ELb1EEENS1_21CollectiveEpilogueFwdINS6_IJS8_SA_S9_EEENS6_IJNS7_ILi1EEESI_SI_EEESC_SE_Li256ELb1ELb1ELb1ELb0EEENS1_36VarlenDynamicPersistentTileSchedulerILi128ELi48ELi256ELi256ELb1ELb1ELb0ELb0ELb1ELb1EEEEEEEEEvNT_6ParamsE,@"STO_CUDA_ENTRY STV_DEFAULT"
_ZN7cutlass13device_kernelIN5flash19enable_sm80_to_sm89INS1_16FlashAttnFwdSm80INS1_25CollectiveMainloopFwdSm80ILi8ELi1ELb1EN4cute5tupleIJNS5_1CILi128EEENS7_ILi48EEENS7_ILi256EEEEEELi256ENS_6half_tEfNS_4arch4Sm80ELb0ELb0ELb1ELb1ELb0ELb0ELb1ELb1EEENS1_21CollectiveEpilogueFwdINS6_IJS8_SA_S9_EEENS6_IJNS7_ILi1EEESI_SI_EEESC_SE_Li256ELb1ELb1ELb1ELb0EEENS1_36VarlenDynamicPersistentTileSchedulerILi128ELi48ELi256ELi256ELb1ELb1ELb0ELb0ELb1ELb1EEEEEEEEEvNT_6ParamsE:
[----:B------:R-:W-:Y:S01]  /*0000*/  LDC R1, c[0x0][0x37c] ;  /* 0x0000df00ff017b82 */ /* 0x000fe20000000800 */
[----:B------:R-:W-:Y:S05]  /*0010*/  EXIT ;  /* 0x000000000000794d */ /* 0x000fea0003800000 */
.L_x_1:
        /* <DEDUP_REMOVED lines=14> */
.L_x_37:


//--------------------- .text._ZN7cutlass13device_kernelIN5flash19enable_sm80_to_sm89INS1_16FlashAttnFwdSm80INS1_25CollectiveMainloopFwdSm80ILi8ELi1ELb0EN4cute5tupleIJNS5_1CILi128EEENS7_ILi32EEENS7_ILi256EEEEEELi256ENS_6half_tEfNS_4arch4Sm80ELb0ELb0ELb1ELb1ELb0ELb1ELb1ELb1EEENS1_21CollectiveEpilogueFwdINS6_IJS8_SA_S9_EEENS6_IJNS7_ILi1EEESI_SI_EEESC_SE_Li256ELb1ELb1ELb1ELb0EEENS1_36VarlenDynamicPersistentTileSchedulerILi128ELi32ELi256ELi256ELb1ELb1ELb0ELb0ELb1ELb1EEEEEEEEEvNT_6ParamsE --------------------------
	.section	.text._ZN7cutlass13device_kernelIN5flash19enable_sm80_to_sm89INS1_16FlashAttnFwdSm80INS1_25CollectiveMainloopFwdSm80ILi8ELi1ELb0EN4cute5tupleIJNS5_1CILi128EEENS7_ILi32EEENS7_ILi256EEEEEELi256ENS_6half_tEfNS_4arch4Sm80ELb0ELb0ELb1ELb1ELb0ELb1ELb1ELb1EEENS1_21CollectiveEpilogueFwdINS6_IJS8_SA_S9_EEENS6_IJNS7_ILi1EEESI_SI_EEESC_SE_Li256ELb1ELb1ELb1ELb0EEENS1_36VarlenDynamicPersistentTileSchedulerILi128ELi32ELi256ELi256ELb1ELb1ELb0ELb0ELb1ELb1EEEEEEEEEvNT_6ParamsE,"ax",@progbits
	.align	128
.text._ZN7cutlass13device_kernelIN5flash19enable_sm80_to_sm89INS1_16FlashAttnFwdSm80INS1_25CollectiveMainloopFwdSm80ILi8ELi1ELb0EN4cute5tupleIJNS5_1CILi128EEENS7_ILi32EEENS7_ILi256EEEEEELi256ENS_6half_tEfNS_4arch4Sm80ELb0ELb0ELb1ELb1ELb0ELb1ELb1ELb1EEENS1_21CollectiveEpilogueFwdINS6_IJS8_SA_S9_EEENS6_IJNS7_ILi1EEESI_SI_EEESC_SE_Li256ELb1ELb1ELb1ELb0EEENS1_36VarlenDynamicPersistentTileSchedulerILi128ELi32ELi256ELi256ELb1ELb1ELb0ELb0ELb1ELb1EEEEEEEEEvNT_6ParamsE:
        .type           _ZN7cutlass13device_kernelIN5flash19enable_sm80_to_sm89INS1_16FlashAttnFwdSm80INS1_25CollectiveMainloopFwdSm80ILi8ELi1ELb0EN4cute5tupleIJNS5_1CILi128EEENS7_ILi32EEENS7_ILi256EEEEEELi256ENS_6half_tEfNS_4arch4Sm80ELb0ELb0ELb1ELb1ELb0ELb1ELb1ELb1EEENS1_21CollectiveEpilogueFwdINS6_IJS8_SA_S9_EEENS6_IJNS7_ILi1EEESI_SI_EEESC_SE_Li256ELb1ELb1ELb1ELb0EEENS1_36VarlenDynamicPersistentTileSchedulerILi128ELi32ELi256ELi256ELb1ELb1ELb0ELb0ELb1ELb1EEEEEEEEEvNT_6ParamsE,@function
        .size           _ZN7cutlass13device_kernelIN5flash19enable_sm80_to_sm89INS1_16FlashAttnFwdSm80INS1_25CollectiveMainloopFwdSm80ILi8ELi1ELb0EN4cute5tupleIJNS5_1CILi128EEENS7_ILi32EEENS7_ILi256EEEEEELi256ENS_6half_tEfNS_4arch4Sm80ELb0ELb0ELb1ELb1ELb0ELb1ELb1ELb1EEENS1_21CollectiveEpilogueFwdINS6_IJS8_SA_S9_EEENS6_IJNS7_ILi1EEESI_SI_EEESC_SE_Li256ELb1ELb1ELb1ELb0EEENS1_36VarlenDynamicPersistentTileSchedulerILi128ELi32ELi256ELi256ELb1ELb1ELb0ELb0ELb1ELb1EEEEEEEEEvNT_6ParamsE,(.L_x_38 - _ZN7cutlass13device_kernelIN5flash19enable_sm80_to_sm89INS1_16FlashAttnFwdSm80INS1_25CollectiveMainloopFwdSm80ILi8ELi1ELb0EN4cute5tupleIJNS5_1CILi128EEENS7_ILi32EEENS7_ILi256EEEEEELi256ENS_6half_tEfNS_4arch4Sm80ELb0ELb0ELb1ELb1ELb0ELb1ELb1ELb1EEENS1_21CollectiveEpilogueFwdINS6_IJS8_SA_S9_EEENS6_IJNS7_ILi1EEESI_SI_EEESC_SE_Li256ELb1ELb1ELb1ELb0EEENS1_36VarlenDynamicPersistentTileSchedulerILi128ELi32ELi256ELi256ELb1ELb1ELb0ELb0ELb1ELb1EEEEEEEEEvNT_6ParamsE)
        .other          _ZN7cutlass13device_kernelIN5flash19enable_sm80_to_sm89INS1_16FlashAttnFwdSm80INS1_25CollectiveMainloopFwdSm80ILi8ELi1ELb0EN4cute5tupleIJNS5_1CILi128EEENS7_ILi32EEENS7_ILi256EEEEEELi256ENS_6half_tEfNS_4arch4Sm80ELb0ELb0ELb1ELb1ELb0ELb1ELb1ELb1EEENS1_21CollectiveEpilogueFwdINS6_IJS8_SA_S9_EEENS6_IJNS7_ILi1EEESI_SI_EEESC_SE_Li256ELb1ELb1ELb1ELb0EEENS1_36VarlenDynamicPersistentTileSchedulerILi128ELi32ELi256ELi256ELb1ELb1ELb0ELb0ELb1ELb1EEEEEEEEEvNT_6ParamsE,@"STO_CUDA_ENTRY STV_DEFAULT"
_ZN7cutlass13device_kernelIN5flash19enable_sm80_to_sm89INS1_16FlashAttnFwdSm80INS1_25CollectiveMainloopFwdSm80ILi8ELi1ELb0EN4cute5tupleIJNS5_1CILi128EEENS7_ILi32EEENS7_ILi256EEEEEELi256ENS_6half_tEfNS_4arch4Sm80ELb0ELb0ELb1ELb1ELb0ELb1ELb1ELb1EEENS1_21CollectiveEpilogueFwdINS6_IJS8_SA_S9_EEENS6_IJNS7_ILi1EEESI_SI_EEESC_SE_Li256ELb1ELb1ELb1ELb0EEENS1_36VarlenDynamicPersistentTileSchedulerILi128ELi32ELi256ELi256ELb1ELb1ELb0ELb0ELb1ELb1EEEEEEEEEvNT_6ParamsE:
[----:B------:R-:W-:Y:S01]  /*0000*/  LDC R1, c[0x0][0x37c] ;  /* 0x0000df00ff017b82 */ /* 0x000fe20000000800 */
[----:B------:R-:W-:Y:S05]  /*0010*/  EXIT ;  /* 0x000000000000794d */ /* 0x000fea0003800000 */
.L_x_2:
        /* <DEDUP_REMOVED lines=14> */
.L_x_38:


//--------------------- .text._ZN7cutlass13device_kernelIN5flash19enable_sm80_to_sm89INS1_16FlashAttnFwdSm80INS1_25CollectiveMainloopFwdSm80ILi8ELi1ELb1EN4cute5tupleIJNS5_1CILi128EEENS7_ILi48EEENS7_ILi256EEEEEELi256ENS_6half_tEfNS_4arch4Sm80ELb0ELb1ELb1ELb0ELb0ELb0ELb1ELb1EEENS1_21CollectiveEpilogueFwdINS6_IJS8_SA_S9_EEENS6_IJNS7_ILi1EEESI_SI_EEESC_SE_Li256ELb0ELb1ELb1ELb0EEENS1_19SingleTileSchedulerILb0ELb1ELb1ELi128EEEEEEEEEvNT_6ParamsE --------------------------
	.section	.text._ZN7cutlass13device_kernelIN5flash19enable_sm80_to_sm89INS1_16FlashAttnFwdSm80INS1_25CollectiveMainloopFwdSm80ILi8ELi1ELb1EN4cute5tupleIJNS5_1CILi128EEENS7_ILi48EEENS7_ILi256EEEEEELi256ENS_6half_tEfNS_4arch4Sm80ELb0ELb1ELb1ELb0ELb0ELb0ELb1ELb1EEENS1_21CollectiveEpilogueFwdINS6_IJS8_SA_S9_EEENS6_IJNS7_ILi1EEESI_SI_EEESC_SE_Li256ELb0ELb1ELb1ELb0EEENS1_19SingleTileSchedulerILb0ELb1ELb1ELi128EEEEEEEEEvNT_6ParamsE,"ax",@progbits
	.align	128
.text._ZN7cutlass13device_kernelIN5flash19enable_sm80_to_sm89INS1_16FlashAttnFwdSm80INS1_25CollectiveMainloopFwdSm80ILi8ELi1ELb1EN4cute5tupleIJNS5_1CILi128EEENS7_ILi48EEENS7_ILi256EEEEEELi256ENS_6half_tEfNS_4arch4Sm80ELb0ELb1ELb1ELb0ELb0ELb0ELb1ELb1EEENS1_21CollectiveEpilogueFwdINS6_IJS8_SA_S9_EEENS6_IJNS7_ILi1EEESI_SI_EEESC_SE_Li256ELb0ELb1ELb1ELb0EEENS1_19SingleTileSchedulerILb0ELb1ELb1ELi128EEEEEEEEEvNT_6ParamsE:
        .type           _ZN7cutlass13device_kernelIN5flash19enable_sm80_to_sm89INS1_16FlashAttnFwdSm80INS1_25CollectiveMainloopFwdSm80ILi8ELi1ELb1EN4cute5tupleIJNS5_1CILi128EEENS7_ILi48EEENS7_ILi256EEEEEELi256ENS_6half_tEfNS_4arch4Sm80ELb0ELb1ELb1ELb0ELb0ELb0ELb1ELb1EEENS1_21CollectiveEpilogueFwdINS6_IJS8_SA_S9_EEENS6_IJNS7_ILi1EEESI_SI_EEESC_SE_Li256ELb0ELb1ELb1ELb0EEENS1_19SingleTileSchedulerILb0ELb1ELb1ELi128EEEEEEEEEvNT_6ParamsE,@function
        .size           _ZN7cutlass13device_kernelIN5flash19enable_sm80_to_sm89INS1_16FlashAttnFwdSm80INS1_25CollectiveMainloopFwdSm80ILi8ELi1ELb1EN4cute5tupleIJNS5_1CILi128EEENS7_ILi48EEENS7_ILi256EEEEEELi256ENS_6half_tEfNS_4arch4Sm80ELb0ELb1ELb1ELb0ELb0ELb0ELb1ELb1EEENS1_21CollectiveEpilogueFwdINS6_IJS8_SA_S9_EEENS6_IJNS7_ILi1EEESI_SI_EEESC_SE_Li256ELb0ELb1ELb1ELb0EEENS1_19SingleTileSchedulerILb0ELb1ELb1ELi128EEEEEEEEEvNT_6ParamsE,(.L_x_39 - _ZN7cutlass13device_kernelIN5flash19enable_sm80_to_sm89INS1_16FlashAttnFwdSm80INS1_25CollectiveMainloopFwdSm80ILi8ELi1ELb1EN4cute5tupleIJNS5_1CILi128EEENS7_ILi48EEENS7_ILi256EEEEEELi256ENS_6half_tEfNS_4arch4Sm80ELb0ELb1ELb1ELb0ELb0ELb0ELb1ELb1EEENS1_21CollectiveEpilogueFwdINS6_IJS8_SA_S9_EEENS6_IJNS7_ILi1EEESI_SI_EEESC_SE_Li256ELb0ELb1ELb1ELb0EEENS1_19SingleTileSchedulerILb0ELb1ELb1ELi128EEEEEEEEEvNT_6ParamsE)
        .other          _ZN7cutlass13device_kernelIN5flash19enable_sm80_to_sm89INS1_16FlashAttnFwdSm80INS1_25CollectiveMainloopFwdSm80ILi8ELi1ELb1EN4cute5tupleIJNS5_1CILi128EEENS7_ILi48EEENS7_ILi256EEEEEELi256ENS_6half_tEfNS_4arch4Sm80ELb0ELb1ELb1ELb0ELb0ELb0ELb1ELb1EEENS1_21CollectiveEpilogueFwdINS6_IJS8_SA_S9_EEENS6_IJNS7_ILi1EEESI_SI_EEESC_SE_Li256ELb0ELb1ELb1ELb0EEENS1_19SingleTileSchedulerILb0ELb1ELb1ELi128EEEEEEEEEvNT_6ParamsE,@"STO_CUDA_ENTRY STV_DEFAULT"
_ZN7cutlass13device_kernelIN5flash19enable_sm80_to_sm89INS1_16FlashAttnFwdSm80INS1_25CollectiveMainloopFwdSm80ILi8ELi1ELb1EN4cute5tupleIJNS5_1CILi128EEENS7_ILi48EEENS7_ILi256EEEEEELi256ENS_6half_tEfNS_4arch4Sm80ELb0ELb1ELb1ELb0ELb0ELb0ELb1ELb1EEENS1_21CollectiveEpilogueFwdINS6_IJS8_SA_S9_EEENS6_IJNS7_ILi1EEESI_SI_EEESC_SE_Li256ELb0ELb1ELb1ELb0EEENS1_19SingleTileSchedulerILb0ELb1ELb1ELi128EEEEEEEEEvNT_6ParamsE:
[----:B------:R-:W-:Y:S01]  /*0000*/  LDC R1, c[0x0][0x37c] ;  /* 0x0000df00ff017b82 */ /* 0x000fe20000000800 */
[----:B------:R-:W-:Y:S05]  /*0010*/  EXIT ;  /* 0x000000000000794d */ /* 0x000fea0003800000 */
.L_x_3:
        /* <DEDUP_REMOVED lines=14> */
.L_x_39:


//--------------------- .text._ZN7cutlass13device_kernelIN5flash19enable_sm80_to_sm89INS1_16FlashAttnFwdSm80INS1_25CollectiveMainloopFwdSm80ILi8ELi1ELb1EN4cute5tupleIJNS5_1CILi128EEENS7_ILi48EEENS7_ILi256EEEEEELi256ENS_6half_tEfNS_4arch4Sm80ELb0ELb1ELb1ELb1ELb0ELb0ELb1ELb1EEENS1_21CollectiveEpilogueFwdINS6_IJS8_SA_S9_EEENS6_IJNS7_ILi1EEESI_SI_EEESC_SE_Li256ELb1ELb1ELb1ELb0EEENS1_36VarlenDynamicPersistentTileSchedulerILi128ELi48ELi256ELi256ELb1ELb1ELb0ELb1ELb0ELb1EEEEEEEEEvNT_6ParamsE --------------------------
	.section	.text._ZN7cutlass13device_kernelIN5flash19enable_sm80_to_sm89INS1_16FlashAttnFwdSm80INS1_25CollectiveMainloopFwdSm80ILi8ELi1ELb1EN4cute5tupleIJNS5_1CILi128EEENS7_ILi48EEENS7_ILi256EEEEEELi256ENS_6half_tEfNS_4arch4Sm80ELb0ELb1ELb1ELb1ELb0ELb0ELb1ELb1EEENS1_21CollectiveEpilogueFwdINS6_IJS8_SA_S9_EEENS6_IJNS7_ILi1EEESI_SI_EEESC_SE_Li256ELb1ELb1ELb1ELb0EEENS1_36VarlenDynamicPersistentTileSchedulerILi128ELi48ELi256ELi256ELb1ELb1ELb0ELb1ELb0ELb1EEEEEEEEEvNT_6ParamsE,"ax",@progbits
	.align	128
.text._ZN7cutlass13device_kernelIN5flash19enable_sm80_to_sm89INS1_16FlashAttnFwdSm80INS1_25CollectiveMainloopFwdSm80ILi8ELi1ELb1EN4cute5tupleIJNS5_1CILi128EEENS7_ILi48EEENS7_ILi256EEEEEELi256ENS_6half_tEfNS_4arch4Sm80ELb0ELb1ELb1ELb1ELb0ELb0ELb1ELb1EEENS1_21CollectiveEpilogueFwdINS6_IJS8_SA_S9_EEENS6_IJNS7_ILi1EEESI_SI_EEESC_SE_Li256ELb1ELb1ELb1ELb0EEENS1_36VarlenDynamicPersistentTileSchedulerILi128ELi48ELi256ELi256ELb1ELb1ELb0ELb1ELb0ELb1EEEEEEEEEvNT_6ParamsE:
        .type           _ZN7cutlass13device_kernelIN5flash19enable_sm80_to_sm89INS1_16FlashAttnFwdSm80INS1_25CollectiveMainloopFwdSm80ILi8ELi1ELb1EN4cute5tupleIJNS5_1CILi128EEENS7_ILi48EEENS7_ILi256EEEEEELi256ENS_6half_tEfNS_4arch4Sm80ELb0ELb1ELb1ELb1ELb0ELb0ELb1ELb1EEENS1_21CollectiveEpilogueFwdINS6_IJS8_SA_S9_EEENS6_IJNS7_ILi1EEESI_SI_EEESC_SE_Li256ELb1ELb1ELb1ELb0EEENS1_36VarlenDynamicPersistentTileSchedulerILi128ELi48ELi256ELi256ELb1ELb1ELb0ELb1ELb0ELb1EEEEEEEEEvNT_6ParamsE,@function
        .size           _ZN7cutlass13device_kernelIN5flash19enable_sm80_to_sm89INS1_16FlashAttnFwdSm80INS1_25CollectiveMainloopFwdSm80ILi8ELi1ELb1EN4cute5tupleIJNS5_1CILi128EEENS7_ILi48EEENS7_ILi256EEEEEELi256ENS_6half_tEfNS_4arch4Sm80ELb0ELb1ELb1ELb1ELb0ELb0ELb1ELb1EEENS1_21CollectiveEpilogueFwdINS6_IJS8_SA_S9_EEENS6_IJNS7_ILi1EEESI_SI_EEESC_SE_Li256ELb1ELb1ELb1ELb0EEENS1_36VarlenDynamicPersistentTileSchedulerILi128ELi48ELi256ELi256ELb1ELb1ELb0ELb1ELb0ELb1EEEEEEEEEvNT_6ParamsE,(.L_x_40 - _ZN7cutlass13device_kernelIN5flash19enable_sm80_to_sm89INS1_16FlashAttnFwdSm80INS1_25CollectiveMainloopFwdSm80ILi8ELi1ELb1EN4cute5tupleIJNS5_1CILi128EEENS7_ILi48EEENS7_ILi256EEEEEELi256ENS_6half_tEfNS_4arch4Sm80ELb0ELb1ELb1ELb1ELb0ELb0ELb1ELb1EEENS1_21CollectiveEpilogueFwdINS6_IJS8_SA_S9_EEENS6_IJNS7_ILi1EEESI_SI_EEESC_SE_Li256ELb1ELb1ELb1ELb0EEENS1_36VarlenDynamicPersistentTileSchedulerILi128ELi48ELi256ELi256ELb1ELb1ELb0ELb1ELb0ELb1EEEEEEEEEvNT_6ParamsE)
        .other          _ZN7cutlass13device_kernelIN5flash19enable_sm80_to_sm89INS1_16FlashAttnFwdSm80INS1_25CollectiveMainloopFwdSm80ILi8ELi1ELb1EN4cute5tupleIJNS5_1CILi128EEENS7_ILi48EEENS7_ILi256EEEEEELi256ENS_6half_tEfNS_4arch4Sm80ELb0ELb1ELb1ELb1ELb0ELb0ELb1ELb1EEENS1_21CollectiveEpilogueFwdINS6_IJS8_SA_S9_EEENS6_IJNS7_ILi1EEESI_SI_EEESC_SE_Li256ELb1ELb1ELb1ELb0EEENS1_36VarlenDynamicPersistentTileSchedulerILi128ELi48ELi256ELi256ELb1ELb1ELb0ELb1ELb0ELb1EEEEEEEEEvNT_6ParamsE,@"STO_CUDA_ENTRY STV_DEFAULT"
_ZN7cutlass13device_kernelIN5flash19enable_sm80_to_sm89INS1_16FlashAttnFwdSm80INS1_25CollectiveMainloopFwdSm80ILi8ELi1ELb1EN4cute5tupleIJNS5_1CILi128EEENS7_ILi48EEENS7_ILi256EEEEEELi256ENS_6half_tEfNS_4arch4Sm80ELb0ELb1ELb1ELb1ELb0ELb0ELb1ELb1EEENS1_21CollectiveEpilogueFwdINS6_IJS8_SA_S9_EEENS6_IJNS7_ILi1EEESI_SI_EEESC_SE_Li256ELb1ELb1ELb1ELb0EEENS1_36VarlenDynamicPersistentTileSchedulerILi128ELi48ELi256ELi256ELb1ELb1ELb0ELb1ELb0ELb1EEEEEEEEEvNT_6ParamsE:
[----:B------:R-:W-:Y:S01]  /*0000*/  LDC R1, c[0x0][0x37c] ;  /* 0x0000df00ff017b82 */ /* 0x000fe20000000800 */
[----:B------:R-:W-:Y:S05]  /*0010*/  EXIT ;  /* 0x000000000000794d */ /* 0x000fea0003800000 */
.L_x_4:
        /* <DEDUP_REMOVED lines=14> */
.L_x_40:


//--------------------- .text._ZN7cutlass13device_kernelIN5flash19enable_sm80_to_sm89INS1_16FlashAttnFwdSm80INS1_25CollectiveMainloopFwdSm80ILi8ELi1ELb0EN4cute5tupleIJNS5_1CILi128EEENS7_ILi32EEENS7_ILi256EEEEEELi256ENS_6half_tEfNS_4arch4Sm80ELb0ELb1ELb1ELb1ELb0ELb1ELb1ELb1EEENS1_21CollectiveEpilogueFwdINS6_IJS8_SA_S9_EEENS6_IJNS7_ILi1EEESI_SI_EEESC_SE_Li256ELb1ELb1ELb1ELb0EEENS1_36VarlenDynamicPersistentTileSchedulerILi128ELi32ELi256ELi256ELb1ELb1ELb0ELb1ELb0ELb1EEEEEEEEEvNT_6ParamsE --------------------------
	.section	.text._ZN7cutlass13device_kernelIN5flash19enable_sm80_to_sm89INS1_16FlashAttnFwdSm80INS1_25CollectiveMainloopFwdSm80ILi8ELi1ELb0EN4cute5tupleIJNS5_1CILi128EEENS7_ILi32EEENS7_ILi256EEEEEELi256ENS_6half_tEfNS_4arch4Sm80ELb0ELb1ELb1ELb1ELb0ELb1ELb1ELb1EEENS1_21CollectiveEpilogueFwdINS6_IJS8_SA_S9_EEENS6_IJNS7_ILi1EEESI_SI_EEESC_SE_Li256ELb1ELb1ELb1ELb0EEENS1_36VarlenDynamicPersistentTileSchedulerILi128ELi32ELi256ELi256ELb1ELb1ELb0ELb1ELb0ELb1EEEEEEEEEvNT_6ParamsE,"ax",@progbits
	.align	128
.text._ZN7cutlass13device_kernelIN5flash19enable_sm80_to_sm89INS1_16FlashAttnFwdSm80INS1_25CollectiveMainloopFwdSm80ILi8ELi1ELb0EN4cute5tupleIJNS5_1CILi128EEENS7_ILi32EEENS7_ILi256EEEEEELi256ENS_6half_tEfNS_4arch4Sm80ELb0ELb1ELb1ELb1ELb0ELb1ELb1ELb1EEENS1_21CollectiveEpilogueFwdINS6_IJS8_SA_S9_EEENS6_IJNS7_ILi1EEESI_SI_EEESC_SE_Li256ELb1ELb1ELb1ELb0EEENS1_36VarlenDynamicPersistentTileSchedulerILi128ELi32ELi256ELi256ELb1ELb1ELb0ELb1ELb0ELb1EEEEEEEEEvNT_6ParamsE:
        .type           _ZN7cutlass13device_kernelIN5flash19enable_sm80_to_sm89INS1_16FlashAttnFwdSm80INS1_25CollectiveMainloopFwdSm80ILi8ELi1ELb0EN4cute5tupleIJNS5_1CILi128EEENS7_ILi32EEENS7_ILi256EEEEEELi256ENS_6half_tEfNS_4arch4Sm80ELb0ELb1ELb1ELb1ELb0ELb1ELb1ELb1EEENS1_21CollectiveEpilogueFwdINS6_IJS8_SA_S9_EEENS6_IJNS7_ILi1EEESI_SI_EEESC_SE_Li256ELb1ELb1ELb1ELb0EEENS1_36VarlenDynamicPersistentTileSchedulerILi128ELi32ELi256ELi256ELb1ELb1ELb0ELb1ELb0ELb1EEEEEEEEEvNT_6ParamsE,@function
        .size           _ZN7cutlass13device_kernelIN5flash19enable_sm80_to_sm89INS1_16FlashAttnFwdSm80INS1_25CollectiveMainloopFwdSm80ILi8ELi1ELb0EN4cute5tupleIJNS5_1CILi128EEENS7_ILi32EEENS7_ILi256EEEEEELi256ENS_6half_tEfNS_4arch4Sm80ELb0ELb1ELb1ELb1ELb0ELb1ELb1ELb1EEENS1_21CollectiveEpilogueFwdINS6_IJS8_SA_S9_EEENS6_IJNS7_ILi1EEESI_SI_EEESC_SE_Li256ELb1ELb1ELb1ELb0EEENS1_36VarlenDynamicPersistentTileSchedulerILi128ELi32ELi256ELi256ELb1ELb1ELb0ELb1ELb0ELb1EEEEEEEEEvNT_6ParamsE,(.L_x_41 - _ZN7cutlass13device_kernelIN5flash19enable_sm80_to_sm89INS1_16FlashAttnFwdSm80INS1_25CollectiveMainloopFwdSm80ILi8ELi1ELb0EN4cute5tupleIJNS5_1CILi128EEENS7_ILi32EEENS7_ILi256EEEEEELi256ENS_6half_tEfNS_4arch4Sm80ELb0ELb1ELb1ELb1ELb0ELb1ELb1ELb1EEENS1_21CollectiveEpilogueFwdINS6_IJS8_SA_S9_EEENS6_IJNS7_ILi1EEESI_SI_EEESC_SE_Li256ELb1ELb1ELb1ELb0EEENS1_36VarlenDynamicPersistentTileSchedulerILi128ELi32ELi256ELi256ELb1ELb1ELb0ELb1ELb0ELb1EEEEEEEEEvNT_6ParamsE)
        .other          _ZN7cutlass13device_kernelIN5flash19enable_sm80_to_sm89INS1_16FlashAttnFwdSm80INS1_25CollectiveMainloopFwdSm80ILi8ELi1ELb0EN4cute5tupleIJNS5_1CILi128EEENS7_ILi32EEENS7_ILi256EEEEEELi256ENS_6half_tEfNS_4arch4Sm80ELb0ELb1ELb1ELb1ELb0ELb1ELb1ELb1EEENS1_21CollectiveEpilogueFwdINS6_IJS8_SA_S9_EEENS6_IJNS7_ILi1EEESI_SI_EEESC_SE_Li256ELb1ELb1ELb1ELb0EEENS1_36VarlenDynamicPersistentTileSchedulerILi128ELi32ELi256ELi256ELb1ELb1ELb0ELb1ELb0ELb1EEEEEEEEEvNT_6ParamsE,@"STO_CUDA_ENTRY STV_DEFAULT"
_ZN7cutlass13device_kernelIN5flash19enable_sm80_to_sm89INS1_16FlashAttnFwdSm80INS1_25CollectiveMainloopFwdSm80ILi8ELi1ELb0EN4cute5tupleIJNS5_1CILi128EEENS7_ILi32EEENS7_ILi256EEEEEELi256ENS_6half_tEfNS_4arch4Sm80ELb0ELb1ELb1ELb1ELb0ELb1ELb1ELb1EEENS1_21CollectiveEpilogueFwdINS6_IJS8_SA_S9_EEENS6_IJNS7_ILi1EEESI_SI_EEESC_SE_Li256ELb1ELb1ELb1ELb0EEENS1_36VarlenDynamicPersistentTileSchedulerILi128ELi32ELi256ELi256ELb1ELb1ELb0ELb1ELb0ELb1EEEEEEEEEvNT_6ParamsE:
[----:B------:R-:W-:Y:S01]  /*0000*/  LDC R1, c[0x0][0x37c] ;  /* 0x0000df00ff017b82 */ /* 0x000fe20000000800 */
[----:B------:R-:W-:Y:S05]  /*0010*/  EXIT ;  /* 0x000000000000794d */ /* 0x000fea0003800000 */
.L_x_5:
        /* <DEDUP_REMOVED lines=14> */
.L_x_41:


//--------------------- .text._ZN7cutlass13device_kernelIN5flash19enable_sm80_to_sm89INS1_16FlashAttnFwdSm80INS1_25CollectiveMainloopFwdSm80ILi8ELi1ELb1EN4cute5tupleIJNS5_1CILi128EEENS7_ILi64EEENS7_ILi256EEEEEELi256ENS_6half_tEfNS_4arch4Sm80ELb1ELb0ELb1ELb0ELb0ELb0ELb1ELb1EEENS1_21CollectiveEpilogueFwdINS6_IJS8_SA_S9_EEENS6_IJNS7_ILi1EEESI_SI_EEESC_SE_Li256ELb0ELb1ELb1ELb0EEENS1_30DynamicPersistentTileSchedulerILi256ELi256ELb1ELb1ELb0EEEEEEEEEvNT_6ParamsE --------------------------
	.section	.text._ZN7cutlass13device_kernelIN5flash19enable_sm80_to_sm89INS1_16FlashAttnFwdSm80INS1_25CollectiveMainloopFwdSm80ILi8ELi1ELb1EN4cute5tupleIJNS5_1CILi128EEENS7_ILi64EEENS7_ILi256EEEEEELi256ENS_6half_tEfNS_4arch4Sm80ELb1ELb0ELb1ELb0ELb0ELb0ELb1ELb1EEENS1_21CollectiveEpilogueFwdINS6_IJS8_SA_S9_EEENS6_IJNS7_ILi1EEESI_SI_EEESC_SE_Li256ELb0ELb1ELb1ELb0EEENS1_30DynamicPersistentTileSchedulerILi256ELi256ELb1ELb1ELb0EEEEEEEEEvNT_6ParamsE,"ax",@progbits
	.align	128
.text._ZN7cutlass13device_kernelIN5flash19enable_sm80_to_sm89INS1_16FlashAttnFwdSm80INS1_25CollectiveMainloopFwdSm80ILi8ELi1ELb1EN4cute5tupleIJNS5_1CILi128EEENS7_ILi64EEENS7_ILi256EEEEEELi256ENS_6half_tEfNS_4arch4Sm80ELb1ELb0ELb1ELb0ELb0ELb0ELb1ELb1EEENS1_21CollectiveEpilogueFwdINS6_IJS8_SA_S9_EEENS6_IJNS7_ILi1EEESI_SI_EEESC_SE_Li256ELb0ELb1ELb1ELb0EEENS1_30DynamicPersistentTileSchedulerILi256ELi256ELb1ELb1ELb0EEEEEEEEEvNT_6ParamsE:
        .type           _ZN7cutlass13device_kernelIN5flash19enable_sm80_to_sm89INS1_16FlashAttnFwdSm80INS1_25CollectiveMainloopFwdSm80ILi8ELi1ELb1EN4cute5tupleIJNS5_1CILi128EEENS7_ILi64EEENS7_ILi256EEEEEELi256ENS_6half_tEfNS_4arch4Sm80ELb1ELb0ELb1ELb0ELb0ELb0ELb1ELb1EEENS1_21CollectiveEpilogueFwdINS6_IJS8_SA_S9_EEENS6_IJNS7_ILi1EEESI_SI_EEESC_SE_Li256ELb0ELb1ELb1ELb0EEENS1_30DynamicPersistentTileSchedulerILi256ELi256ELb1ELb1ELb0EEEEEEEEEvNT_6ParamsE,@function
        .size           _ZN7cutlass13device_kernelIN5flash19enable_sm80_to_sm89INS1_16FlashAttnFwdSm80INS1_25CollectiveMainloopFwdSm80ILi8ELi1ELb1EN4cute5tupleIJNS5_1CILi128EEENS7_ILi64EEENS7_ILi256EEEEEELi256ENS_6half_tEfNS_4arch4Sm80ELb1ELb0ELb1ELb0ELb0ELb0ELb1ELb1EEENS1_21CollectiveEpilogueFwdINS6_IJS8_SA_S9_EEENS6_IJNS7_ILi1EEESI_SI_EEESC_SE_Li256ELb0ELb1ELb1ELb0EEENS1_30DynamicPersistentTileSchedulerILi256ELi256ELb1ELb1ELb0EEEEEEEEEvNT_6ParamsE,(.L_x_42 - _ZN7cutlass13device_kernelIN5flash19enable_sm80_to_sm89INS1_16FlashAttnFwdSm80INS1_25CollectiveMainloopFwdSm80ILi8ELi1ELb1EN4cute5tupleIJNS5_1CILi128EEENS7_ILi64EEENS7_ILi256EEEEEELi256ENS_6half_tEfNS_4arch4Sm80ELb1ELb0ELb1ELb0ELb0ELb0ELb1ELb1EEENS1_21CollectiveEpilogueFwdINS6_IJS8_SA_S9_EEENS6_IJNS7_ILi1EEESI_SI_EEESC_SE_Li256ELb0ELb1ELb1ELb0EEENS1_30DynamicPersistentTileSchedulerILi256ELi256ELb1ELb1ELb0EEEEEEEEEvNT_6ParamsE)
        .other          _ZN7cutlass13device_kernelIN5flash19enable_sm80_to_sm89INS1_16FlashAttnFwdSm80INS1_25CollectiveMainloopFwdSm80ILi8ELi1ELb1EN4cute5tupleIJNS5_1CILi128EEENS7_ILi64EEENS7_ILi256EEEEEELi256ENS_6half_tEfNS_4arch4Sm80ELb1ELb0ELb1ELb0ELb0ELb0ELb1ELb1EEENS1_21CollectiveEpilogueFwdINS6_IJS8_SA_S9_EEENS6_IJNS7_ILi1EEESI_SI_EEESC_SE_Li256ELb0ELb1ELb1ELb0EEENS1_30DynamicPersistentTileSchedulerILi256ELi256ELb1ELb1ELb0EEEEEEEEEvNT_6ParamsE,@"STO_CUDA_ENTRY STV_DEFAULT"
_ZN7cutlass13device_kernelIN5flash19enable_sm80_to_sm89INS1_16FlashAttnFwdSm80INS1_25CollectiveMainloopFwdSm80ILi8ELi1ELb1EN4cute5tupleIJNS5_1CILi128EEENS7_ILi64EEENS7_ILi256EEEEEELi256ENS_6half_tEfNS_4arch4Sm80ELb1ELb0ELb1ELb0ELb0ELb0ELb1ELb1EEENS1_21CollectiveEpilogueFwdINS6_IJS8_SA_S9_EEENS6_IJNS7_ILi1EEESI_SI_EEESC_SE_Li256ELb0ELb1ELb1ELb0EEENS1_30DynamicPersistentTileSchedulerILi256ELi256ELb1ELb1ELb0EEEEEEEEEvNT_6ParamsE:
[----:B------:R-:W-:Y:S01]  /*0000*/  LDC R1, c[0x0][0x37c] ;  /* 0x0000df00ff017b82 */ /* 0x000fe20000000800 */
[----:B------:R-:W-:Y:S05]  /*0010*/  EXIT ;  /* 0x000000000000794d */ /* 0x000fea0003800000 */
.L_x_6:
        /* <DEDUP_REMOVED lines=14> */
.L_x_42:


//--------------------- .text._ZN7cutlass13device_kernelIN5flash19enable_sm80_to_sm89INS1_16FlashAttnFwdSm80INS1_25CollectiveMainloopFwdSm80ILi8ELi1ELb1EN4cute5tupleIJNS5_1CILi128EEENS7_ILi48EEENS7_ILi256EEEEEELi256ENS_6half_tEfNS_4arch4Sm80ELb1ELb0ELb1ELb1ELb0ELb0ELb1ELb1EEENS1_21CollectiveEpilogueFwdINS6_IJS8_SA_S9_EEENS6_IJNS7_ILi1EEESI_SI_EEESC_SE_Li256ELb1ELb1ELb1ELb0EEENS1_36VarlenDynamicPersistentTileSchedulerILi128ELi48ELi256ELi256ELb1ELb1ELb0ELb1ELb1ELb1EEEEEEEEEvNT_6ParamsE --------------------------
	.section	.text._ZN7cutlass13device_kernelIN5flash19enable_sm80_to_sm89INS1_16FlashAttnFwdSm80INS1_25CollectiveMainloopFwdSm80ILi8ELi1ELb1EN4cute5tupleIJNS5_1CILi128EEENS7_ILi48EEENS7_ILi256EEEEEELi256ENS_6half_tEfNS_4arch4Sm80ELb1ELb0ELb1ELb1ELb0ELb0ELb1ELb1EEENS1_21CollectiveEpilogueFwdINS6_IJS8_SA_S9_EEENS6_IJNS7_ILi1EEESI_SI_EEESC_SE_Li256ELb1ELb1ELb1ELb0EEENS1_36VarlenDynamicPersistentTileSchedulerILi128ELi48ELi256ELi256ELb1ELb1ELb0ELb1ELb1ELb1EEEEEEEEEvNT_6ParamsE,"ax",@progbits
	.align	128
.text._ZN7cutlass13device_kernelIN5flash19enable_sm80_to_sm89INS1_16FlashAttnFwdSm80INS1_25CollectiveMainloopFwdSm80ILi8ELi1ELb1EN4cute5tupleIJNS5_1CILi128EEENS7_ILi48EEENS7_ILi256EEEEEELi256ENS_6half_tEfNS_4arch4Sm80ELb1ELb0ELb1ELb1ELb0ELb0ELb1ELb1EEENS1_21CollectiveEpilogueFwdINS6_IJS8_SA_S9_EEENS6_IJNS7_ILi1EEESI_SI_EEESC_SE_Li256ELb1ELb1ELb1ELb0EEENS1_36VarlenDynamicPersistentTileSchedulerILi128ELi48ELi256ELi256ELb1ELb1ELb0ELb1ELb1ELb1EEEEEEEEEvNT_6ParamsE:
        .type           _ZN7cutlass13device_kernelIN5flash19enable_sm80_to_sm89INS1_16FlashAttnFwdSm80INS1_25CollectiveMainloopFwdSm80ILi8ELi1ELb1EN4cute5tupleIJNS5_1CILi128EEENS7_ILi48EEENS7_ILi256EEEEEELi256ENS_6half_tEfNS_4arch4Sm80ELb1ELb0ELb1ELb1ELb0ELb0ELb1ELb1EEENS1_21CollectiveEpilogueFwdINS6_IJS8_SA_S9_EEENS6_IJNS7_ILi1EEESI_SI_EEESC_SE_Li256ELb1ELb1ELb1ELb0EEENS1_36VarlenDynamicPersistentTileSchedulerILi128ELi48ELi256ELi256ELb1ELb1ELb0ELb1ELb1ELb1EEEEEEEEEvNT_6ParamsE,@function
        .size           _ZN7cutlass13device_kernelIN5flash19enable_sm80_to_sm89INS1_16FlashAttnFwdSm80INS1_25CollectiveMainloopFwdSm80ILi8ELi1ELb1EN4cute5tupleIJNS5_1CILi128EEENS7_ILi48EEENS7_ILi256EEEEEELi256ENS_6half_tEfNS_4arch4Sm80ELb1ELb0ELb1ELb1ELb0ELb0ELb1ELb1EEENS1_21CollectiveEpilogueFwdINS6_IJS8_SA_S9_EEENS6_IJNS7_ILi1EEESI_SI_EEESC_SE_Li256ELb1ELb1ELb1ELb0EEENS1_36VarlenDynamicPersistentTileSchedulerILi128ELi48ELi256ELi256ELb1ELb1ELb0ELb1ELb1ELb1EEEEEEEEEvNT_6ParamsE,(.L_x_43 - _ZN7cutlass13device_kernelIN5flash19enable_sm80_to_sm89INS1_16FlashAttnFwdSm80INS1_25CollectiveMainloopFwdSm80ILi8ELi1ELb1EN4cute5tupleIJNS5_1CILi128EEENS7_ILi48EEENS7_ILi256EEEEEELi256ENS_6half_tEfNS_4arch4Sm80ELb1ELb0ELb1ELb1ELb0ELb0ELb1ELb1EEENS1_21CollectiveEpilogueFwdINS6_IJS8_SA_S9_EEENS6_IJNS7_ILi1EEESI_SI_EEESC_SE_Li256ELb1ELb1ELb1ELb0EEENS1_36VarlenDynamicPersistentTileSchedulerILi128ELi48ELi256ELi256ELb1ELb1ELb0ELb1ELb1ELb1EEEEEEEEEvNT_6ParamsE)
        .other          _ZN7cutlass13device_kernelIN5flash19enable_sm80_to_sm89INS1_16FlashAttnFwdSm80INS1_25CollectiveMainloopFwdSm80ILi8ELi1ELb1EN4cute5tupleIJNS5_1CILi128EEENS7_ILi48EEENS7_ILi256EEEEEELi256ENS_6half_tEfNS_4arch4Sm80ELb1ELb0ELb1ELb1ELb0ELb0ELb1ELb1EEENS1_21CollectiveEpilogueFwdINS6_IJS8_SA_S9_EEENS6_IJNS7_ILi1EEESI_SI_EEESC_SE_Li256ELb1ELb1ELb1ELb0EEENS1_36VarlenDynamicPersistentTileSchedulerILi128ELi48ELi256ELi256ELb1ELb1ELb0ELb1ELb1ELb1EEEEEEEEEvNT_6ParamsE,@"STO_CUDA_ENTRY STV_DEFAULT"
_ZN7cutlass13device_kernelIN5flash19enable_sm80_to_sm89INS1_16FlashAttnFwdSm80INS1_25CollectiveMainloopFwdSm80ILi8ELi1ELb1EN4cute5tupleIJNS5_1CILi128EEENS7_ILi48EEENS7_ILi256EEEEEELi256ENS_6half_tEfNS_4arch4Sm80ELb1ELb0ELb1ELb1ELb0ELb0ELb1ELb1EEENS1_21CollectiveEpilogueFwdINS6_IJS8_SA_S9_EEENS6_IJNS7_ILi1EEESI_SI_EEESC_SE_Li256ELb1ELb1ELb1ELb0EEENS1_36VarlenDynamicPersistentTileSchedulerILi128ELi48ELi256ELi256ELb1ELb1ELb0ELb1ELb1ELb1EEEEEEEEEvNT_6ParamsE:
[----:B------:R-:W-:Y:S01]  /*0000*/  LDC R1, c[0x0][0x37c] ;  /* 0x0000df00ff017b82 */ /* 0x000fe20000000800 */
[----:B------:R-:W-:Y:S05]  /*0010*/  EXIT ;  /* 0x000000000000794d */ /* 0x000fea0003800000 */
.L_x_7:
        /* <DEDUP_REMOVED lines=14> */
.L_x_43:


//--------------------- .text._ZN7cutlass13device_kernelIN5flash19enable_sm80_to_sm89INS1_16FlashAttnFwdSm80INS1_25CollectiveMainloopFwdSm80ILi8ELi1ELb0EN4cute5tupleIJNS5_1CILi128EEENS7_ILi32EEENS7_ILi256EEEEEELi256ENS_6half_tEfNS_4arch4Sm80ELb1ELb0ELb1ELb1ELb0ELb1ELb1ELb1EEENS1_21CollectiveEpilogueFwdINS6_IJS8_SA_S9_EEENS6_IJNS7_ILi1EEESI_SI_EEESC_SE_Li256ELb1ELb1ELb1ELb0EEENS1_36VarlenDynamicPersistentTileSchedulerILi128ELi32ELi256ELi256ELb1ELb1ELb0ELb1ELb1ELb1EEEEEEEEEvNT_6ParamsE --------------------------
	.section	.text._ZN7cutlass13device_kernelIN5flash19enable_sm80_to_sm89INS1_16FlashAttnFwdSm80INS1_25CollectiveMainloopFwdSm80ILi8ELi1ELb0EN4cute5tupleIJNS5_1CILi128EEENS7_ILi32EEENS7_ILi256EEEEEELi256ENS_6half_tEfNS_4arch4Sm80ELb1ELb0ELb1ELb1ELb0ELb1ELb1ELb1EEENS1_21CollectiveEpilogueFwdINS6_IJS8_SA_S9_EEENS6_IJNS7_ILi1EEESI_SI_EEESC_SE_Li256ELb1ELb1ELb1ELb0EEENS1_36VarlenDynamicPersistentTileSchedulerILi128ELi32ELi256ELi256ELb1ELb1ELb0ELb1ELb1ELb1EEEEEEEEEvNT_6ParamsE,"ax",@progbits
	.align	128
.text._ZN7cutlass13device_kernelIN5flash19enable_sm80_to_sm89INS1_16FlashAttnFwdSm80INS1_25CollectiveMainloopFwdSm80ILi8ELi1ELb0EN4cute5tupleIJNS5_1CILi128EEENS7_ILi32EEENS7_ILi256EEEEEELi256ENS_6half_tEfNS_4arch4Sm80ELb1ELb0ELb1ELb1ELb0ELb1ELb1ELb1EEENS1_21CollectiveEpilogueFwdINS6_IJS8_SA_S9_EEENS6_IJNS7_ILi1EEESI_SI_EEESC_SE_Li256ELb1ELb1ELb1ELb0EEENS1_36VarlenDynamicPersistentTileSchedulerILi128ELi32ELi256ELi256ELb1ELb1ELb0ELb1ELb1ELb1EEEEEEEEEvNT_6ParamsE:
        .type           _ZN7cutlass13device_kernelIN5flash19enable_sm80_to_sm89INS1_16FlashAttnFwdSm80INS1_25CollectiveMainloopFwdSm80ILi8ELi1ELb0EN4cute5tupleIJNS5_1CILi128EEENS7_ILi32EEENS7_ILi256EEEEEELi256ENS_6half_tEfNS_4arch4Sm80ELb1ELb0ELb1ELb1ELb0ELb1ELb1ELb1EEENS1_21CollectiveEpilogueFwdINS6_IJS8_SA_S9_EEENS6_IJNS7_ILi1EEESI_SI_EEESC_SE_Li256ELb1ELb1ELb1ELb0EEENS1_36VarlenDynamicPersistentTileSchedulerILi128ELi32ELi256ELi256ELb1ELb1ELb0ELb1ELb1ELb1EEEEEEEEEvNT_6ParamsE,@function
        .size           _ZN7cutlass13device_kernelIN5flash19enable_sm80_to_sm89INS1_16FlashAttnFwdSm80INS1_25CollectiveMainloopFwdSm80ILi8ELi1ELb0EN4cute5tupleIJNS5_1CILi128EEENS7_ILi32EEENS7_ILi256EEEEEELi256ENS_6half_tEfNS_4arch4Sm80ELb1ELb0ELb1ELb1ELb0ELb1ELb1ELb1EEENS1_21CollectiveEpilogueFwdINS6_IJS8_SA_S9_EEENS6_IJNS7_ILi1EEESI_SI_EEESC_SE_Li256ELb1ELb1ELb1ELb0EEENS1_36VarlenDynamicPersistentTileSchedulerILi128ELi32ELi256ELi256ELb1ELb1ELb0ELb1ELb1ELb1EEEEEEEEEvNT_6ParamsE,(.L_x_44 - _ZN7cutlass13device_kernelIN5flash19enable_sm80_to_sm89INS1_16FlashAttnFwdSm80INS1_25CollectiveMainloopFwdSm80ILi8ELi1ELb0EN4cute5tupleIJNS5_1CILi128EEENS7_ILi32EEENS7_ILi256EEEEEELi256ENS_6half_tEfNS_4arch4Sm80ELb1ELb0ELb1ELb1ELb0ELb1ELb1ELb1EEENS1_21CollectiveEpilogueFwdINS6_IJS8_SA_S9_EEENS6_IJNS7_ILi1EEESI_SI_EEESC_SE_Li256ELb1ELb1ELb1ELb0EEENS1_36VarlenDynamicPersistentTileSchedulerILi128ELi32ELi256ELi256ELb1ELb1ELb0ELb1ELb1ELb1EEEEEEEEEvNT_6ParamsE)
        .other          _ZN7cutlass13device_kernelIN5flash19enable_sm80_to_sm89INS1_16FlashAttnFwdSm80INS1_25CollectiveMainloopFwdSm80ILi8ELi1ELb0EN4cute5tupleIJNS5_1CILi128EEENS7_ILi32EEENS7_ILi256EEEEEELi256ENS_6half_tEfNS_4arch4Sm80ELb1ELb0ELb1ELb1ELb0ELb1ELb1ELb1EEENS1_21CollectiveEpilogueFwdINS6_IJS8_SA_S9_EEENS6_IJNS7_ILi1EEESI_SI_EEESC_SE_Li256ELb1ELb1ELb1ELb0EEENS1_36VarlenDynamicPersistentTileSchedulerILi128ELi32ELi256ELi256ELb1ELb1ELb0ELb1ELb1ELb1EEEEEEEEEvNT_6ParamsE,@"STO_CUDA_ENTRY STV_DEFAULT"
_ZN7cutlass13device_kernelIN5flash19enable_sm80_to_sm89INS1_16FlashAttnFwdSm80INS1_25CollectiveMainloopFwdSm80ILi8ELi1ELb0EN4cute5tupleIJNS5_1CILi128EEENS7_ILi32EEENS7_ILi256EEEEEELi256ENS_6half_tEfNS_4arch4Sm80ELb1ELb0ELb1ELb1ELb0ELb1ELb1ELb1EEENS1_21CollectiveEpilogueFwdINS6_IJS8_SA_S9_EEENS6_IJNS7_ILi1EEESI_SI_EEESC_SE_Li256ELb1ELb1ELb1ELb0EEENS1_36VarlenDynamicPersistentTileSchedulerILi128ELi32ELi256ELi256ELb1ELb1ELb0ELb1ELb1ELb1EEEEEEEEEvNT_6ParamsE:
[----:B------:R-:W-:Y:S01]  /*0000*/  LDC R1, c[0x0][0x37c] ;  /* 0x0000df00ff017b82 */ /* 0x000fe20000000800 */
[----:B------:R-:W-:Y:S05]  /*0010*/  EXIT ;  /* 0x000000000000794d */ /* 0x000fea0003800000 */
.L_x_8:
        /* <DEDUP_REMOVED lines=14> */
.L_x_44:


//--------------------- .text._ZN7cutlass13device_kernelIN5flash19enable_sm80_to_sm89INS1_16FlashAttnFwdSm80INS1_25CollectiveMainloopFwdSm80ILi8ELi1ELb0EN4cute5tupleIJNS5_1CILi128EEENS7_ILi96EEENS7_ILi256EEEEEELi256ENS_6half_tEfNS_4arch4Sm80ELb0ELb0ELb1ELb0ELb0ELb0ELb1ELb1EEENS1_21CollectiveEpilogueFwdINS6_IJS8_SA_S9_EEENS6_IJNS7_ILi1EEESI_SI_EEESC_SE_Li256ELb0ELb1ELb1ELb0EEENS1_19SingleTileSchedulerILb0ELb1ELb1ELi128EEEEEEEEEvNT_6ParamsE --------------------------
	.section	.text._ZN7cutlass13device_kernelIN5flash19enable_sm80_to_sm89INS1_16FlashAttnFwdSm80INS1_25CollectiveMainloopFwdSm80ILi8ELi1ELb0EN4cute5tupleIJNS5_1CILi128EEENS7_ILi96EEENS7_ILi256EEEEEELi256ENS_6half_tEfNS_4arch4Sm80ELb0ELb0ELb1ELb0ELb0ELb0ELb1ELb1EEENS1_21CollectiveEpilogueFwdINS6_IJS8_SA_S9_EEENS6_IJNS7_ILi1EEESI_SI_EEESC_SE_Li256ELb0ELb1ELb1ELb0EEENS1_19SingleTileSchedulerILb0ELb1ELb1ELi128EEEEEEEEEvNT_6ParamsE,"ax",@progbits
	.align	128
.text._ZN7cutlass13device_kernelIN5flash19enable_sm80_to_sm89INS1_16FlashAttnFwdSm80INS1_25CollectiveMainloopFwdSm80ILi8ELi1ELb0EN4cute5tupleIJNS5_1CILi128EEENS7_ILi96EEENS7_ILi256EEEEEELi256ENS_6half_tEfNS_4arch4Sm80ELb0ELb0ELb1ELb0ELb0ELb0ELb1ELb1EEENS1_21CollectiveEpilogueFwdINS6_IJS8_SA_S9_EEENS6_IJNS7_ILi1EEESI_SI_EEESC_SE_Li256ELb0ELb1ELb1ELb0EEENS1_19SingleTileSchedulerILb0ELb1ELb1ELi128EEEEEEEEEvNT_6ParamsE:
        .type           _ZN7cutlass13device_kernelIN5flash19enable_sm80_to_sm89INS1_16FlashAttnFwdSm80INS1_25CollectiveMainloopFwdSm80ILi8ELi1ELb0EN4cute5tupleIJNS5_1CILi128EEENS7_ILi96EEENS7_ILi256EEEEEELi256ENS_6half_tEfNS_4arch4Sm80ELb0ELb0ELb1ELb0ELb0ELb0ELb1ELb1EEENS1_21CollectiveEpilogueFwdINS6_IJS8_SA_S9_EEENS6_IJNS7_ILi1EEESI_SI_EEESC_SE_Li256ELb0ELb1ELb1ELb0EEENS1_19SingleTileSchedulerILb0ELb1ELb1ELi128EEEEEEEEEvNT_6ParamsE,@function
        .size           _ZN7cutlass13device_kernelIN5flash19enable_sm80_to_sm89INS1_16FlashAttnFwdSm80INS1_25CollectiveMainloopFwdSm80ILi8ELi1ELb0EN4cute5tupleIJNS5_1CILi128EEENS7_ILi96EEENS7_ILi256EEEEEELi256ENS_6half_tEfNS_4arch4Sm80ELb0ELb0ELb1ELb0ELb0ELb0ELb1ELb1EEENS1_21CollectiveEpilogueFwdINS6_IJS8_SA_S9_EEENS6_IJNS7_ILi1EEESI_SI_EEESC_SE_Li256ELb0ELb1ELb1ELb0EEENS1_19SingleTileSchedulerILb0ELb1ELb1ELi128EEEEEEEEEvNT_6ParamsE,(.L_x_45 - _ZN7cutlass13device_kernelIN5flash19enable_sm80_to_sm89INS1_16FlashAttnFwdSm80INS1_25CollectiveMainloopFwdSm80ILi8ELi1ELb0EN4cute5tupleIJNS5_1CILi128EEENS7_ILi96EEENS7_ILi256EEEEEELi256ENS_6half_tEfNS_4arch4Sm80ELb0ELb0ELb1ELb0ELb0ELb0ELb1ELb1EEENS1_21CollectiveEpilogueFwdINS6_IJS8_SA_S9_EEENS6_IJNS7_ILi1EEESI_SI_EEESC_SE_Li256ELb0ELb1ELb1ELb0EEENS1_19SingleTileSchedulerILb0ELb1ELb1ELi128EEEEEEEEEvNT_6ParamsE)
        .other          _ZN7cutlass13device_kernelIN5flash19enable_sm80_to_sm89INS1_16FlashAttnFwdSm80INS1_25CollectiveMainloopFwdSm80ILi8ELi1ELb0EN4cute5tupleIJNS5_1CILi128EEENS7_ILi96EEENS7_ILi256EEEEEELi256ENS_6half_tEfNS_4arch4Sm80ELb0ELb0ELb1ELb0ELb0ELb0ELb1ELb1EEENS1_21CollectiveEpilogueFwdINS6_IJS8_SA_S9_EEENS6_IJNS7_ILi1EEESI_SI_EEESC_SE_Li256ELb0ELb1ELb1ELb0EEENS1_19SingleTileSchedulerILb0ELb1ELb1ELi128EEEEEEEEEvNT_6ParamsE,@"STO_CUDA_ENTRY STV_DEFAULT"
_ZN7cutlass13device_kernelIN5flash19enable_sm80_to_sm89INS1_16FlashAttnFwdSm80INS1_25CollectiveMainloopFwdSm80ILi8ELi1ELb0EN4cute5tupleIJNS5_1CILi128EEENS7_ILi96EEENS7_ILi256EEEEEELi256ENS_6half_tEfNS_4arch4Sm80ELb0ELb0ELb1ELb0ELb0ELb0ELb1ELb1EEENS1_21CollectiveEpilogueFwdINS6_IJS8_SA_S9_EEENS6_IJNS7_ILi1EEESI_SI_EEESC_SE_Li256ELb0ELb1ELb1ELb0EEENS1_19SingleTileSchedulerILb0ELb1ELb1ELi128EEEEEEEEEvNT_6ParamsE:
[----:B------:R-:W-:Y:S01]  /*0000*/  LDC R1, c[0x0][0x37c] ;  /* 0x0000df00ff017b82 */ /* 0x000fe20000000800 */
[----:B------:R-:W-:Y:S05]  /*0010*/  EXIT ;  /* 0x000000000000794d */ /* 0x000fea0003800000 */
.L_x_9:
        /* <DEDUP_REMOVED lines=14> */
.L_x_45:


//--------------------- .text._ZN7cutlass13device_kernelIN5flash19enable_sm80_to_sm89INS1_16FlashAttnFwdSm80INS1_25CollectiveMainloopFwdSm80ILi8ELi1ELb0EN4cute5tupleIJNS5_1CILi128EEENS7_ILi64EEENS7_ILi256EEEEEELi256ENS_6half_tEfNS_4arch4Sm80ELb0ELb0ELb1ELb1ELb0ELb0ELb1ELb1EEENS1_21CollectiveEpilogueFwdINS6_IJS8_SA_S9_EEENS6_IJNS7_ILi1EEESI_SI_EEESC_SE_Li256ELb1ELb1ELb1ELb0EEENS1_36VarlenDynamicPersistentTileSchedulerILi128ELi64ELi256ELi256ELb1ELb1ELb0ELb0ELb1ELb1EEEEEEEEEvNT_6ParamsE --------------------------
	.section	.text._ZN7cutlass13device_kernelIN5flash19enable_sm80_to_sm89INS1_16FlashAttnFwdSm80INS1_25CollectiveMainloopFwdSm80ILi8ELi1ELb0EN4cute5tupleIJNS5_1CILi128EEENS7_ILi64EEENS7_ILi256EEEEEELi256ENS_6half_tEfNS_4arch4Sm80ELb0ELb0ELb1ELb1ELb0ELb0ELb1ELb1EEENS1_21CollectiveEpilogueFwdINS6_IJS8_SA_S9_EEENS6_IJNS7_ILi1EEESI_SI_EEESC_SE_Li256ELb1ELb1ELb1ELb0EEENS1_36VarlenDynamicPersistentTileSchedulerILi128ELi64ELi256ELi256ELb1ELb1ELb0ELb0ELb1ELb1EEEEEEEEEvNT_6ParamsE,"ax",@progbits
	.align	128
.text._ZN7cutlass13device_kernelIN5flash19enable_sm80_to_sm89INS1_16FlashAttnFwdSm80INS1_25CollectiveMainloopFwdSm80ILi8ELi1ELb0EN4cute5tupleIJNS5_1CILi128EEENS7_ILi64EEENS7_ILi256EEEEEELi256ENS_6half_tEfNS_4arch4Sm80ELb0ELb0ELb1ELb1ELb0ELb0ELb1ELb1EEENS1_21CollectiveEpilogueFwdINS6_IJS8_SA_S9_EEENS6_IJNS7_ILi1EEESI_SI_EEESC_SE_Li256ELb1ELb1ELb1ELb0EEENS1_36VarlenDynamicPersistentTileSchedulerILi128ELi64ELi256ELi256ELb1ELb1ELb0ELb0ELb1ELb1EEEEEEEEEvNT_6ParamsE:
        .type           _ZN7cutlass13device_kernelIN5flash19enable_sm80_to_sm89INS1_16FlashAttnFwdSm80INS1_25CollectiveMainloopFwdSm80ILi8ELi1ELb0EN4cute5tupleIJNS5_1CILi128EEENS7_ILi64EEENS7_ILi256EEEEEELi256ENS_6half_tEfNS_4arch4Sm80ELb0ELb0ELb1ELb1ELb0ELb0ELb1ELb1EEENS1_21CollectiveEpilogueFwdINS6_IJS8_SA_S9_EEENS6_IJNS7_ILi1EEESI_SI_EEESC_SE_Li256ELb1ELb1ELb1ELb0EEENS1_36VarlenDynamicPersistentTileSchedulerILi128ELi64ELi256ELi256ELb1ELb1ELb0ELb0ELb1ELb1EEEEEEEEEvNT_6ParamsE,@function
        .size           _ZN7cutlass13device_kernelIN5flash19enable_sm80_to_sm89INS1_16FlashAttnFwdSm80INS1_25CollectiveMainloopFwdSm80ILi8ELi1ELb0EN4cute5tupleIJNS5_1CILi128EEENS7_ILi64EEENS7_ILi256EEEEEELi256ENS_6half_tEfNS_4arch4Sm80ELb0ELb0ELb1ELb1ELb0ELb0ELb1ELb1EEENS1_21CollectiveEpilogueFwdINS6_IJS8_SA_S9_EEENS6_IJNS7_ILi1EEESI_SI_EEESC_SE_Li256ELb1ELb1ELb1ELb0EEENS1_36VarlenDynamicPersistentTileSchedulerILi128ELi64ELi256ELi256ELb1ELb1ELb0ELb0ELb1ELb1EEEEEEEEEvNT_6ParamsE,(.L_x_46 - _ZN7cutlass13device_kernelIN5flash19enable_sm80_to_sm89INS1_16FlashAttnFwdSm80INS1_25CollectiveMainloopFwdSm80ILi8ELi1ELb0EN4cute5tupleIJNS5_1CILi128EEENS7_ILi64EEENS7_ILi256EEEEEELi256ENS_6half_tEfNS_4arch4Sm80ELb0ELb0ELb1ELb1ELb0ELb0ELb1ELb1EEENS1_21CollectiveEpilogueFwdINS6_IJS8_SA_S9_EEENS6_IJNS7_ILi1EEESI_SI_EEESC_SE_Li256ELb1ELb1ELb1ELb0EEENS1_36VarlenDynamicPersistentTileSchedulerILi128ELi64ELi256ELi256ELb1ELb1ELb0ELb0ELb1ELb1EEEEEEEEEvNT_6ParamsE)
        .other          _ZN7cutlass13device_kernelIN5flash19enable_sm80_to_sm89INS1_16FlashAttnFwdSm80INS1_25CollectiveMainloopFwdSm80ILi8ELi1ELb0EN4cute5tupleIJNS5_1CILi128EEENS7_ILi64EEENS7_ILi256EEEEEELi256ENS_6half_tEfNS_4arch4Sm80ELb0ELb0ELb1ELb1ELb0ELb0ELb1ELb1EEENS1_21CollectiveEpilogueFwdINS6_IJS8_SA_S9_EEENS6_IJNS7_ILi1EEESI_SI_EEESC_SE_Li256ELb1ELb1ELb1ELb0EEENS1_36VarlenDynamicPersistentTileSchedulerILi128ELi64ELi256ELi256ELb1ELb1ELb0ELb0ELb1ELb1EEEEEEEEEvNT_6ParamsE,@"STO_CUDA_ENTRY STV_DEFAULT"
_ZN7cutlass13device_kernelIN5flash19enable_sm80_to_sm89INS1_16FlashAttnFwdSm80INS1_25CollectiveMainloopFwdSm80ILi8ELi1ELb0EN4cute5tupleIJNS5_1CILi128EEENS7_ILi64EEENS7_ILi256EEEEEELi256ENS_6half_tEfNS_4arch4Sm80ELb0ELb0ELb1ELb1ELb0ELb0ELb1ELb1EEENS1_21CollectiveEpilogueFwdINS6_IJS8_SA_S9_EEENS6_IJNS7_ILi1EEESI_SI_EEESC_SE_Li256ELb1ELb1ELb1ELb0EEENS1_36VarlenDynamicPersistentTileSchedulerILi128ELi64ELi256ELi256ELb1ELb1ELb0ELb0ELb1ELb1EEEEEEEEEvNT_6ParamsE:
[----:B------:R-:W-:Y:S01]  /*0000*/  LDC R1, c[0x0][0x37c] ;  /* 0x0000df00ff017b82 */ /* 0x000fe20000000800 */
[----:B------:R-:W-:Y:S05]  /*0010*/  EXIT ;  /* 0x000000000000794d */ /* 0x000fea0003800000 */
.L_x_10:
        /* <DEDUP_REMOVED lines=14> */
.L_x_46:


//--------------------- .text._ZN7cutlass13device_kernelIN5flash19enable_sm80_to_sm89INS1_16FlashAttnFwdSm80INS1_25CollectiveMainloopFwdSm80ILi8ELi1ELb0EN4cute5tupleIJNS5_1CILi128EEENS7_ILi48EEENS7_ILi256EEEEEELi256ENS_6half_tEfNS_4arch4Sm80ELb0ELb0ELb1ELb1ELb0ELb1ELb1ELb1EEENS1_21CollectiveEpilogueFwdINS6_IJS8_SA_S9_EEENS6_IJNS7_ILi1EEESI_SI_EEESC_SE_Li256ELb1ELb1ELb1ELb0EEENS1_36VarlenDynamicPersistentTileSchedulerILi128ELi48ELi256ELi256ELb1ELb1ELb0ELb0ELb1ELb1EEEEEEEEEvNT_6ParamsE --------------------------
	.section	.text._ZN7cutlass13device_kernelIN5flash19enable_sm80_to_sm89INS1_16FlashAttnFwdSm80INS1_25CollectiveMainloopFwdSm80ILi8ELi1ELb0EN4cute5tupleIJNS5_1CILi128EEENS7_ILi48EEENS7_ILi256EEEEEELi256ENS_6half_tEfNS_4arch4Sm80ELb0ELb0ELb1ELb1ELb0ELb1ELb1ELb1EEENS1_21CollectiveEpilogueFwdINS6_IJS8_SA_S9_EEENS6_IJNS7_ILi1EEESI_SI_EEESC_SE_Li256ELb1ELb1ELb1ELb0EEENS1_36VarlenDynamicPersistentTileSchedulerILi128ELi48ELi256ELi256ELb1ELb1ELb0ELb0ELb1ELb1EEEEEEEEEvNT_6ParamsE,"ax",@progbits
	.align	128
.text._ZN7cutlass13device_kernelIN5flash19enable_sm80_to_sm89INS1_16FlashAttnFwdSm80INS1_25CollectiveMainloopFwdSm80ILi8ELi1ELb0EN4cute5tupleIJNS5_1CILi128EEENS7_ILi48EEENS7_ILi256EEEEEELi256ENS_6half_tEfNS_4arch4Sm80ELb0ELb0ELb1ELb1ELb0ELb1ELb1ELb1EEENS1_21CollectiveEpilogueFwdINS6_IJS8_SA_S9_EEENS6_IJNS7_ILi1EEESI_SI_EEESC_SE_Li256ELb1ELb1ELb1ELb0EEENS1_36VarlenDynamicPersistentTileSchedulerILi128ELi48ELi256ELi256ELb1ELb1ELb0ELb0ELb1ELb1EEEEEEEEEvNT_6ParamsE:
        .type           _ZN7cutlass13device_kernelIN5flash19enable_sm80_to_sm89INS1_16FlashAttnFwdSm80INS1_25CollectiveMainloopFwdSm80ILi8ELi1ELb0EN4cute5tupleIJNS5_1CILi128EEENS7_ILi48EEENS7_ILi256EEEEEELi256ENS_6half_tEfNS_4arch4Sm80ELb0ELb0ELb1ELb1ELb0ELb1ELb1ELb1EEENS1_21CollectiveEpilogueFwdINS6_IJS8_SA_S9_EEENS6_IJNS7_ILi1EEESI_SI_EEESC_SE_Li256ELb1ELb1ELb1ELb0EEENS1_36VarlenDynamicPersistentTileSchedulerILi128ELi48ELi256ELi256ELb1ELb1ELb0ELb0ELb1ELb1EEEEEEEEEvNT_6ParamsE,@function
        .size           _ZN7cutlass13device_kernelIN5flash19enable_sm80_to_sm89INS1_16FlashAttnFwdSm80INS1_25CollectiveMainloopFwdSm80ILi8ELi1ELb0EN4cute5tupleIJNS5_1CILi128EEENS7_ILi48EEENS7_ILi256EEEEEELi256ENS_6half_tEfNS_4arch4Sm80ELb0ELb0ELb1ELb1ELb0ELb1ELb1ELb1EEENS1_21CollectiveEpilogueFwdINS6_IJS8_SA_S9_EEENS6_IJNS7_ILi1EEESI_SI_EEESC_SE_Li256ELb1ELb1ELb1ELb0EEENS1_36VarlenDynamicPersistentTileSchedulerILi128ELi48ELi256ELi256ELb1ELb1ELb0ELb0ELb1ELb1EEEEEEEEEvNT_6ParamsE,(.L_x_47 - _ZN7cutlass13device_kernelIN5flash19enable_sm80_to_sm89INS1_16FlashAttnFwdSm80INS1_25CollectiveMainloopFwdSm80ILi8ELi1ELb0EN4cute5tupleIJNS5_1CILi128EEENS7_ILi48EEENS7_ILi256EEEEEELi256ENS_6half_tEfNS_4arch4Sm80ELb0ELb0ELb1ELb1ELb0ELb1ELb1ELb1EEENS1_21CollectiveEpilogueFwdINS6_IJS8_SA_S9_EEENS6_IJNS7_ILi1EEESI_SI_EEESC_SE_Li256ELb1ELb1ELb1ELb0EEENS1_36VarlenDynamicPersistentTileSchedulerILi128ELi48ELi256ELi256ELb1ELb1ELb0ELb0ELb1ELb1EEEEEEEEEvNT_6ParamsE)
        .other          _ZN7cutlass13device_kernelIN5flash19enable_sm80_to_sm89INS1_16FlashAttnFwdSm80INS1_25CollectiveMainloopFwdSm80ILi8ELi1ELb0EN4cute5tupleIJNS5_1CILi128EEENS7_ILi48EEENS7_ILi256EEEEEELi256ENS_6half_tEfNS_4arch4Sm80ELb0ELb0ELb1ELb1ELb0ELb1ELb1ELb1EEENS1_21CollectiveEpilogueFwdINS6_IJS8_SA_S9_EEENS6_IJNS7_ILi1EEESI_SI_EEESC_SE_Li256ELb1ELb1ELb1ELb0EEENS1_36VarlenDynamicPersistentTileSchedulerILi128ELi48ELi256ELi256ELb1ELb1ELb0ELb0ELb1ELb1EEEEEEEEEvNT_6ParamsE,@"STO_CUDA_ENTRY STV_DEFAULT"
_ZN7cutlass13device_kernelIN5flash19enable_sm80_to_sm89INS1_16FlashAttnFwdSm80INS1_25CollectiveMainloopFwdSm80ILi8ELi1ELb0EN4cute5tupleIJNS5_1CILi128EEENS7_ILi48EEENS7_ILi256EEEEEELi256ENS_6half_tEfNS_4arch4Sm80ELb0ELb0ELb1ELb1ELb0ELb1ELb1ELb1EEENS1_21CollectiveEpilogueFwdINS6_IJS8_SA_S9_EEENS6_IJNS7_ILi1EEESI_SI_EEESC_SE_Li256ELb1ELb1ELb1ELb0EEENS1_36VarlenDynamicPersistentTileSchedulerILi128ELi48ELi256ELi256ELb1ELb1ELb0ELb0ELb1ELb1EEEEEEEEEvNT_6ParamsE:
[----:B------:R-:W-:Y:S01]  /*0000*/  LDC R1, c[0x0][0x37c] ;  /* 0x0000df00ff017b82 */ /* 0x000fe20000000800 */
[----:B------:R-:W-:Y:S05]  /*0010*/  EXIT ;  /* 0x000000000000794d */ /* 0x000fea0003800000 */
.L_x_11:
        /* <DEDUP_REMOVED lines=14> */
.L_x_47:


//--------------------- .text._ZN7cutlass13device_kernelIN5flash19enable_sm80_to_sm89INS1_16FlashAttnFwdSm80INS1_25CollectiveMainloopFwdSm80ILi8ELi1ELb0EN4cute5tupleIJNS5_1CILi128EEENS7_ILi64EEENS7_ILi256EEEEEELi256ENS_6half_tEfNS_4arch4Sm80ELb0ELb1ELb1ELb0ELb0ELb0ELb1ELb1EEENS1_21CollectiveEpilogueFwdINS6_IJS8_SA_S9_EEENS6_IJNS7_ILi1EEESI_SI_EEESC_SE_Li256ELb0ELb1ELb1ELb0EEENS1_19SingleTileSchedulerILb0ELb1ELb1ELi128EEEEEEEEEvNT_6ParamsE --------------------------
	.section	.text._ZN7cutlass13device_kernelIN5flash19enable_sm80_to_sm89INS1_16FlashAttnFwdSm80INS1_25CollectiveMainloopFwdSm80ILi8ELi1ELb0EN4cute5tupleIJNS5_1CILi128EEENS7_ILi64EEENS7_ILi256EEEEEELi256ENS_6half_tEfNS_4arch4Sm80ELb0ELb1ELb1ELb0ELb0ELb0ELb1ELb1EEENS1_21CollectiveEpilogueFwdINS6_IJS8_SA_S9_EEENS6_IJNS7_ILi1EEESI_SI_EEESC_SE_Li256ELb0ELb1ELb1ELb0EEENS1_19SingleTileSchedulerILb0ELb1ELb1ELi128EEEEEEEEEvNT_6ParamsE,"ax",@progbits
	.align	128
.text._ZN7cutlass13device_kernelIN5flash19enable_sm80_to_sm89INS1_16FlashAttnFwdSm80INS1_25CollectiveMainloopFwdSm80ILi8ELi1ELb0EN4cute5tupleIJNS5_1CILi128EEENS7_ILi64EEENS7_ILi256EEEEEELi256ENS_6half_tEfNS_4arch4Sm80ELb0ELb1ELb1ELb0ELb0ELb0ELb1ELb1EEENS1_21CollectiveEpilogueFwdINS6_IJS8_SA_S9_EEENS6_IJNS7_ILi1EEESI_SI_EEESC_SE_Li256ELb0ELb1ELb1ELb0EEENS1_19SingleTileSchedulerILb0ELb1ELb1ELi128EEEEEEEEEvNT_6ParamsE:
        .type           _ZN7cutlass13device_kernelIN5flash19enable_sm80_to_sm89INS1_16FlashAttnFwdSm80INS1_25CollectiveMainloopFwdSm80ILi8ELi1ELb0EN4cute5tupleIJNS5_1CILi128EEENS7_ILi64EEENS7_ILi256EEEEEELi256ENS_6half_tEfNS_4arch4Sm80ELb0ELb1ELb1ELb0ELb0ELb0ELb1ELb1EEENS1_21CollectiveEpilogueFwdINS6_IJS8_SA_S9_EEENS6_IJNS7_ILi1EEESI_SI_EEESC_SE_Li256ELb0ELb1ELb1ELb0EEENS1_19SingleTileSchedulerILb0ELb1ELb1ELi128EEEEEEEEEvNT_6ParamsE,@function
        .size           _ZN7cutlass13device_kernelIN5flash19enable_sm80_to_sm89INS1_16FlashAttnFwdSm80INS1_25CollectiveMainloopFwdSm80ILi8ELi1ELb0EN4cute5tupleIJNS5_1CILi128EEENS7_ILi64EEENS7_ILi256EEEEEELi256ENS_6half_tEfNS_4arch4Sm80ELb0ELb1ELb1ELb0ELb0ELb0ELb1ELb1EEENS1_21CollectiveEpilogueFwdINS6_IJS8_SA_S9_EEENS6_IJNS7_ILi1EEESI_SI_EEESC_SE_Li256ELb0ELb1ELb1ELb0EEENS1_19SingleTileSchedulerILb0ELb1ELb1ELi128EEEEEEEEEvNT_6ParamsE,(.L_x_48 - _ZN7cutlass13device_kernelIN5flash19enable_sm80_to_sm89INS1_16FlashAttnFwdSm80INS1_25CollectiveMainloopFwdSm80ILi8ELi1ELb0EN4cute5tupleIJNS5_1CILi128EEENS7_ILi64EEENS7_ILi256EEEEEELi256ENS_6half_tEfNS_4arch4Sm80ELb0ELb1ELb1ELb0ELb0ELb0ELb1ELb1EEENS1_21CollectiveEpilogueFwdINS6_IJS8_SA_S9_EEENS6_IJNS7_ILi1EEESI_SI_EEESC_SE_Li256ELb0ELb1ELb1ELb0EEENS1_19SingleTileSchedulerILb0ELb1ELb1ELi128EEEEEEEEEvNT_6ParamsE)
        .other          _ZN7cutlass13device_kernelIN5flash19enable_sm80_to_sm89INS1_16FlashAttnFwdSm80INS1_25CollectiveMainloopFwdSm80ILi8ELi1ELb0EN4cute5tupleIJNS5_1CILi128EEENS7_ILi64EEENS7_ILi256EEEEEELi256ENS_6half_tEfNS_4arch4Sm80ELb0ELb1ELb1ELb0ELb0ELb0ELb1ELb1EEENS1_21CollectiveEpilogueFwdINS6_IJS8_SA_S9_EEENS6_IJNS7_ILi1EEESI_SI_EEESC_SE_Li256ELb0ELb1ELb1ELb0EEENS1_19SingleTileSchedulerILb0ELb1ELb1ELi128EEEEEEEEEvNT_6ParamsE,@"STO_CUDA_ENTRY STV_DEFAULT"
_ZN7cutlass13device_kernelIN5flash19enable_sm80_to_sm89INS1_16FlashAttnFwdSm80INS1_25CollectiveMainloopFwdSm80ILi8ELi1ELb0EN4cute5tupleIJNS5_1CILi128EEENS7_ILi64EEENS7_ILi256EEEEEELi256ENS_6half_tEfNS_4arch4Sm80ELb0ELb1ELb1ELb0ELb0ELb0ELb1ELb1EEENS1_21CollectiveEpilogueFwdINS6_IJS8_SA_S9_EEENS6_IJNS7_ILi1EEESI_SI_EEESC_SE_Li256ELb0ELb1ELb1ELb0EEENS1_19SingleTileSchedulerILb0ELb1ELb1ELi128EEEEEEEEEvNT_6ParamsE:
[----:B------:R-:W-:Y:S01]  /*0000*/  LDC R1, c[0x0][0x37c] ;  /* 0x0000df00ff017b82 */ /* 0x000fe20000000800 */
[----:B------:R-:W-:Y:S05]  /*0010*/  EXIT ;  /* 0x000000000000794d */ /* 0x000fea0003800000 */
.L_x_12:
        /* <DEDUP_REMOVED lines=14> */
.L_x_48:


//--------------------- .text._ZN7cutlass13device_kernelIN5flash19enable_sm80_to_sm89INS1_16FlashAttnFwdSm80INS1_25CollectiveMainloopFwdSm80ILi8ELi1ELb0EN4cute5tupleIJNS5_1CILi128EEENS7_ILi64EEENS7_ILi256EEEEEELi256ENS_6half_tEfNS_4arch4Sm80ELb0ELb1ELb1ELb1ELb0ELb0ELb1ELb1EEENS1_21CollectiveEpilogueFwdINS6_IJS8_SA_S9_EEENS6_IJNS7_ILi1EEESI_SI_EEESC_SE_Li256ELb1ELb1ELb1ELb0EEENS1_36VarlenDynamicPersistentTileSchedulerILi128ELi64ELi256ELi256ELb1ELb1ELb0ELb1ELb0ELb1EEEEEEEEEvNT_6ParamsE --------------------------
	.section	.text._ZN7cutlass13device_kernelIN5flash19enable_sm80_to_sm89INS1_16FlashAttnFwdSm80INS1_25CollectiveMainloopFwdSm80ILi8ELi1ELb0EN4cute5tupleIJNS5_1CILi128EEENS7_ILi64EEENS7_ILi256EEEEEELi256ENS_6half_tEfNS_4arch4Sm80ELb0ELb1ELb1ELb1ELb0ELb0ELb1ELb1EEENS1_21CollectiveEpilogueFwdINS6_IJS8_SA_S9_EEENS6_IJNS7_ILi1EEESI_SI_EEESC_SE_Li256ELb1ELb1ELb1ELb0EEENS1_36VarlenDynamicPersistentTileSchedulerILi128ELi64ELi256ELi256ELb1ELb1ELb0ELb1ELb0ELb1EEEEEEEEEvNT_6ParamsE,"ax",@progbits
	.align	128
.text._ZN7cutlass13device_kernelIN5flash19enable_sm80_to_sm89INS1_16FlashAttnFwdSm80INS1_25CollectiveMainloopFwdSm80ILi8ELi1ELb0EN4cute5tupleIJNS5_1CILi128EEENS7_ILi64EEENS7_ILi256EEEEEELi256ENS_6half_tEfNS_4arch4Sm80ELb0ELb1ELb1ELb1ELb0ELb0ELb1ELb1EEENS1_21CollectiveEpilogueFwdINS6_IJS8_SA_S9_EEENS6_IJNS7_ILi1EEESI_SI_EEESC_SE_Li256ELb1ELb1ELb1ELb0EEENS1_36VarlenDynamicPersistentTileSchedulerILi128ELi64ELi256ELi256ELb1ELb1ELb0ELb1ELb0ELb1EEEEEEEEEvNT_6ParamsE:
        .type           _ZN7cutlass13device_kernelIN5flash19enable_sm80_to_sm89INS1_16FlashAttnFwdSm80INS1_25CollectiveMainloopFwdSm80ILi8ELi1ELb0EN4cute5tupleIJNS5_1CILi128EEENS7_ILi64EEENS7_ILi256EEEEEELi256ENS_6half_tEfNS_4arch4Sm80ELb0ELb1ELb1ELb1ELb0ELb0ELb1ELb1EEENS1_21CollectiveEpilogueFwdINS6_IJS8_SA_S9_EEENS6_IJNS7_ILi1EEESI_SI_EEESC_SE_Li256ELb1ELb1ELb1ELb0EEENS1_36VarlenDynamicPersistentTileSchedulerILi128ELi64ELi256ELi256ELb1ELb1ELb0ELb1ELb0ELb1EEEEEEEEEvNT_6ParamsE,@function
        .size           _ZN7cutlass13device_kernelIN5flash19enable_sm80_to_sm89INS1_16FlashAttnFwdSm80INS1_25CollectiveMainloopFwdSm80ILi8ELi1ELb0EN4cute5tupleIJNS5_1CILi128EEENS7_ILi64EEENS7_ILi256EEEEEELi256ENS_6half_tEfNS_4arch4Sm80ELb0ELb1ELb1ELb1ELb0ELb0ELb1ELb1EEENS1_21CollectiveEpilogueFwdINS6_IJS8_SA_S9_EEENS6_IJNS7_ILi1EEESI_SI_EEESC_SE_Li256ELb1ELb1ELb1ELb0EEENS1_36VarlenDynamicPersistentTileSchedulerILi128ELi64ELi256ELi256ELb1ELb1ELb0ELb1ELb0ELb1EEEEEEEEEvNT_6ParamsE,(.L_x_49 - _ZN7cutlass13device_kernelIN5flash19enable_sm80_to_sm89INS1_16FlashAttnFwdSm80INS1_25CollectiveMainloopFwdSm80ILi8ELi1ELb0EN4cute5tupleIJNS5_1CILi128EEENS7_ILi64EEENS7_ILi256EEEEEELi256ENS_6half_tEfNS_4arch4Sm80ELb0ELb1ELb1ELb1ELb0ELb0ELb1ELb1EEENS1_21CollectiveEpilogueFwdINS6_IJS8_SA_S9_EEENS6_IJNS7_ILi1EEESI_SI_EEESC_SE_Li256ELb1ELb1ELb1ELb0EEENS1_36VarlenDynamicPersistentTileSchedulerILi128ELi64ELi256ELi256ELb1ELb1ELb0ELb1ELb0ELb1EEEEEEEEEvNT_6ParamsE)
        .other          _ZN7cutlass13device_kernelIN5flash19enable_sm80_to_sm89INS1_16FlashAttnFwdSm80INS1_25CollectiveMainloopFwdSm80ILi8ELi1ELb0EN4cute5tupleIJNS5_1CILi128EEENS7_ILi64EEENS7_ILi256EEEEEELi256ENS_6half_tEfNS_4arch4Sm80ELb0ELb1ELb1ELb1ELb0ELb0ELb1ELb1EEENS1_21CollectiveEpilogueFwdINS6_IJS8_SA_S9_EEENS6_IJNS7_ILi1EEESI_SI_EEESC_SE_Li256ELb1ELb1ELb1ELb0EEENS1_36VarlenDynamicPersistentTileSchedulerILi128ELi64ELi256ELi256ELb1ELb1ELb0ELb1ELb0ELb1EEEEEEEEEvNT_6ParamsE,@"STO_CUDA_ENTRY STV_DEFAULT"
_ZN7cutlass13device_kernelIN5flash19enable_sm80_to_sm89INS1_16FlashAttnFwdSm80INS1_25CollectiveMainloopFwdSm80ILi8ELi1ELb0EN4cute5tupleIJNS5_1CILi128EEENS7_ILi64EEENS7_ILi256EEEEEELi256ENS_6half_tEfNS_4arch4Sm80ELb0ELb1ELb1ELb1ELb0ELb0ELb1ELb1EEENS1_21CollectiveEpilogueFwdINS6_IJS8_SA_S9_EEENS6_IJNS7_ILi1EEESI_SI_EEESC_SE_Li256ELb1ELb1ELb1ELb0EEENS1_36VarlenDynamicPersistentTileSchedulerILi128ELi64ELi256ELi256ELb1ELb1ELb0ELb1ELb0ELb1EEEEEEEEEvNT_6ParamsE:
[----:B------:R-:W-:Y:S01]  /*0000*/  LDC R1, c[0x0][0x37c] ;  /* 0x0000df00ff017b82 */ /* 0x000fe20000000800 */
[----:B------:R-:W-:Y:S05]  /*0010*/  EXIT ;  /* 0x000000000000794d */ /* 0x000fea0003800000 */
.L_x_13:
        /* <DEDUP_REMOVED lines=14> */
.L_x_49:


//--------------------- .text._ZN7cutlass13device_kernelIN5flash19enable_sm80_to_sm89INS1_16FlashAttnFwdSm80INS1_25CollectiveMainloopFwdSm80ILi8ELi1ELb0EN4cute5tupleIJNS5_1CILi128EEENS7_ILi48EEENS7_ILi256EEEEEELi256ENS_6half_tEfNS_4arch4Sm80ELb0ELb1ELb1ELb1ELb0ELb1ELb1ELb1EEENS1_21CollectiveEpilogueFwdINS6_IJS8_SA_S9_EEENS6_IJNS7_ILi1EEESI_SI_EEESC_SE_Li256ELb1ELb1ELb1ELb0EEENS1_36VarlenDynamicPersistentTileSchedulerILi128ELi48ELi256ELi256ELb1ELb1ELb0ELb1ELb0ELb1EEEEEEEEEvNT_6ParamsE --------------------------
	.section	.text._ZN7cutlass13device_kernelIN5flash19enable_sm80_to_sm89INS1_16FlashAttnFwdSm80INS1_25CollectiveMainloopFwdSm80ILi8ELi1ELb0EN4cute5tupleIJNS5_1CILi128EEENS7_ILi48EEENS7_ILi256EEEEEELi256ENS_6half_tEfNS_4arch4Sm80ELb0ELb1ELb1ELb1ELb0ELb1ELb1ELb1EEENS1_21CollectiveEpilogueFwdINS6_IJS8_SA_S9_EEENS6_IJNS7_ILi1EEESI_SI_EEESC_SE_Li256ELb1ELb1ELb1ELb0EEENS1_36VarlenDynamicPersistentTileSchedulerILi128ELi48ELi256ELi256ELb1ELb1ELb0ELb1ELb0ELb1EEEEEEEEEvNT_6ParamsE,"ax",@progbits
	.align	128
.text._ZN7cutlass13device_kernelIN5flash19enable_sm80_to_sm89INS1_16FlashAttnFwdSm80INS1_25CollectiveMainloopFwdSm80ILi8ELi1ELb0EN4cute5tupleIJNS5_1CILi128EEENS7_ILi48EEENS7_ILi256EEEEEELi256ENS_6half_tEfNS_4arch4Sm80ELb0ELb1ELb1ELb1ELb0ELb1ELb1ELb1EEENS1_21CollectiveEpilogueFwdINS6_IJS8_SA_S9_EEENS6_IJNS7_ILi1EEESI_SI_EEESC_SE_Li256ELb1ELb1ELb1ELb0EEENS1_36VarlenDynamicPersistentTileSchedulerILi128ELi48ELi256ELi256ELb1ELb1ELb0ELb1ELb0ELb1EEEEEEEEEvNT_6ParamsE:
        .type           _ZN7cutlass13device_kernelIN5flash19enable_sm80_to_sm89INS1_16FlashAttnFwdSm80INS1_25CollectiveMainloopFwdSm80ILi8ELi1ELb0EN4cute5tupleIJNS5_1CILi128EEENS7_ILi48EEENS7_ILi256EEEEEELi256ENS_6half_tEfNS_4arch4Sm80ELb0ELb1ELb1ELb1ELb0ELb1ELb1ELb1EEENS1_21CollectiveEpilogueFwdINS6_IJS8_SA_S9_EEENS6_IJNS7_ILi1EEESI_SI_EEESC_SE_Li256ELb1ELb1ELb1ELb0EEENS1_36VarlenDynamicPersistentTileSchedulerILi128ELi48ELi256ELi256ELb1ELb1ELb0ELb1ELb0ELb1EEEEEEEEEvNT_6ParamsE,@function
        .size           _ZN7cutlass13device_kernelIN5flash19enable_sm80_to_sm89INS1_16FlashAttnFwdSm80INS1_25CollectiveMainloopFwdSm80ILi8ELi1ELb0EN4cute5tupleIJNS5_1CILi128EEENS7_ILi48EEENS7_ILi256EEEEEELi256ENS_6half_tEfNS_4arch4Sm80ELb0ELb1ELb1ELb1ELb0ELb1ELb1ELb1EEENS1_21CollectiveEpilogueFwdINS6_IJS8_SA_S9_EEENS6_IJNS7_ILi1EEESI_SI_EEESC_SE_Li256ELb1ELb1ELb1ELb0EEENS1_36VarlenDynamicPersistentTileSchedulerILi128ELi48ELi256ELi256ELb1ELb1ELb0ELb1ELb0ELb1EEEEEEEEEvNT_6ParamsE,(.L_x_50 - _ZN7cutlass13device_kernelIN5flash19enable_sm80_to_sm89INS1_16FlashAttnFwdSm80INS1_25CollectiveMainloopFwdSm80ILi8ELi1ELb0EN4cute5tupleIJNS5_1CILi128EEENS7_ILi48EEENS7_ILi256EEEEEELi256ENS_6half_tEfNS_4arch4Sm80ELb0ELb1ELb1ELb1ELb0ELb1ELb1ELb1EEENS1_21CollectiveEpilogueFwdINS6_IJS8_SA_S9_EEENS6_IJNS7_ILi1EEESI_SI_EEESC_SE_Li256ELb1ELb1ELb1ELb0EEENS1_36VarlenDynamicPersistentTileSchedulerILi128ELi48ELi256ELi256ELb1ELb1ELb0ELb1ELb0ELb1EEEEEEEEEvNT_6ParamsE)
        .other          _ZN7cutlass13device_kernelIN5flash19enable_sm80_to_sm89INS1_16FlashAttnFwdSm80INS1_25CollectiveMainloopFwdSm80ILi8ELi1ELb0EN4cute5tupleIJNS5_1CILi128EEENS7_ILi48EEENS7_ILi256EEEEEELi256ENS_6half_tEfNS_4arch4Sm80ELb0ELb1ELb1ELb1ELb0ELb1ELb1ELb1EEENS1_21CollectiveEpilogueFwdINS6_IJS8_SA_S9_EEENS6_IJNS7_ILi1EEESI_SI_EEESC_SE_Li256ELb1ELb1ELb1ELb0EEENS1_36VarlenDynamicPersistentTileSchedulerILi128ELi48ELi256ELi256ELb1ELb1ELb0ELb1ELb0ELb1EEEEEEEEEvNT_6ParamsE,@"STO_CUDA_ENTRY STV_DEFAULT"
_ZN7cutlass13device_kernelIN5flash19enable_sm80_to_sm89INS1_16FlashAttnFwdSm80INS1_25CollectiveMainloopFwdSm80ILi8ELi1ELb0EN4cute5tupleIJNS5_1CILi128EEENS7_ILi48EEENS7_ILi256EEEEEELi256ENS_6half_tEfNS_4arch4Sm80ELb0ELb1ELb1ELb1ELb0ELb1ELb1ELb1EEENS1_21CollectiveEpilogueFwdINS6_IJS8_SA_S9_EEENS6_IJNS7_ILi1EEESI_SI_EEESC_SE_Li256ELb1ELb1ELb1ELb0EEENS1_36VarlenDynamicPersistentTileSchedulerILi128ELi48ELi256ELi256ELb1ELb1ELb0ELb1ELb0ELb1EEEEEEEEEvNT_6ParamsE:
[----:B------:R-:W-:Y:S01]  /*0000*/  LDC R1, c[0x0][0x37c] ;  /* 0x0000df00ff017b82 */ /* 0x000fe20000000800 */
[----:B------:R-:W-:Y:S05]  /*0010*/  EXIT ;  /* 0x000000000000794d */ /* 0x000fea0003800000 */
.L_x_14:
        /* <DEDUP_REMOVED lines=14> */
.L_x_50:


//--------------------- .text._ZN7cutlass13device_kernelIN5flash19enable_sm80_to_sm89INS1_16FlashAttnFwdSm80INS1_25CollectiveMainloopFwdSm80ILi8ELi1ELb0EN4cute5tupleIJNS5_1CILi128EEENS7_ILi96EEENS7_ILi256EEEEEELi256ENS_6half_tEfNS_4arch4Sm80ELb1ELb0ELb1ELb0ELb0ELb0ELb1ELb1EEENS1_21CollectiveEpilogueFwdINS6_IJS8_SA_S9_EEENS6_IJNS7_ILi1EEESI_SI_EEESC_SE_Li256ELb0ELb1ELb1ELb0EEENS1_30DynamicPersistentTileSchedulerILi256ELi256ELb1ELb1ELb0EEEEEEEEEvNT_6ParamsE --------------------------
	.section	.text._ZN7cutlass13device_kernelIN5flash19enable_sm80_to_sm89INS1_16FlashAttnFwdSm80INS1_25CollectiveMainloopFwdSm80ILi8ELi1ELb0EN4cute5tupleIJNS5_1CILi128EEENS7_ILi96EEENS7_ILi256EEEEEELi256ENS_6half_tEfNS_4arch4Sm80ELb1ELb0ELb1ELb0ELb0ELb0ELb1ELb1EEENS1_21CollectiveEpilogueFwdINS6_IJS8_SA_S9_EEENS6_IJNS7_ILi1EEESI_SI_EEESC_SE_Li256ELb0ELb1ELb1ELb0EEENS1_30DynamicPersistentTileSchedulerILi256ELi256ELb1ELb1ELb0EEEEEEEEEvNT_6ParamsE,"ax",@progbits
	.align	128
.text._ZN7cutlass13device_kernelIN5flash19enable_sm80_to_sm89INS1_16FlashAttnFwdSm80INS1_25CollectiveMainloopFwdSm80ILi8ELi1ELb0EN4cute5tupleIJNS5_1CILi128EEENS7_ILi96EEENS7_ILi256EEEEEELi256ENS_6half_tEfNS_4arch4Sm80ELb1ELb0ELb1ELb0ELb0ELb0ELb1ELb1EEENS1_21CollectiveEpilogueFwdINS6_IJS8_SA_S9_EEENS6_IJNS7_ILi1EEESI_SI_EEESC_SE_Li256ELb0ELb1ELb1ELb0EEENS1_30DynamicPersistentTileSchedulerILi256ELi256ELb1ELb1ELb0EEEEEEEEEvNT_6ParamsE:
        .type           _ZN7cutlass13device_kernelIN5flash19enable_sm80_to_sm89INS1_16FlashAttnFwdSm80INS1_25CollectiveMainloopFwdSm80ILi8ELi1ELb0EN4cute5tupleIJNS5_1CILi128EEENS7_ILi96EEENS7_ILi256EEEEEELi256ENS_6half_tEfNS_4arch4Sm80ELb1ELb0ELb1ELb0ELb0ELb0ELb1ELb1EEENS1_21CollectiveEpilogueFwdINS6_IJS8_SA_S9_EEENS6_IJNS7_ILi1EEESI_SI_EEESC_SE_Li256ELb0ELb1ELb1ELb0EEENS1_30DynamicPersistentTileSchedulerILi256ELi256ELb1ELb1ELb0EEEEEEEEEvNT_6ParamsE,@function
        .size           _ZN7cutlass13device_kernelIN5flash19enable_sm80_to_sm89INS1_16FlashAttnFwdSm80INS1_25CollectiveMainloopFwdSm80ILi8ELi1ELb0EN4cute5tupleIJNS5_1CILi128EEENS7_ILi96EEENS7_ILi256EEEEEELi256ENS_6half_tEfNS_4arch4Sm80ELb1ELb0ELb1ELb0ELb0ELb0ELb1ELb1EEENS1_21CollectiveEpilogueFwdINS6_IJS8_SA_S9_EEENS6_IJNS7_ILi1EEESI_SI_EEESC_SE_Li256ELb0ELb1ELb1ELb0EEENS1_30DynamicPersistentTileSchedulerILi256ELi256ELb1ELb1ELb0EEEEEEEEEvNT_6ParamsE,(.L_x_51 - _ZN7cutlass13device_kernelIN5flash19enable_sm80_to_sm89INS1_16FlashAttnFwdSm80INS1_25CollectiveMainloopFwdSm80ILi8ELi1ELb0EN4cute5tupleIJNS5_1CILi128EEENS7_ILi96EEENS7_ILi256EEEEEELi256ENS_6half_tEfNS_4arch4Sm80ELb1ELb0ELb1ELb0ELb0ELb0ELb1ELb1EEENS1_21CollectiveEpilogueFwdINS6_IJS8_SA_S9_EEENS6_IJNS7_ILi1EEESI_SI_EEESC_SE_Li256ELb0ELb1ELb1ELb0EEENS1_30DynamicPersistentTileSchedulerILi256ELi256ELb1ELb1ELb0EEEEEEEEEvNT_6ParamsE)
        .other          _ZN7cutlass13device_kernelIN5flash19enable_sm80_to_sm89INS1_16FlashAttnFwdSm80INS1_25CollectiveMainloopFwdSm80ILi8ELi1ELb0EN4cute5tupleIJNS5_1CILi128EEENS7_ILi96EEENS7_ILi256EEEEEELi256ENS_6half_tEfNS_4arch4Sm80ELb1ELb0ELb1ELb0ELb0ELb0ELb1ELb1EEENS1_21CollectiveEpilogueFwdINS6_IJS8_SA_S9_EEENS6_IJNS7_ILi1EEESI_SI_EEESC_SE_Li256ELb0ELb1ELb1ELb0EEENS1_30DynamicPersistentTileSchedulerILi256ELi256ELb1ELb1ELb0EEEEEEEEEvNT_6ParamsE,@"STO_CUDA_ENTRY STV_DEFAULT"
_ZN7cutlass13device_kernelIN5flash19enable_sm80_to_sm89INS1_16FlashAttnFwdSm80INS1_25CollectiveMainloopFwdSm80ILi8ELi1ELb0EN4cute5tupleIJNS5_1CILi128EEENS7_ILi96EEENS7_ILi256EEEEEELi256ENS_6half_tEfNS_4arch4Sm80ELb1ELb0ELb1ELb0ELb0ELb0ELb1ELb1EEENS1_21CollectiveEpilogueFwdINS6_IJS8_SA_S9_EEENS6_IJNS7_ILi1EEESI_SI_EEESC_SE_Li256ELb0ELb1ELb1ELb0EEENS1_30DynamicPersistentTileSchedulerILi256ELi256ELb1ELb1ELb0EEEEEEEEEvNT_6ParamsE:
[----:B------:R-:W-:Y:S01]  /*0000*/  LDC R1, c[0x0][0x37c] ;  /* 0x0000df00ff017b82 */ /* 0x000fe20000000800 */
[----:B------:R-:W-:Y:S05]  /*0010*/  EXIT ;  /* 0x000000000000794d */ /* 0x000fea0003800000 */
.L_x_15:
        /* <DEDUP_REMOVED lines=14> */
.L_x_51:


//--------------------- .text._ZN7cutlass13device_kernelIN5flash19enable_sm80_to_sm89INS1_16FlashAttnFwdSm80INS1_25CollectiveMainloopFwdSm80ILi8ELi1ELb0EN4cute5tupleIJNS5_1CILi128EEENS7_ILi64EEENS7_ILi256EEEEEELi256ENS_6half_tEfNS_4arch4Sm80ELb1ELb0ELb1ELb1ELb0ELb0ELb1ELb1EEENS1_21CollectiveEpilogueFwdINS6_IJS8_SA_S9_EEENS6_IJNS7_ILi1EEESI_SI_EEESC_SE_Li256ELb1ELb1ELb1ELb0EEENS1_36VarlenDynamicPersistentTileSchedulerILi128ELi64ELi256ELi256ELb1ELb1ELb0ELb1ELb1ELb1EEEEEEEEEvNT_6ParamsE --------------------------
	.section	.text._ZN7cutlass13device_kernelIN5flash19enable_sm80_to_sm89INS1_16FlashAttnFwdSm80INS1_25CollectiveMainloopFwdSm80ILi8ELi1ELb0EN4cute5tupleIJNS5_1CILi128EEENS7_ILi64EEENS7_ILi256EEEEEELi256ENS_6half_tEfNS_4arch4Sm80ELb1ELb0ELb1ELb1ELb0ELb0ELb1ELb1EEENS1_21CollectiveEpilogueFwdINS6_IJS8_SA_S9_EEENS6_IJNS7_ILi1EEESI_SI_EEESC_SE_Li256ELb1ELb1ELb1ELb0EEENS1_36VarlenDynamicPersistentTileSchedulerILi128ELi64ELi256ELi256ELb1ELb1ELb0ELb1ELb1ELb1EEEEEEEEEvNT_6ParamsE,"ax",@progbits
	.align	128
.text._ZN7cutlass13device_kernelIN5flash19enable_sm80_to_sm89INS1_16FlashAttnFwdSm80INS1_25CollectiveMainloopFwdSm80ILi8ELi1ELb0EN4cute5tupleIJNS5_1CILi128EEENS7_ILi64EEENS7_ILi256EEEEEELi256ENS_6half_tEfNS_4arch4Sm80ELb1ELb0ELb1ELb1ELb0ELb0ELb1ELb1EEENS1_21CollectiveEpilogueFwdINS6_IJS8_SA_S9_EEENS6_IJNS7_ILi1EEESI_SI_EEESC_SE_Li256ELb1ELb1ELb1ELb0EEENS1_36VarlenDynamicPersistentTileSchedulerILi128ELi64ELi256ELi256ELb1ELb1ELb0ELb1ELb1ELb1EEEEEEEEEvNT_6ParamsE:
        .type           _ZN7cutlass13device_kernelIN5flash19enable_sm80_to_sm89INS1_16FlashAttnFwdSm80INS1_25CollectiveMainloopFwdSm80ILi8ELi1ELb0EN4cute5tupleIJNS5_1CILi128EEENS7_ILi64EEENS7_ILi256EEEEEELi256ENS_6half_tEfNS_4arch4Sm80ELb1ELb0ELb1ELb1ELb0ELb0ELb1ELb1EEENS1_21CollectiveEpilogueFwdINS6_IJS8_SA_S9_EEENS6_IJNS7_ILi1EEESI_SI_EEESC_SE_Li256ELb1ELb1ELb1ELb0EEENS1_36VarlenDynamicPersistentTileSchedulerILi128ELi64ELi256ELi256ELb1ELb1ELb0ELb1ELb1ELb1EEEEEEEEEvNT_6ParamsE,@function
        .size           _ZN7cutlass13device_kernelIN5flash19enable_sm80_to_sm89INS1_16FlashAttnFwdSm80INS1_25CollectiveMainloopFwdSm80ILi8ELi1ELb0EN4cute5tupleIJNS5_1CILi128EEENS7_ILi64EEENS7_ILi256EEEEEELi256ENS_6half_tEfNS_4arch4Sm80ELb1ELb0ELb1ELb1ELb0ELb0ELb1ELb1EEENS1_21CollectiveEpilogueFwdINS6_IJS8_SA_S9_EEENS6_IJNS7_ILi1EEESI_SI_EEESC_SE_Li256ELb1ELb1ELb1ELb0EEENS1_36VarlenDynamicPersistentTileSchedulerILi128ELi64ELi256ELi256ELb1ELb1ELb0ELb1ELb1ELb1EEEEEEEEEvNT_6ParamsE,(.L_x_52 - _ZN7cutlass13device_kernelIN5flash19enable_sm80_to_sm89INS1_16FlashAttnFwdSm80INS1_25CollectiveMainloopFwdSm80ILi8ELi1ELb0EN4cute5tupleIJNS5_1CILi128EEENS7_ILi64EEENS7_ILi256EEEEEELi256ENS_6half_tEfNS_4arch4Sm80ELb1ELb0ELb1ELb1ELb0ELb0ELb1ELb1EEENS1_21CollectiveEpilogueFwdINS6_IJS8_SA_S9_EEENS6_IJNS7_ILi1EEESI_SI_EEESC_SE_Li256ELb1ELb1ELb1ELb0EEENS1_36VarlenDynamicPersistentTileSchedulerILi128ELi64ELi256ELi256ELb1ELb1ELb0ELb1ELb1ELb1EEEEEEEEEvNT_6ParamsE)
        .other          _ZN7cutlass13device_kernelIN5flash19enable_sm80_to_sm89INS1_16FlashAttnFwdSm80INS1_25CollectiveMainloopFwdSm80ILi8ELi1ELb0EN4cute5tupleIJNS5_1CILi128EEENS7_ILi64EEENS7_ILi256EEEEEELi256ENS_6half_tEfNS_4arch4Sm80ELb1ELb0ELb1ELb1ELb0ELb0ELb1ELb1EEENS1_21CollectiveEpilogueFwdINS6_IJS8_SA_S9_EEENS6_IJNS7_ILi1EEESI_SI_EEESC_SE_Li256ELb1ELb1ELb1ELb0EEENS1_36VarlenDynamicPersistentTileSchedulerILi128ELi64ELi256ELi256ELb1ELb1ELb0ELb1ELb1ELb1EEEEEEEEEvNT_6ParamsE,@"STO_CUDA_ENTRY STV_DEFAULT"
_ZN7cutlass13device_kernelIN5flash19enable_sm80_to_sm89INS1_16FlashAttnFwdSm80INS1_25CollectiveMainloopFwdSm80ILi8ELi1ELb0EN4cute5tupleIJNS5_1CILi128EEENS7_ILi64EEENS7_ILi256EEEEEELi256ENS_6half_tEfNS_4arch4Sm80ELb1ELb0ELb1ELb1ELb0ELb0ELb1ELb1EEENS1_21CollectiveEpilogueFwdINS6_IJS8_SA_S9_EEENS6_IJNS7_ILi1EEESI_SI_EEESC_SE_Li256ELb1ELb1ELb1ELb0EEENS1_36VarlenDynamicPersistentTileSchedulerILi128ELi64ELi256ELi256ELb1ELb1ELb0ELb1ELb1ELb1EEEEEEEEEvNT_6ParamsE:
[----:B------:R-:W-:Y:S01]  /*0000*/  LDC R1, c[0x0][0x37c] ;  /* 0x0000df00ff017b82 */ /* 0x000fe20000000800 */
[----:B------:R-:W-:Y:S05]  /*0010*/  EXIT ;  /* 0x000000000000794d */ /* 0x000fea0003800000 */
.L_x_16:
        /* <DEDUP_REMOVED lines=14> */
.L_x_52:


//--------------------- .text._ZN7cutlass13device_kernelIN5flash19enable_sm80_to_sm89INS1_16FlashAttnFwdSm80INS1_25CollectiveMainloopFwdSm80ILi8ELi1ELb0EN4cute5tupleIJNS5_1CILi128EEENS7_ILi48EEENS7_ILi256EEEEEELi256ENS_6half_tEfNS_4arch4Sm80ELb1ELb0ELb1ELb1ELb0ELb1ELb1ELb1EEENS1_21CollectiveEpilogueFwdINS6_IJS8_SA_S9_EEENS6_IJNS7_ILi1EEESI_SI_EEESC_SE_Li256ELb1ELb1ELb1ELb0EEENS1_36VarlenDynamicPersistentTileSchedulerILi128ELi48ELi256ELi256ELb1ELb1ELb0ELb1ELb1ELb1EEEEEEEEEvNT_6ParamsE --------------------------
	.section	.text._ZN7cutlass13device_kernelIN5flash19enable_sm80_to_sm89INS1_16FlashAttnFwdSm80INS1_25CollectiveMainloopFwdSm80ILi8ELi1ELb0EN4cute5tupleIJNS5_1CILi128EEENS7_ILi48EEENS7_ILi256EEEEEELi256ENS_6half_tEfNS_4arch4Sm80ELb1ELb0ELb1ELb1ELb0ELb1ELb1ELb1EEENS1_21CollectiveEpilogueFwdINS6_IJS8_SA_S9_EEENS6_IJNS7_ILi1EEESI_SI_EEESC_SE_Li256ELb1ELb1ELb1ELb0EEENS1_36VarlenDynamicPersistentTileSchedulerILi128ELi48ELi256ELi256ELb1ELb1ELb0ELb1ELb1ELb1EEEEEEEEEvNT_6ParamsE,"ax",@progbits
	.align	128
.text._ZN7cutlass13device_kernelIN5flash19enable_sm80_to_sm89INS1_16FlashAttnFwdSm80INS1_25CollectiveMainloopFwdSm80ILi8ELi1ELb0EN4cute5tupleIJNS5_1CILi128EEENS7_ILi48EEENS7_ILi256EEEEEELi256ENS_6half_tEfNS_4arch4Sm80ELb1ELb0ELb1ELb1ELb0ELb1ELb1ELb1EEENS1_21CollectiveEpilogueFwdINS6_IJS8_SA_S9_EEENS6_IJNS7_ILi1EEESI_SI_EEESC_SE_Li256ELb1ELb1ELb1ELb0EEENS1_36VarlenDynamicPersistentTileSchedulerILi128ELi48ELi256ELi256ELb1ELb1ELb0ELb1ELb1ELb1EEEEEEEEEvNT_6ParamsE:
        .type           _ZN7cutlass13device_kernelIN5flash19enable_sm80_to_sm89INS1_16FlashAttnFwdSm80INS1_25CollectiveMainloopFwdSm80ILi8ELi1ELb0EN4cute5tupleIJNS5_1CILi128EEENS7_ILi48EEENS7_ILi256EEEEEELi256ENS_6half_tEfNS_4arch4Sm80ELb1ELb0ELb1ELb1ELb0ELb1ELb1ELb1EEENS1_21CollectiveEpilogueFwdINS6_IJS8_SA_S9_EEENS6_IJNS7_ILi1EEESI_SI_EEESC_SE_Li256ELb1ELb1ELb1ELb0EEENS1_36VarlenDynamicPersistentTileSchedulerILi128ELi48ELi256ELi256ELb1ELb1ELb0ELb1ELb1ELb1EEEEEEEEEvNT_6ParamsE,@function
        .size           _ZN7cutlass13device_kernelIN5flash19enable_sm80_to_sm89INS1_16FlashAttnFwdSm80INS1_25CollectiveMainloopFwdSm80ILi8ELi1ELb0EN4cute5tupleIJNS5_1CILi128EEENS7_ILi48EEENS7_ILi256EEEEEELi256ENS_6half_tEfNS_4arch4Sm80ELb1ELb0ELb1ELb1ELb0ELb1ELb1ELb1EEENS1_21CollectiveEpilogueFwdINS6_IJS8_SA_S9_EEENS6_IJNS7_ILi1EEESI_SI_EEESC_SE_Li256ELb1ELb1ELb1ELb0EEENS1_36VarlenDynamicPersistentTileSchedulerILi128ELi48ELi256ELi256ELb1ELb1ELb0ELb1ELb1ELb1EEEEEEEEEvNT_6ParamsE,(.L_x_53 - _ZN7cutlass13device_kernelIN5flash19enable_sm80_to_sm89INS1_16FlashAttnFwdSm80INS1_25CollectiveMainloopFwdSm80ILi8ELi1ELb0EN4cute5tupleIJNS5_1CILi128EEENS7_ILi48EEENS7_ILi256EEEEEELi256ENS_6half_tEfNS_4arch4Sm80ELb1ELb0ELb1ELb1ELb0ELb1ELb1ELb1EEENS1_21CollectiveEpilogueFwdINS6_IJS8_SA_S9_EEENS6_IJNS7_ILi1EEESI_SI_EEESC_SE_Li256ELb1ELb1ELb1ELb0EEENS1_36VarlenDynamicPersistentTileSchedulerILi128ELi48ELi256ELi256ELb1ELb1ELb0ELb1ELb1ELb1EEEEEEEEEvNT_6ParamsE)
        .other          _ZN7cutlass13device_kernelIN5flash19enable_sm80_to_sm89INS1_16FlashAttnFwdSm80INS1_25CollectiveMainloopFwdSm80ILi8ELi1ELb0EN4cute5tupleIJNS5_1CILi128EEENS7_ILi48EEENS7_ILi256EEEEEELi256ENS_6half_tEfNS_4arch4Sm80ELb1ELb0ELb1ELb1ELb0ELb1ELb1ELb1EEENS1_21CollectiveEpilogueFwdINS6_IJS8_SA_S9_EEENS6_IJNS7_ILi1EEESI_SI_EEESC_SE_Li256ELb1ELb1ELb1ELb0EEENS1_36VarlenDynamicPersistentTileSchedulerILi128ELi48ELi256ELi256ELb1ELb1ELb0ELb1ELb1ELb1EEEEEEEEEvNT_6ParamsE,@"STO_CUDA_ENTRY STV_DEFAULT"
_ZN7cutlass13device_kernelIN5flash19enable_sm80_to_sm89INS1_16FlashAttnFwdSm80INS1_25CollectiveMainloopFwdSm80ILi8ELi1ELb0EN4cute5tupleIJNS5_1CILi128EEENS7_ILi48EEENS7_ILi256EEEEEELi256ENS_6half_tEfNS_4arch4Sm80ELb1ELb0ELb1ELb1ELb0ELb1ELb1ELb1EEENS1_21CollectiveEpilogueFwdINS6_IJS8_SA_S9_EEENS6_IJNS7_ILi1EEESI_SI_EEESC_SE_Li256ELb1ELb1ELb1ELb0EEENS1_36VarlenDynamicPersistentTileSchedulerILi128ELi48ELi256ELi256ELb1ELb1ELb0ELb1ELb1ELb1EEEEEEEEEvNT_6ParamsE:
[----:B------:R-:W-:Y:S01]  /*0000*/  LDC R1, c[0x0][0x37c] ;  /* 0x0000df00ff017b82 */ /* 0x000fe20000000800 */
[----:B------:R-:W-:Y:S05]  /*0010*/  EXIT ;  /* 0x000000000000794d */ /* 0x000fea0003800000 */
.L_x_17:
        /* <DEDUP_REMOVED lines=14> */
.L_x_53:


//--------------------- .text._ZN7cutlass13device_kernelIN5flash19enable_sm80_to_sm89INS1_16FlashAttnFwdSm80INS1_25CollectiveMainloopFwdSm80ILi8ELi1ELb1EN4cute5tupleIJNS5_1CILi128EEENS7_ILi64EEENS7_ILi256EEEEEELi256ENS_6half_tEfNS_4arch4Sm80ELb0ELb0ELb0ELb0ELb0ELb0ELb1ELb1EEENS1_21CollectiveEpilogueFwdINS6_IJS8_SA_S9_EEENS6_IJNS7_ILi1EEESI_SI_EEESC_SE_Li256ELb0ELb1ELb1ELb0EEENS1_19SingleTileSchedulerILb0ELb1ELb1ELi128EEEEEEEEEvNT_6ParamsE --------------------------
	.section	.text._ZN7cutlass13device_kernelIN5flash19enable_sm80_to_sm89INS1_16FlashAttnFwdSm80INS1_25CollectiveMainloopFwdSm80ILi8ELi1ELb1EN4cute5tupleIJNS5_1CILi128EEENS7_ILi64EEENS7_ILi256EEEEEELi256ENS_6half_tEfNS_4arch4Sm80ELb0ELb0ELb0ELb0ELb0ELb0ELb1ELb1EEENS1_21CollectiveEpilogueFwdINS6_IJS8_SA_S9_EEENS6_IJNS7_ILi1EEESI_SI_EEESC_SE_Li256ELb0ELb1ELb1ELb0EEENS1_19SingleTileSchedulerILb0ELb1ELb1ELi128EEEEEEEEEvNT_6ParamsE,"ax",@progbits
	.align	128
.text._ZN7cutlass13device_kernelIN5flash19enable_sm80_to_sm89INS1_16FlashAttnFwdSm80INS1_25CollectiveMainloopFwdSm80ILi8ELi1ELb1EN4cute5tupleIJNS5_1CILi128EEENS7_ILi64EEENS7_ILi256EEEEEELi256ENS_6half_tEfNS_4arch4Sm80ELb0ELb0ELb0ELb0ELb0ELb0ELb1ELb1EEENS1_21CollectiveEpilogueFwdINS6_IJS8_SA_S9_EEENS6_IJNS7_ILi1EEESI_SI_EEESC_SE_Li256ELb0ELb1ELb1ELb0EEENS1_19SingleTileSchedulerILb0ELb1ELb1ELi128EEEEEEEEEvNT_6ParamsE:
        .type           _ZN7cutlass13device_kernelIN5flash19enable_sm80_to_sm89INS1_16FlashAttnFwdSm80INS1_25CollectiveMainloopFwdSm80ILi8ELi1ELb1EN4cute5tupleIJNS5_1CILi128EEENS7_ILi64EEENS7_ILi256EEEEEELi256ENS_6half_tEfNS_4arch4Sm80ELb0ELb0ELb0ELb0ELb0ELb0ELb1ELb1EEENS1_21CollectiveEpilogueFwdINS6_IJS8_SA_S9_EEENS6_IJNS7_ILi1EEESI_SI_EEESC_SE_Li256ELb0ELb1ELb1ELb0EEENS1_19SingleTileSchedulerILb0ELb1ELb1ELi128EEEEEEEEEvNT_6ParamsE,@function
        .size           _ZN7cutlass13device_kernelIN5flash19enable_sm80_to_sm89INS1_16FlashAttnFwdSm80INS1_25CollectiveMainloopFwdSm80ILi8ELi1ELb1EN4cute5tupleIJNS5_1CILi128EEENS7_ILi64EEENS7_ILi256EEEEEELi256ENS_6half_tEfNS_4arch4Sm80ELb0ELb0ELb0ELb0ELb0ELb0ELb1ELb1EEENS1_21CollectiveEpilogueFwdINS6_IJS8_SA_S9_EEENS6_IJNS7_ILi1EEESI_SI_EEESC_SE_Li256ELb0ELb1ELb1ELb0EEENS1_19SingleTileSchedulerILb0ELb1ELb1ELi128EEEEEEEEEvNT_6ParamsE,(.L_x_54 - _ZN7cutlass13device_kernelIN5flash19enable_sm80_to_sm89INS1_16FlashAttnFwdSm80INS1_25CollectiveMainloopFwdSm80ILi8ELi1ELb1EN4cute5tupleIJNS5_1CILi128EEENS7_ILi64EEENS7_ILi256EEEEEELi256ENS_6half_tEfNS_4arch4Sm80ELb0ELb0ELb0ELb0ELb0ELb0ELb1ELb1EEENS1_21CollectiveEpilogueFwdINS6_IJS8_SA_S9_EEENS6_IJNS7_ILi1EEESI_SI_EEESC_SE_Li256ELb0ELb1ELb1ELb0EEENS1_19SingleTileSchedulerILb0ELb1ELb1ELi128EEEEEEEEEvNT_6ParamsE)
        .other          _ZN7cutlass13device_kernelIN5flash19enable_sm80_to_sm89INS1_16FlashAttnFwdSm80INS1_25CollectiveMainloopFwdSm80ILi8ELi1ELb1EN4cute5tupleIJNS5_1CILi128EEENS7_ILi64EEENS7_ILi256EEEEEELi256ENS_6half_tEfNS_4arch4Sm80ELb0ELb0ELb0ELb0ELb0ELb0ELb1ELb1EEENS1_21CollectiveEpilogueFwdINS6_IJS8_SA_S9_EEENS6_IJNS7_ILi1EEESI_SI_EEESC_SE_Li256ELb0ELb1ELb1ELb0EEENS1_19SingleTileSchedulerILb0ELb1ELb1ELi128EEEEEEEEEvNT_6ParamsE,@"STO_CUDA_ENTRY STV_DEFAULT"
_ZN7cutlass13device_kernelIN5flash19enable_sm80_to_sm89INS1_16FlashAttnFwdSm80INS1_25CollectiveMainloopFwdSm80ILi8ELi1ELb1EN4cute5tupleIJNS5_1CILi128EEENS7_ILi64EEENS7_ILi256EEEEEELi256ENS_6half_tEfNS_4arch4Sm80ELb0ELb0ELb0ELb0ELb0ELb0ELb1ELb1EEENS1_21CollectiveEpilogueFwdINS6_IJS8_SA_S9_EEENS6_IJNS7_ILi1EEESI_SI_EEESC_SE_Li256ELb0ELb1ELb1ELb0EEENS1_19SingleTileSchedulerILb0ELb1ELb1ELi128EEEEEEEEEvNT_6ParamsE:
[----:B------:R-:W-:Y:S01]  /*0000*/  LDC R1, c[0x0][0x37c] ;  /* 0x0000df00ff017b82 */ /* 0x000fe20000000800 */
[----:B------:R-:W-:Y:S05]  /*0010*/  EXIT ;  /* 0x000000000000794d */ /* 0x000fea0003800000 */
.L_x_18:
        /* <DEDUP_REMOVED lines=14> */
.L_x_54:


//--------------------- .text._ZN7cutlass13device_kernelIN5flash19enable_sm80_to_sm89INS1_16FlashAttnFwdSm80INS1_25CollectiveMainloopFwdSm80ILi8ELi1ELb1EN4cute5tupleIJNS5_1CILi128EEENS7_ILi48EEENS7_ILi256EEEEEELi256ENS_6half_tEfNS_4arch4Sm80ELb0ELb0ELb0ELb1ELb0ELb0ELb1ELb1EEENS1_21CollectiveEpilogueFwdINS6_IJS8_SA_S9_EEENS6_IJNS7_ILi1EEESI_SI_EEESC_SE_Li256ELb1ELb1ELb1ELb0EEENS1_36VarlenDynamicPersistentTileSchedulerILi128ELi48ELi256ELi256ELb1ELb1ELb0ELb0ELb1ELb1EEEEEEEEEvNT_6ParamsE --------------------------
	.section	.text._ZN7cutlass13device_kernelIN5flash19enable_sm80_to_sm89INS1_16FlashAttnFwdSm80INS1_25CollectiveMainloopFwdSm80ILi8ELi1ELb1EN4cute5tupleIJNS5_1CILi128EEENS7_ILi48EEENS7_ILi256EEEEEELi256ENS_6half_tEfNS_4arch4Sm80ELb0ELb0ELb0ELb1ELb0ELb0ELb1ELb1EEENS1_21CollectiveEpilogueFwdINS6_IJS8_SA_S9_EEENS6_IJNS7_ILi1EEESI_SI_EEESC_SE_Li256ELb1ELb1ELb1ELb0EEENS1_36VarlenDynamicPersistentTileSchedulerILi128ELi48ELi256ELi256ELb1ELb1ELb0ELb0ELb1ELb1EEEEEEEEEvNT_6ParamsE,"ax",@progbits
	.align	128
.text._ZN7cutlass13device_kernelIN5flash19enable_sm80_to_sm89INS1_16FlashAttnFwdSm80INS1_25CollectiveMainloopFwdSm80ILi8ELi1ELb1EN4cute5tupleIJNS5_1CILi128EEENS7_ILi48EEENS7_ILi256EEEEEELi256ENS_6half_tEfNS_4arch4Sm80ELb0ELb0ELb0ELb1ELb0ELb0ELb1ELb1EEENS1_21CollectiveEpilogueFwdINS6_IJS8_SA_S9_EEENS6_IJNS7_ILi1EEESI_SI_EEESC_SE_Li256ELb1ELb1ELb1ELb0EEENS1_36VarlenDynamicPersistentTileSchedulerILi128ELi48ELi256ELi256ELb1ELb1ELb0ELb0ELb1ELb1EEEEEEEEEvNT_6ParamsE:
        .type           _ZN7cutlass13device_kernelIN5flash19enable_sm80_to_sm89INS1_16FlashAttnFwdSm80INS1_25CollectiveMainloopFwdSm80ILi8ELi1ELb1EN4cute5tupleIJNS5_1CILi128EEENS7_ILi48EEENS7_ILi256EEEEEELi256ENS_6half_tEfNS_4arch4Sm80ELb0ELb0ELb0ELb1ELb0ELb0ELb1ELb1EEENS1_21CollectiveEpilogueFwdINS6_IJS8_SA_S9_EEENS6_IJNS7_ILi1EEESI_SI_EEESC_SE_Li256ELb1ELb1ELb1ELb0EEENS1_36VarlenDynamicPersistentTileSchedulerILi128ELi48ELi256ELi256ELb1ELb1ELb0ELb0ELb1ELb1EEEEEEEEEvNT_6ParamsE,@function
        .size           _ZN7cutlass13device_kernelIN5flash19enable_sm80_to_sm89INS1_16FlashAttnFwdSm80INS1_25CollectiveMainloopFwdSm80ILi8ELi1ELb1EN4cute5tupleIJNS5_1CILi128EEENS7_ILi48EEENS7_ILi256EEEEEELi256ENS_6half_tEfNS_4arch4Sm80ELb0ELb0ELb0ELb1ELb0ELb0ELb1ELb1EEENS1_21CollectiveEpilogueFwdINS6_IJS8_SA_S9_EEENS6_IJNS7_ILi1EEESI_SI_EEESC_SE_Li256ELb1ELb1ELb1ELb0EEENS1_36VarlenDynamicPersistentTileSchedulerILi128ELi48ELi256ELi256ELb1ELb1ELb0ELb0ELb1ELb1EEEEEEEEEvNT_6ParamsE,(.L_x_55 - _ZN7cutlass13device_kernelIN5flash19enable_sm80_to_sm89INS1_16FlashAttnFwdSm80INS1_25CollectiveMainloopFwdSm80ILi8ELi1ELb1EN4cute5tupleIJNS5_1CILi128EEENS7_ILi48EEENS7_ILi256EEEEEELi256ENS_6half_tEfNS_4arch4Sm80ELb0ELb0ELb0ELb1ELb0ELb0ELb1ELb1EEENS1_21CollectiveEpilogueFwdINS6_IJS8_SA_S9_EEENS6_IJNS7_ILi1EEESI_SI_EEESC_SE_Li256ELb1ELb1ELb1ELb0EEENS1_36VarlenDynamicPersistentTileSchedulerILi128ELi48ELi256ELi256ELb1ELb1ELb0ELb0ELb1ELb1EEEEEEEEEvNT_6ParamsE)
        .other          _ZN7cutlass13device_kernelIN5flash19enable_sm80_to_sm89INS1_16FlashAttnFwdSm80INS1_25CollectiveMainloopFwdSm80ILi8ELi1ELb1EN4cute5tupleIJNS5_1CILi128EEENS7_ILi48EEENS7_ILi256EEEEEELi256ENS_6half_tEfNS_4arch4Sm80ELb0ELb0ELb0ELb1ELb0ELb0ELb1ELb1EEENS1_21CollectiveEpilogueFwdINS6_IJS8_SA_S9_EEENS6_IJNS7_ILi1EEESI_SI_EEESC_SE_Li256ELb1ELb1ELb1ELb0EEENS1_36VarlenDynamicPersistentTileSchedulerILi128ELi48ELi256ELi256ELb1ELb1ELb0ELb0ELb1ELb1EEEEEEEEEvNT_6ParamsE,@"STO_CUDA_ENTRY STV_DEFAULT"
_ZN7cutlass13device_kernelIN5flash19enable_sm80_to_sm89INS1_16FlashAttnFwdSm80INS1_25CollectiveMainloopFwdSm80ILi8ELi1ELb1EN4cute5tupleIJNS5_1CILi128EEENS7_ILi48EEENS7_ILi256EEEEEELi256ENS_6half_tEfNS_4arch4Sm80ELb0ELb0ELb0ELb1ELb0ELb0ELb1ELb1EEENS1_21CollectiveEpilogueFwdINS6_IJS8_SA_S9_EEENS6_IJNS7_ILi1EEESI_SI_EEESC_SE_Li256ELb1ELb1ELb1ELb0EEENS1_36VarlenDynamicPersistentTileSchedulerILi128ELi48ELi256ELi256ELb1ELb1ELb0ELb0ELb1ELb1EEEEEEEEEvNT_6ParamsE:
[----:B------:R-:W-:Y:S01]  /*0000*/  LDC R1, c[0x0][0x37c] ;  /* 0x0000df00ff017b82 */ /* 0x000fe20000000800 */
[----:B------:R-:W-:Y:S05]  /*0010*/  EXIT ;  /* 0x000000000000794d */ /* 0x000fea0003800000 */
.L_x_19:
        /* <DEDUP_REMOVED lines=14> */
.L_x_55:


//--------------------- .text._ZN7cutlass13device_kernelIN5flash19enable_sm80_to_sm89INS1_16FlashAttnFwdSm80INS1_25CollectiveMainloopFwdSm80ILi8ELi1ELb0EN4cute5tupleIJNS5_1CILi128EEENS7_ILi32EEENS7_ILi256EEEEEELi256ENS_6half_tEfNS_4arch4Sm80ELb0ELb0ELb0ELb1ELb0ELb1ELb1ELb1EEENS1_21CollectiveEpilogueFwdINS6_IJS8_SA_S9_EEENS6_IJNS7_ILi1EEESI_SI_EEESC_SE_Li256ELb1ELb1ELb1ELb0EEENS1_36VarlenDynamicPersistentTileSchedulerILi128ELi32ELi256ELi256ELb1ELb1ELb0ELb0ELb1ELb1EEEEEEEEEvNT_6ParamsE --------------------------
	.section	.text._ZN7cutlass13device_kernelIN5flash19enable_sm80_to_sm89INS1_16FlashAttnFwdSm80INS1_25CollectiveMainloopFwdSm80ILi8ELi1ELb0EN4cute5tupleIJNS5_1CILi128EEENS7_ILi32EEENS7_ILi256EEEEEELi256ENS_6half_tEfNS_4arch4Sm80ELb0ELb0ELb0ELb1ELb0ELb1ELb1ELb1EEENS1_21CollectiveEpilogueFwdINS6_IJS8_SA_S9_EEENS6_IJNS7_ILi1EEESI_SI_EEESC_SE_Li256ELb1ELb1ELb1ELb0EEENS1_36VarlenDynamicPersistentTileSchedulerILi128ELi32ELi256ELi256ELb1ELb1ELb0ELb0ELb1ELb1EEEEEEEEEvNT_6ParamsE,"ax",@progbits
	.align	128
.text._ZN7cutlass13device_kernelIN5flash19enable_sm80_to_sm89INS1_16FlashAttnFwdSm80INS1_25CollectiveMainloopFwdSm80ILi8ELi1ELb0EN4cute5tupleIJNS5_1CILi128EEENS7_ILi32EEENS7_ILi256EEEEEELi256ENS_6half_tEfNS_4arch4Sm80ELb0ELb0ELb0ELb1ELb0ELb1ELb1ELb1EEENS1_21CollectiveEpilogueFwdINS6_IJS8_SA_S9_EEENS6_IJNS7_ILi1EEESI_SI_EEESC_SE_Li256ELb1ELb1ELb1ELb0EEENS1_36VarlenDynamicPersistentTileSchedulerILi128ELi32ELi256ELi256ELb1ELb1ELb0ELb0ELb1ELb1EEEEEEEEEvNT_6ParamsE:
        .type           _ZN7cutlass13device_kernelIN5flash19enable_sm80_to_sm89INS1_16FlashAttnFwdSm80INS1_25CollectiveMainloopFwdSm80ILi8ELi1ELb0EN4cute5tupleIJNS5_1CILi128EEENS7_ILi32EEENS7_ILi256EEEEEELi256ENS_6half_tEfNS_4arch4Sm80ELb0ELb0ELb0ELb1ELb0ELb1ELb1ELb1EEENS1_21CollectiveEpilogueFwdINS6_IJS8_SA_S9_EEENS6_IJNS7_ILi1EEESI_SI_EEESC_SE_Li256ELb1ELb1ELb1ELb0EEENS1_36VarlenDynamicPersistentTileSchedulerILi128ELi32ELi256ELi256ELb1ELb1ELb0ELb0ELb1ELb1EEEEEEEEEvNT_6ParamsE,@function
        .size           _ZN7cutlass13device_kernelIN5flash19enable_sm80_to_sm89INS1_16FlashAttnFwdSm80INS1_25CollectiveMainloopFwdSm80ILi8ELi1ELb0EN4cute5tupleIJNS5_1CILi128EEENS7_ILi32EEENS7_ILi256EEEEEELi256ENS_6half_tEfNS_4arch4Sm80ELb0ELb0ELb0ELb1ELb0ELb1ELb1ELb1EEENS1_21CollectiveEpilogueFwdINS6_IJS8_SA_S9_EEENS6_IJNS7_ILi1EEESI_SI_EEESC_SE_Li256ELb1ELb1ELb1ELb0EEENS1_36VarlenDynamicPersistentTileSchedulerILi128ELi32ELi256ELi256ELb1ELb1ELb0ELb0ELb1ELb1EEEEEEEEEvNT_6ParamsE,(.L_x_56 - _ZN7cutlass13device_kernelIN5flash19enable_sm80_to_sm89INS1_16FlashAttnFwdSm80INS1_25CollectiveMainloopFwdSm80ILi8ELi1ELb0EN4cute5tupleIJNS5_1CILi128EEENS7_ILi32EEENS7_ILi256EEEEEELi256ENS_6half_tEfNS_4arch4Sm80ELb0ELb0ELb0ELb1ELb0ELb1ELb1ELb1EEENS1_21CollectiveEpilogueFwdINS6_IJS8_SA_S9_EEENS6_IJNS7_ILi1EEESI_SI_EEESC_SE_Li256ELb1ELb1ELb1ELb0EEENS1_36VarlenDynamicPersistentTileSchedulerILi128ELi32ELi256ELi256ELb1ELb1ELb0ELb0ELb1ELb1EEEEEEEEEvNT_6ParamsE)
        .other          _ZN7cutlass13device_kernelIN5flash19enable_sm80_to_sm89INS1_16FlashAttnFwdSm80INS1_25CollectiveMainloopFwdSm80ILi8ELi1ELb0EN4cute5tupleIJNS5_1CILi128EEENS7_ILi32EEENS7_ILi256EEEEEELi256ENS_6half_tEfNS_4arch4Sm80ELb0ELb0ELb0ELb1ELb0ELb1ELb1ELb1EEENS1_21CollectiveEpilogueFwdINS6_IJS8_SA_S9_EEENS6_IJNS7_ILi1EEESI_SI_EEESC_SE_Li256ELb1ELb1ELb1ELb0EEENS1_36VarlenDynamicPersistentTileSchedulerILi128ELi32ELi256ELi256ELb1ELb1ELb0ELb0ELb1ELb1EEEEEEEEEvNT_6ParamsE,@"STO_CUDA_ENTRY STV_DEFAULT"
_ZN7cutlass13device_kernelIN5flash19enable_sm80_to_sm89INS1_16FlashAttnFwdSm80INS1_25CollectiveMainloopFwdSm80ILi8ELi1ELb0EN4cute5tupleIJNS5_1CILi128EEENS7_ILi32EEENS7_ILi256EEEEEELi256ENS_6half_tEfNS_4arch4Sm80ELb0ELb0ELb0ELb1ELb0ELb1ELb1ELb1EEENS1_21CollectiveEpilogueFwdINS6_IJS8_SA_S9_EEENS6_IJNS7_ILi1EEESI_SI_EEESC_SE_Li256ELb1ELb1ELb1ELb0EEENS1_36VarlenDynamicPersistentTileSchedulerILi128ELi32ELi256ELi256ELb1ELb1ELb0ELb0ELb1ELb1EEEEEEEEEvNT_6ParamsE:
[----:B------:R-:W-:Y:S01]  /*0000*/  LDC R1, c[0x0][0x37c] ;  /* 0x0000df00ff017b82 */ /* 0x000fe20000000800 */
[----:B------:R-:W-:Y:S05]  /*0010*/  EXIT ;  /* 0x000000000000794d */ /* 0x000fea0003800000 */
.L_x_20:
        /* <DEDUP_REMOVED lines=14> */
.L_x_56:


//--------------------- .text._ZN7cutlass13device_kernelIN5flash19enable_sm80_to_sm89INS1_16FlashAttnFwdSm80INS1_25CollectiveMainloopFwdSm80ILi8ELi1ELb1EN4cute5tupleIJNS5_1CILi128EEENS7_ILi48EEENS7_ILi256EEEEEELi256ENS_6half_tEfNS_4arch4Sm80ELb0ELb1ELb0ELb0ELb0ELb0ELb1ELb1EEENS1_21CollectiveEpilogueFwdINS6_IJS8_SA_S9_EEENS6_IJNS7_ILi1EEESI_SI_EEESC_SE_Li256ELb0ELb1ELb1ELb0EEENS1_19SingleTileSchedulerILb0ELb1ELb1ELi128EEEEEEEEEvNT_6ParamsE --------------------------
	.section	.text._ZN7cutlass13device_kernelIN5flash19enable_sm80_to_sm89INS1_16FlashAttnFwdSm80INS1_25CollectiveMainloopFwdSm80ILi8ELi1ELb1EN4cute5tupleIJNS5_1CILi128EEENS7_ILi48EEENS7_ILi256EEEEEELi256ENS_6half_tEfNS_4arch4Sm80ELb0ELb1ELb0ELb0ELb0ELb0ELb1ELb1EEENS1_21CollectiveEpilogueFwdINS6_IJS8_SA_S9_EEENS6_IJNS7_ILi1EEESI_SI_EEESC_SE_Li256ELb0ELb1ELb1ELb0EEENS1_19SingleTileSchedulerILb0ELb1ELb1ELi128EEEEEEEEEvNT_6ParamsE,"ax",@progbits
	.align	128
.text._ZN7cutlass13device_kernelIN5flash19enable_sm80_to_sm89INS1_16FlashAttnFwdSm80INS1_25CollectiveMainloopFwdSm80ILi8ELi1ELb1EN4cute5tupleIJNS5_1CILi128EEENS7_ILi48EEENS7_ILi256EEEEEELi256ENS_6half_tEfNS_4arch4Sm80ELb0ELb1ELb0ELb0ELb0ELb0ELb1ELb1EEENS1_21CollectiveEpilogueFwdINS6_IJS8_SA_S9_EEENS6_IJNS7_ILi1EEESI_SI_EEESC_SE_Li256ELb0ELb1ELb1ELb0EEENS1_19SingleTileSchedulerILb0ELb1ELb1ELi128EEEEEEEEEvNT_6ParamsE:
        .type           _ZN7cutlass13device_kernelIN5flash19enable_sm80_to_sm89INS1_16FlashAttnFwdSm80INS1_25CollectiveMainloopFwdSm80ILi8ELi1ELb1EN4cute5tupleIJNS5_1CILi128EEENS7_ILi48EEENS7_ILi256EEEEEELi256ENS_6half_tEfNS_4arch4Sm80ELb0ELb1ELb0ELb0ELb0ELb0ELb1ELb1EEENS1_21CollectiveEpilogueFwdINS6_IJS8_SA_S9_EEENS6_IJNS7_ILi1EEESI_SI_EEESC_SE_Li256ELb0ELb1ELb1ELb0EEENS1_19SingleTileSchedulerILb0ELb1ELb1ELi128EEEEEEEEEvNT_6ParamsE,@function
        .size           _ZN7cutlass13device_kernelIN5flash19enable_sm80_to_sm89INS1_16FlashAttnFwdSm80INS1_25CollectiveMainloopFwdSm80ILi8ELi1ELb1EN4cute5tupleIJNS5_1CILi128EEENS7_ILi48EEENS7_ILi256EEEEEELi256ENS_6half_tEfNS_4arch4Sm80ELb0ELb1ELb0ELb0ELb0ELb0ELb1ELb1EEENS1_21CollectiveEpilogueFwdINS6_IJS8_SA_S9_EEENS6_IJNS7_ILi1EEESI_SI_EEESC_SE_Li256ELb0ELb1ELb1ELb0EEENS1_19SingleTileSchedulerILb0ELb1ELb1ELi128EEEEEEEEEvNT_6ParamsE,(.L_x_57 - _ZN7cutlass13device_kernelIN5flash19enable_sm80_to_sm89INS1_16FlashAttnFwdSm80INS1_25CollectiveMainloopFwdSm80ILi8ELi1ELb1EN4cute5tupleIJNS5_1CILi128EEENS7_ILi48EEENS7_ILi256EEEEEELi256ENS_6half_tEfNS_4arch4Sm80ELb0ELb1ELb0ELb0ELb0ELb0ELb1ELb1EEENS1_21CollectiveEpilogueFwdINS6_IJS8_SA_S9_EEENS6_IJNS7_ILi1EEESI_SI_EEESC_SE_Li256ELb0ELb1ELb1ELb0EEENS1_19SingleTileSchedulerILb0ELb1ELb1ELi128EEEEEEEEEvNT_6ParamsE)
        .other          _ZN7cutlass13device_kernelIN5flash19enable_sm80_to_sm89INS1_16FlashAttnFwdSm80INS1_25CollectiveMainloopFwdSm80ILi8ELi1ELb1EN4cute5tupleIJNS5_1CILi128EEENS7_ILi48EEENS7_ILi256EEEEEELi256ENS_6half_tEfNS_4arch4Sm80ELb0ELb1ELb0ELb0ELb0ELb0ELb1ELb1EEENS1_21CollectiveEpilogueFwdINS6_IJS8_SA_S9_EEENS6_IJNS7_ILi1EEESI_SI_EEESC_SE_Li256ELb0ELb1ELb1ELb0EEENS1_19SingleTileSchedulerILb0ELb1ELb1ELi128EEEEEEEEEvNT_6ParamsE,@"STO_CUDA_ENTRY STV_DEFAULT"
_ZN7cutlass13device_kernelIN5flash19enable_sm80_to_sm89INS1_16FlashAttnFwdSm80INS1_25CollectiveMainloopFwdSm80ILi8ELi1ELb1EN4cute5tupleIJNS5_1CILi128EEENS7_ILi48EEENS7_ILi256EEEEEELi256ENS_6half_tEfNS_4arch4Sm80ELb0ELb1ELb0ELb0ELb0ELb0ELb1ELb1EEENS1_21CollectiveEpilogueFwdINS6_IJS8_SA_S9_EEENS6_IJNS7_ILi1EEESI_SI_EEESC_SE_Li256ELb0ELb1ELb1ELb0EEENS1_19SingleTileSchedulerILb0ELb1ELb1ELi128EEEEEEEEEvNT_6ParamsE:
[----:B------:R-:W-:Y:S01]  /*0000*/  LDC R1, c[0x0][0x37c] ;  /* 0x0000df00ff017b82 */ /* 0x000fe20000000800 */
[----:B------:R-:W-:Y:S05]  /*0010*/  EXIT ;  /* 0x000000000000794d */ /* 0x000fea0003800000 */
.L_x_21:
        /* <DEDUP_REMOVED lines=14> */
.L_x_57:


//--------------------- .text._ZN7cutlass13device_kernelIN5flash19enable_sm80_to_sm89INS1_16FlashAttnFwdSm80INS1_25CollectiveMainloopFwdSm80ILi8ELi1ELb1EN4cute5tupleIJNS5_1CILi128EEENS7_ILi48EEENS7_ILi256EEEEEELi256ENS_6half_tEfNS_4arch4Sm80ELb0ELb1ELb0ELb1ELb0ELb0ELb1ELb1EEENS1_21CollectiveEpilogueFwdINS6_IJS8_SA_S9_EEENS6_IJNS7_ILi1EEESI_SI_EEESC_SE_Li256ELb1ELb1ELb1ELb0EEENS1_36VarlenDynamicPersistentTileSchedulerILi128ELi48ELi256ELi256ELb1ELb1ELb0ELb1ELb0ELb1EEEEEEEEEvNT_6ParamsE --------------------------
	.section	.text._ZN7cutlass13device_kernelIN5flash19enable_sm80_to_sm89INS1_16FlashAttnFwdSm80INS1_25CollectiveMainloopFwdSm80ILi8ELi1ELb1EN4cute5tupleIJNS5_1CILi128EEENS7_ILi48EEENS7_ILi256EEEEEELi256ENS_6half_tEfNS_4arch4Sm80ELb0ELb1ELb0ELb1ELb0ELb0ELb1ELb1EEENS1_21CollectiveEpilogueFwdINS6_IJS8_SA_S9_EEENS6_IJNS7_ILi1EEESI_SI_EEESC_SE_Li256ELb1ELb1ELb1ELb0EEENS1_36VarlenDynamicPersistentTileSchedulerILi128ELi48ELi256ELi256ELb1ELb1ELb0ELb1ELb0ELb1EEEEEEEEEvNT_6ParamsE,"ax",@progbits
	.align	128
.text._ZN7cutlass13device_kernelIN5flash19enable_sm80_to_sm89INS1_16FlashAttnFwdSm80INS1_25CollectiveMainloopFwdSm80ILi8ELi1ELb1EN4cute5tupleIJNS5_1CILi128EEENS7_ILi48EEENS7_ILi256EEEEEELi256ENS_6half_tEfNS_4arch4Sm80ELb0ELb1ELb0ELb1ELb0ELb0ELb1ELb1EEENS1_21CollectiveEpilogueFwdINS6_IJS8_SA_S9_EEENS6_IJNS7_ILi1EEESI_SI_EEESC_SE_Li256ELb1ELb1ELb1ELb0EEENS1_36VarlenDynamicPersistentTileSchedulerILi128ELi48ELi256ELi256ELb1ELb1ELb0ELb1ELb0ELb1EEEEEEEEEvNT_6ParamsE:
        .type           _ZN7cutlass13device_kernelIN5flash19enable_sm80_to_sm89INS1_16FlashAttnFwdSm80INS1_25CollectiveMainloopFwdSm80ILi8ELi1ELb1EN4cute5tupleIJNS5_1CILi128EEENS7_ILi48EEENS7_ILi256EEEEEELi256ENS_6half_tEfNS_4arch4Sm80ELb0ELb1ELb0ELb1ELb0ELb0ELb1ELb1EEENS1_21CollectiveEpilogueFwdINS6_IJS8_SA_S9_EEENS6_IJNS7_ILi1EEESI_SI_EEESC_SE_Li256ELb1ELb1ELb1ELb0EEENS1_36VarlenDynamicPersistentTileSchedulerILi128ELi48ELi256ELi256ELb1ELb1ELb0ELb1ELb0ELb1EEEEEEEEEvNT_6ParamsE,@function
        .size           _ZN7cutlass13device_kernelIN5flash19enable_sm80_to_sm89INS1_16FlashAttnFwdSm80INS1_25CollectiveMainloopFwdSm80ILi8ELi1ELb1EN4cute5tupleIJNS5_1CILi128EEENS7_ILi48EEENS7_ILi256EEEEEELi256ENS_6half_tEfNS_4arch4Sm80ELb0ELb1ELb0ELb1ELb0ELb0ELb1ELb1EEENS1_21CollectiveEpilogueFwdINS6_IJS8_SA_S9_EEENS6_IJNS7_ILi1EEESI_SI_EEESC_SE_Li256ELb1ELb1ELb1ELb0EEENS1_36VarlenDynamicPersistentTileSchedulerILi128ELi48ELi256ELi256ELb1ELb1ELb0ELb1ELb0ELb1EEEEEEEEEvNT_6ParamsE,(.L_x_58 - _ZN7cutlass13device_kernelIN5flash19enable_sm80_to_sm89INS1_16FlashAttnFwdSm80INS1_25CollectiveMainloopFwdSm80ILi8ELi1ELb1EN4cute5tupleIJNS5_1CILi128EEENS7_ILi48EEENS7_ILi256EEEEEELi256ENS_6half_tEfNS_4arch4Sm80ELb0ELb1ELb0ELb1ELb0ELb0ELb1ELb1EEENS1_21CollectiveEpilogueFwdINS6_IJS8_SA_S9_EEENS6_IJNS7_ILi1EEESI_SI_EEESC_SE_Li256ELb1ELb1ELb1ELb0EEENS1_36VarlenDynamicPersistentTileSchedulerILi128ELi48ELi256ELi256ELb1ELb1ELb0ELb1ELb0ELb1EEEEEEEEEvNT_6ParamsE)
        .other          _ZN7cutlass13device_kernelIN5flash19enable_sm80_to_sm89INS1_16FlashAttnFwdSm80INS1_25CollectiveMainloopFwdSm80ILi8ELi1ELb1EN4cute5tupleIJNS5_1CILi128EEENS7_ILi48EEENS7_ILi256EEEEEELi256ENS_6half_tEfNS_4arch4Sm80ELb0ELb1ELb0ELb1ELb0ELb0ELb1ELb1EEENS1_21CollectiveEpilogueFwdINS6_IJS8_SA_S9_EEENS6_IJNS7_ILi1EEESI_SI_EEESC_SE_Li256ELb1ELb1ELb1ELb0EEENS1_36VarlenDynamicPersistentTileSchedulerILi128ELi48ELi256ELi256ELb1ELb1ELb0ELb1ELb0ELb1EEEEEEEEEvNT_6ParamsE,@"STO_CUDA_ENTRY STV_DEFAULT"
_ZN7cutlass13device_kernelIN5flash19enable_sm80_to_sm89INS1_16FlashAttnFwdSm80INS1_25CollectiveMainloopFwdSm80ILi8ELi1ELb1EN4cute5tupleIJNS5_1CILi128EEENS7_ILi48EEENS7_ILi256EEEEEELi256ENS_6half_tEfNS_4arch4Sm80ELb0ELb1ELb0ELb1ELb0ELb0ELb1ELb1EEENS1_21CollectiveEpilogueFwdINS6_IJS8_SA_S9_EEENS6_IJNS7_ILi1EEESI_SI_EEESC_SE_Li256ELb1ELb1ELb1ELb0EEENS1_36VarlenDynamicPersistentTileSchedulerILi128ELi48ELi256ELi256ELb1ELb1ELb0ELb1ELb0ELb1EEEEEEEEEvNT_6ParamsE:
[----:B------:R-:W-:Y:S01]  /*0000*/  LDC R1, c[0x0][0x37c] ;  /* 0x0000df00ff017b82 */ /* 0x000fe20000000800 */
[----:B------:R-:W-:Y:S05]  /*0010*/  EXIT ;  /* 0x000000000000794d */ /* 0x000fea0003800000 */
.L_x_22:
        /* <DEDUP_REMOVED lines=14> */
.L_x_58:


//--------------------- .text._ZN7cutlass13device_kernelIN5flash19enable_sm80_to_sm89INS1_16FlashAttnFwdSm80INS1_25CollectiveMainloopFwdSm80ILi8ELi1ELb0EN4cute5tupleIJNS5_1CILi128EEENS7_ILi32EEENS7_ILi256EEEEEELi256ENS_6half_tEfNS_4arch4Sm80ELb0ELb1ELb0ELb1ELb0ELb1ELb1ELb1EEENS1_21CollectiveEpilogueFwdINS6_IJS8_SA_S9_EEENS6_IJNS7_ILi1EEESI_SI_EEESC_SE_Li256ELb1ELb1ELb1ELb0EEENS1_36VarlenDynamicPersistentTileSchedulerILi128ELi32ELi256ELi256ELb1ELb1ELb0ELb1ELb0ELb1EEEEEEEEEvNT_6ParamsE --------------------------
	.section	.text._ZN7cutlass13device_kernelIN5flash19enable_sm80_to_sm89INS1_16FlashAttnFwdSm80INS1_25CollectiveMainloopFwdSm80ILi8ELi1ELb0EN4cute5tupleIJNS5_1CILi128EEENS7_ILi32EEENS7_ILi256EEEEEELi256ENS_6half_tEfNS_4arch4Sm80ELb0ELb1ELb0ELb1ELb0ELb1ELb1ELb1EEENS1_21CollectiveEpilogueFwdINS6_IJS8_SA_S9_EEENS6_IJNS7_ILi1EEESI_SI_EEESC_SE_Li256ELb1ELb1ELb1ELb0EEENS1_36VarlenDynamicPersistentTileSchedulerILi128ELi32ELi256ELi256ELb1ELb1ELb0ELb1ELb0ELb1EEEEEEEEEvNT_6ParamsE,"ax",@progbits
	.align	128
.text._ZN7cutlass13device_kernelIN5flash19enable_sm80_to_sm89INS1_16FlashAttnFwdSm80INS1_25CollectiveMainloopFwdSm80ILi8ELi1ELb0EN4cute5tupleIJNS5_1CILi128EEENS7_ILi32EEENS7_ILi256EEEEEELi256ENS_6half_tEfNS_4arch4Sm80ELb0ELb1ELb0ELb1ELb0ELb1ELb1ELb1EEENS1_21CollectiveEpilogueFwdINS6_IJS8_SA_S9_EEENS6_IJNS7_ILi1EEESI_SI_EEESC_SE_Li256ELb1ELb1ELb1ELb0EEENS1_36VarlenDynamicPersistentTileSchedulerILi128ELi32ELi256ELi256ELb1ELb1ELb0ELb1ELb0ELb1EEEEEEEEEvNT_6ParamsE:
        .type           _ZN7cutlass13device_kernelIN5flash19enable_sm80_to_sm89INS1_16FlashAttnFwdSm80INS1_25CollectiveMainloopFwdSm80ILi8ELi1ELb0EN4cute5tupleIJNS5_1CILi128EEENS7_ILi32EEENS7_ILi256EEEEEELi256ENS_6half_tEfNS_4arch4Sm80ELb0ELb1ELb0ELb1ELb0ELb1ELb1ELb1EEENS1_21CollectiveEpilogueFwdINS6_IJS8_SA_S9_EEENS6_IJNS7_ILi1EEESI_SI_EEESC_SE_Li256ELb1ELb1ELb1ELb0EEENS1_36VarlenDynamicPersistentTileSchedulerILi128ELi32ELi256ELi256ELb1ELb1ELb0ELb1ELb0ELb1EEEEEEEEEvNT_6ParamsE,@function
        .size           _ZN7cutlass13device_kernelIN5flash19enable_sm80_to_sm89INS1_16FlashAttnFwdSm80INS1_25CollectiveMainloopFwdSm80ILi8ELi1ELb0EN4cute5tupleIJNS5_1CILi128EEENS7_ILi32EEENS7_ILi256EEEEEELi256ENS_6half_tEfNS_4arch4Sm80ELb0ELb1ELb0ELb1ELb0ELb1ELb1ELb1EEENS1_21CollectiveEpilogueFwdINS6_IJS8_SA_S9_EEENS6_IJNS7_ILi1EEESI_SI_EEESC_SE_Li256ELb1ELb1ELb1ELb0EEENS1_36VarlenDynamicPersistentTileSchedulerILi128ELi32ELi256ELi256ELb1ELb1ELb0ELb1ELb0ELb1EEEEEEEEEvNT_6ParamsE,(.L_x_59 - _ZN7cutlass13device_kernelIN5flash19enable_sm80_to_sm89INS1_16FlashAttnFwdSm80INS1_25CollectiveMainloopFwdSm80ILi8ELi1ELb0EN4cute5tupleIJNS5_1CILi128EEENS7_ILi32EEENS7_ILi256EEEEEELi256ENS_6half_tEfNS_4arch4Sm80ELb0ELb1ELb0ELb1ELb0ELb1ELb1ELb1EEENS1_21CollectiveEpilogueFwdINS6_IJS8_SA_S9_EEENS6_IJNS7_ILi1EEESI_SI_EEESC_SE_Li256ELb1ELb1ELb1ELb0EEENS1_36VarlenDynamicPersistentTileSchedulerILi128ELi32ELi256ELi256ELb1ELb1ELb0ELb1ELb0ELb1EEEEEEEEEvNT_6ParamsE)
        .other          _ZN7cutlass13device_kernelIN5flash19enable_sm80_to_sm89INS1_16FlashAttnFwdSm80INS1_25CollectiveMainloopFwdSm80ILi8ELi1ELb0EN4cute5tupleIJNS5_1CILi128EEENS7_ILi32EEENS7_ILi256EEEEEELi256ENS_6half_tEfNS_4arch4Sm80ELb0ELb1ELb0ELb1ELb0ELb1ELb1ELb1EEENS1_21CollectiveEpilogueFwdINS6_IJS8_SA_S9_EEENS6_IJNS7_ILi1EEESI_SI_EEESC_SE_Li256ELb1ELb1ELb1ELb0EEENS1_36VarlenDynamicPersistentTileSchedulerILi128ELi32ELi256ELi256ELb1ELb1ELb0ELb1ELb0ELb1EEEEEEEEEvNT_6ParamsE,@"STO_CUDA_ENTRY STV_DEFAULT"
_ZN7cutlass13device_kernelIN5flash19enable_sm80_to_sm89INS1_16FlashAttnFwdSm80INS1_25CollectiveMainloopFwdSm80ILi8ELi1ELb0EN4cute5tupleIJNS5_1CILi128EEENS7_ILi32EEENS7_ILi256EEEEEELi256ENS_6half_tEfNS_4arch4Sm80ELb0ELb1ELb0ELb1ELb0ELb1ELb1ELb1EEENS1_21CollectiveEpilogueFwdINS6_IJS8_SA_S9_EEENS6_IJNS7_ILi1EEESI_SI_EEESC_SE_Li256ELb1ELb1ELb1ELb0EEENS1_36VarlenDynamicPersistentTileSchedulerILi128ELi32ELi256ELi256ELb1ELb1ELb0ELb1ELb0ELb1EEEEEEEEEvNT_6ParamsE:
[----:B------:R-:W-:Y:S01]  /*0000*/  LDC R1, c[0x0][0x37c] ;  /* 0x0000df00ff017b82 */ /* 0x000fe20000000800 */
[----:B------:R-:W-:Y:S05]  /*0010*/  EXIT ;  /* 0x000000000000794d */ /* 0x000fea0003800000 */
.L_x_23:
        /* <DEDUP_REMOVED lines=14> */
.L_x_59:


//--------------------- .text._ZN7cutlass13device_kernelIN5flash19enable_sm80_to_sm89INS1_16FlashAttnFwdSm80INS1_25CollectiveMainloopFwdSm80ILi8ELi1ELb1EN4cute5tupleIJNS5_1CILi128EEENS7_ILi64EEENS7_ILi256EEEEEELi256ENS_6half_tEfNS_4arch4Sm80ELb1ELb0ELb0ELb0ELb0ELb0ELb1ELb1EEENS1_21CollectiveEpilogueFwdINS6_IJS8_SA_S9_EEENS6_IJNS7_ILi1EEESI_SI_EEESC_SE_Li256ELb0ELb1ELb1ELb0EEENS1_30DynamicPersistentTileSchedulerILi256ELi256ELb1ELb1ELb0EEEEEEEEEvNT_6ParamsE --------------------------
	.section	.text._ZN7cutlass13device_kernelIN5flash19enable_sm80_to_sm89INS1_16FlashAttnFwdSm80INS1_25CollectiveMainloopFwdSm80ILi8ELi1ELb1EN4cute5tupleIJNS5_1CILi128EEENS7_ILi64EEENS7_ILi256EEEEEELi256ENS_6half_tEfNS_4arch4Sm80ELb1ELb0ELb0ELb0ELb0ELb0ELb1ELb1EEENS1_21CollectiveEpilogueFwdINS6_IJS8_SA_S9_EEENS6_IJNS7_ILi1EEESI_SI_EEESC_SE_Li256ELb0ELb1ELb1ELb0EEENS1_30DynamicPersistentTileSchedulerILi256ELi256ELb1ELb1ELb0EEEEEEEEEvNT_6ParamsE,"ax",@progbits
	.align	128
.text._ZN7cutlass13device_kernelIN5flash19enable_sm80_to_sm89INS1_16FlashAttnFwdSm80INS1_25CollectiveMainloopFwdSm80ILi8ELi1ELb1EN4cute5tupleIJNS5_1CILi128EEENS7_ILi64EEENS7_ILi256EEEEEELi256ENS_6half_tEfNS_4arch4Sm80ELb1ELb0ELb0ELb0ELb0ELb0ELb1ELb1EEENS1_21CollectiveEpilogueFwdINS6_IJS8_SA_S9_EEENS6_IJNS7_ILi1EEESI_SI_EEESC_SE_Li256ELb0ELb1ELb1ELb0EEENS1_30DynamicPersistentTileSchedulerILi256ELi256ELb1ELb1ELb0EEEEEEEEEvNT_6ParamsE:
        .type           _ZN7cutlass13device_kernelIN5flash19enable_sm80_to_sm89INS1_16FlashAttnFwdSm80INS1_25CollectiveMainloopFwdSm80ILi8ELi1ELb1EN4cute5tupleIJNS5_1CILi128EEENS7_ILi64EEENS7_ILi256EEEEEELi256ENS_6half_tEfNS_4arch4Sm80ELb1ELb0ELb0ELb0ELb0ELb0ELb1ELb1EEENS1_21CollectiveEpilogueFwdINS6_IJS8_SA_S9_EEENS6_IJNS7_ILi1EEESI_SI_EEESC_SE_Li256ELb0ELb1ELb1ELb0EEENS1_30DynamicPersistentTileSchedulerILi256ELi256ELb1ELb1ELb0EEEEEEEEEvNT_6ParamsE,@function
        .size           _ZN7cutlass13device_kernelIN5flash19enable_sm80_to_sm89INS1_16FlashAttnFwdSm80INS1_25CollectiveMainloopFwdSm80ILi8ELi1ELb1EN4cute5tupleIJNS5_1CILi128EEENS7_ILi64EEENS7_ILi256EEEEEELi256ENS_6half_tEfNS_4arch4Sm80ELb1ELb0ELb0ELb0ELb0ELb0ELb1ELb1EEENS1_21CollectiveEpilogueFwdINS6_IJS8_SA_S9_EEENS6_IJNS7_ILi1EEESI_SI_EEESC_SE_Li256ELb0ELb1ELb1ELb0EEENS1_30DynamicPersistentTileSchedulerILi256ELi256ELb1ELb1ELb0EEEEEEEEEvNT_6ParamsE,(.L_x_60 - _ZN7cutlass13device_kernelIN5flash19enable_sm80_to_sm89INS1_16FlashAttnFwdSm80INS1_25CollectiveMainloopFwdSm80ILi8ELi1ELb1EN4cute5tupleIJNS5_1CILi128EEENS7_ILi64EEENS7_ILi256EEEEEELi256ENS_6half_tEfNS_4arch4Sm80ELb1ELb0ELb0ELb0ELb0ELb0ELb1ELb1EEENS1_21CollectiveEpilogueFwdINS6_IJS8_SA_S9_EEENS6_IJNS7_ILi1EEESI_SI_EEESC_SE_Li256ELb0ELb1ELb1ELb0EEENS1_30DynamicPersistentTileSchedulerILi256ELi256ELb1ELb1ELb0EEEEEEEEEvNT_6ParamsE)
        .other          _ZN7cutlass13device_kernelIN5flash19enable_sm80_to_sm89INS1_16FlashAttnFwdSm80INS1_25CollectiveMainloopFwdSm80ILi8ELi1ELb1EN4cute5tupleIJNS5_1CILi128EEENS7_ILi64EEENS7_ILi256EEEEEELi256ENS_6half_tEfNS_4arch4Sm80ELb1ELb0ELb0ELb0ELb0ELb0ELb1ELb1EEENS1_21CollectiveEpilogueFwdINS6_IJS8_SA_S9_EEENS6_IJNS7_ILi1EEESI_SI_EEESC_SE_Li256ELb0ELb1ELb1ELb0EEENS1_30DynamicPersistentTileSchedulerILi256ELi256ELb1ELb1ELb0EEEEEEEEEvNT_6ParamsE,@"STO_CUDA_ENTRY STV_DEFAULT"
_ZN7cutlass13device_kernelIN5flash19enable_sm80_to_sm89INS1_16FlashAttnFwdSm80INS1_25CollectiveMainloopFwdSm80ILi8ELi1ELb1EN4cute5tupleIJNS5_1CILi128EEENS7_ILi64EEENS7_ILi256EEEEEELi256ENS_6half_tEfNS_4arch4Sm80ELb1ELb0ELb0ELb0ELb0ELb0ELb1ELb1EEENS1_21CollectiveEpilogueFwdINS6_IJS8_SA_S9_EEENS6_IJNS7_ILi1EEESI_SI_EEESC_SE_Li256ELb0ELb1ELb1ELb0EEENS1_30DynamicPersistentTileSchedulerILi256ELi256ELb1ELb1ELb0EEEEEEEEEvNT_6ParamsE:
[----:B------:R-:W-:Y:S01]  /*0000*/  LDC R1, c[0x0][0x37c] ;  /* 0x0000df00ff017b82 */ /* 0x000fe20000000800 */
[----:B------:R-:W-:Y:S05]  /*0010*/  EXIT ;  /* 0x000000000000794d */ /* 0x000fea0003800000 */
.L_x_24:
        /* <DEDUP_REMOVED lines=14> */
.L_x_60:


//--------------------- .text._ZN7cutlass13device_kernelIN5flash19enable_sm80_to_sm89INS1_16FlashAttnFwdSm80INS1_25CollectiveMainloopFwdSm80ILi8ELi1ELb1EN4cute5tupleIJNS5_1CILi128EEENS7_ILi48EEENS7_ILi256EEEEEELi256ENS_6half_tEfNS_4arch4Sm80ELb1ELb0ELb0ELb1ELb0ELb0ELb1ELb1EEENS1_21CollectiveEpilogueFwdINS6_IJS8_SA_S9_EEENS6_IJNS7_ILi1EEESI_SI_EEESC_SE_Li256ELb1ELb1ELb1ELb0EEENS1_36VarlenDynamicPersistentTileSchedulerILi128ELi48ELi256ELi256ELb1ELb1ELb0ELb1ELb1ELb1EEEEEEEEEvNT_6ParamsE --------------------------
	.section	.text._ZN7cutlass13device_kernelIN5flash19enable_sm80_to_sm89INS1_16FlashAttnFwdSm80INS1_25CollectiveMainloopFwdSm80ILi8ELi1ELb1EN4cute5tupleIJNS5_1CILi128EEENS7_ILi48EEENS7_ILi256EEEEEELi256ENS_6half_tEfNS_4arch4Sm80ELb1ELb0ELb0ELb1ELb0ELb0ELb1ELb1EEENS1_21CollectiveEpilogueFwdINS6_IJS8_SA_S9_EEENS6_IJNS7_ILi1EEESI_SI_EEESC_SE_Li256ELb1ELb1ELb1ELb0EEENS1_36VarlenDynamicPersistentTileSchedulerILi128ELi48ELi256ELi256ELb1ELb1ELb0ELb1ELb1ELb1EEEEEEEEEvNT_6ParamsE,"ax",@progbits
	.align	128
.text._ZN7cutlass13device_kernelIN5flash19enable_sm80_to_sm89INS1_16FlashAttnFwdSm80INS1_25CollectiveMainloopFwdSm80ILi8ELi1ELb1EN4cute5tupleIJNS5_1CILi128EEENS7_ILi48EEENS7_ILi256EEEEEELi256ENS_6half_tEfNS_4arch4Sm80ELb1ELb0ELb0ELb1ELb0ELb0ELb1ELb1EEENS1_21CollectiveEpilogueFwdINS6_IJS8_SA_S9_EEENS6_IJNS7_ILi1EEESI_SI_EEESC_SE_Li256ELb1ELb1ELb1ELb0EEENS1_36VarlenDynamicPersistentTileSchedulerILi128ELi48ELi256ELi256ELb1ELb1ELb0ELb1ELb1ELb1EEEEEEEEEvNT_6ParamsE:
        .type           _ZN7cutlass13device_kernelIN5flash19enable_sm80_to_sm89INS1_16FlashAttnFwdSm80INS1_25CollectiveMainloopFwdSm80ILi8ELi1ELb1EN4cute5tupleIJNS5_1CILi128EEENS7_ILi48EEENS7_ILi256EEEEEELi256ENS_6half_tEfNS_4arch4Sm80ELb1ELb0ELb0ELb1ELb0ELb0ELb1ELb1EEENS1_21CollectiveEpilogueFwdINS6_IJS8_SA_S9_EEENS6_IJNS7_ILi1EEESI_SI_EEESC_SE_Li256ELb1ELb1ELb1ELb0EEENS1_36VarlenDynamicPersistentTileSchedulerILi128ELi48ELi256ELi256ELb1ELb1ELb0ELb1ELb1ELb1EEEEEEEEEvNT_6ParamsE,@function
        .size           _ZN7cutlass13device_kernelIN5flash19enable_sm80_to_sm89INS1_16FlashAttnFwdSm80INS1_25CollectiveMainloopFwdSm80ILi8ELi1ELb1EN4cute5tupleIJNS5_1CILi128EEENS7_ILi48EEENS7_ILi256EEEEEELi256ENS_6half_tEfNS_4arch4Sm80ELb1ELb0ELb0ELb1ELb0ELb0ELb1ELb1EEENS1_21CollectiveEpilogueFwdINS6_IJS8_SA_S9_EEENS6_IJNS7_ILi1EEESI_SI_EEESC_SE_Li256ELb1ELb1ELb1ELb0EEENS1_36VarlenDynamicPersistentTileSchedulerILi128ELi48ELi256ELi256ELb1ELb1ELb0ELb1ELb1ELb1EEEEEEEEEvNT_6ParamsE,(.L_x_61 - _ZN7cutlass13device_kernelIN5flash19enable_sm80_to_sm89INS1_16FlashAttnFwdSm80INS1_25CollectiveMainloopFwdSm80ILi8ELi1ELb1EN4cute5tupleIJNS5_1CILi128EEENS7_ILi48EEENS7_ILi256EEEEEELi256ENS_6half_tEfNS_4arch4Sm80ELb1ELb0ELb0ELb1ELb0ELb0ELb1ELb1EEENS1_21CollectiveEpilogueFwdINS6_IJS8_SA_S9_EEENS6_IJNS7_ILi1EEESI_SI_EEESC_SE_Li256ELb1ELb1ELb1ELb0EEENS1_36VarlenDynamicPersistentTileSchedulerILi128ELi48ELi256ELi256ELb1ELb1ELb0ELb1ELb1ELb1EEEEEEEEEvNT_6ParamsE)
        .other          _ZN7cutlass13device_kernelIN5flash19enable_sm80_to_sm89INS1_16FlashAttnFwdSm80INS1_25CollectiveMainloopFwdSm80ILi8ELi1ELb1EN4cute5tupleIJNS5_1CILi128EEENS7_ILi48EEENS7_ILi256EEEEEELi256ENS_6half_tEfNS_4arch4Sm80ELb1ELb0ELb0ELb1ELb0ELb0ELb1ELb1EEENS1_21CollectiveEpilogueFwdINS6_IJS8_SA_S9_EEENS6_IJNS7_ILi1EEESI_SI_EEESC_SE_Li256ELb1ELb1ELb1ELb0EEENS1_36VarlenDynamicPersistentTileSchedulerILi128ELi48ELi256ELi256ELb1ELb1ELb0ELb1ELb1ELb1EEEEEEEEEvNT_6ParamsE,@"STO_CUDA_ENTRY STV_DEFAULT"
_ZN7cutlass13device_kernelIN5flash19enable_sm80_to_sm89INS1_16FlashAttnFwdSm80INS1_25CollectiveMainloopFwdSm80ILi8ELi1ELb1EN4cute5tupleIJNS5_1CILi128EEENS7_ILi48EEENS7_ILi256EEEEEELi256ENS_6half_tEfNS_4arch4Sm80ELb1ELb0ELb0ELb1ELb0ELb0ELb1ELb1EEENS1_21CollectiveEpilogueFwdINS6_IJS8_SA_S9_EEENS6_IJNS7_ILi1EEESI_SI_EEESC_SE_Li256ELb1ELb1ELb1ELb0EEENS1_36VarlenDynamicPersistentTileSchedulerILi128ELi48ELi256ELi256ELb1ELb1ELb0ELb1ELb1ELb1EEEEEEEEEvNT_6ParamsE:
[----:B------:R-:W-:Y:S01]  /*0000*/  LDC R1, c[0x0][0x37c] ;  /* 0x0000df00ff017b82 */ /* 0x000fe20000000800 */
[----:B------:R-:W-:Y:S05]  /*0010*/  EXIT ;  /* 0x000000000000794d */ /* 0x000fea0003800000 */
.L_x_25:
        /* <DEDUP_REMOVED lines=14> */
.L_x_61:


//--------------------- .text._ZN7cutlass13device_kernelIN5flash19enable_sm80_to_sm89INS1_16FlashAttnFwdSm80INS1_25CollectiveMainloopFwdSm80ILi8ELi1ELb0EN4cute5tupleIJNS5_1CILi128EEENS7_ILi32EEENS7_ILi256EEEEEELi256ENS_6half_tEfNS_4arch4Sm80ELb1ELb0ELb0ELb1ELb0ELb1ELb1ELb1EEENS1_21CollectiveEpilogueFwdINS6_IJS8_SA_S9_EEENS6_IJNS7_ILi1EEESI_SI_EEESC_SE_Li256ELb1ELb1ELb1ELb0EEENS1_36VarlenDynamicPersistentTileSchedulerILi128ELi32ELi256ELi256ELb1ELb1ELb0ELb1ELb1ELb1EEEEEEEEEvNT_6ParamsE --------------------------
	.section	.text._ZN7cutlass13device_kernelIN5flash19enable_sm80_to_sm89INS1_16FlashAttnFwdSm80INS1_25CollectiveMainloopFwdSm80ILi8ELi1ELb0EN4cute5tupleIJNS5_1CILi128EEENS7_ILi32EEENS7_ILi256EEEEEELi256ENS_6half_tEfNS_4arch4Sm80ELb1ELb0ELb0ELb1ELb0ELb1ELb1ELb1EEENS1_21CollectiveEpilogueFwdINS6_IJS8_SA_S9_EEENS6_IJNS7_ILi1EEESI_SI_EEESC_SE_Li256ELb1ELb1ELb1ELb0EEENS1_36VarlenDynamicPersistentTileSchedulerILi128ELi32ELi256ELi256ELb1ELb1ELb0ELb1ELb1ELb1EEEEEEEEEvNT_6ParamsE,"ax",@progbits
	.align	128
.text._ZN7cutlass13device_kernelIN5flash19enable_sm80_to_sm89INS1_16FlashAttnFwdSm80INS1_25CollectiveMainloopFwdSm80ILi8ELi1ELb0EN4cute5tupleIJNS5_1CILi128EEENS7_ILi32EEENS7_ILi256EEEEEELi256ENS_6half_tEfNS_4arch4Sm80ELb1ELb0ELb0ELb1ELb0ELb1ELb1ELb1EEENS1_21CollectiveEpilogueFwdINS6_IJS8_SA_S9_EEENS6_IJNS7_ILi1EEESI_SI_EEESC_SE_Li256ELb1ELb1ELb1ELb0EEENS1_36VarlenDynamicPersistentTileSchedulerILi128ELi32ELi256ELi256ELb1ELb1ELb0ELb1ELb1ELb1EEEEEEEEEvNT_6ParamsE:
        .type           _ZN7cutlass13device_kernelIN5flash19enable_sm80_to_sm89INS1_16FlashAttnFwdSm80INS1_25CollectiveMainloopFwdSm80ILi8ELi1ELb0EN4cute5tupleIJNS5_1CILi128EEENS7_ILi32EEENS7_ILi256EEEEEELi256ENS_6half_tEfNS_4arch4Sm80ELb1ELb0ELb0ELb1ELb0ELb1ELb1ELb1EEENS1_21CollectiveEpilogueFwdINS6_IJS8_SA_S9_EEENS6_IJNS7_ILi1EEESI_SI_EEESC_SE_Li256ELb1ELb1ELb1ELb0EEENS1_36VarlenDynamicPersistentTileSchedulerILi128ELi32ELi256ELi256ELb1ELb1ELb0ELb1ELb1ELb1EEEEEEEEEvNT_6ParamsE,@function
        .size           _ZN7cutlass13device_kernelIN5flash19enable_sm80_to_sm89INS1_16FlashAttnFwdSm80INS1_25CollectiveMainloopFwdSm80ILi8ELi1ELb0EN4cute5tupleIJNS5_1CILi128EEENS7_ILi32EEENS7_ILi256EEEEEELi256ENS_6half_tEfNS_4arch4Sm80ELb1ELb0ELb0ELb1ELb0ELb1ELb1ELb1EEENS1_21CollectiveEpilogueFwdINS6_IJS8_SA_S9_EEENS6_IJNS7_ILi1EEESI_SI_EEESC_SE_Li256ELb1ELb1ELb1ELb0EEENS1_36VarlenDynamicPersistentTileSchedulerILi128ELi32ELi256ELi256ELb1ELb1ELb0ELb1ELb1ELb1EEEEEEEEEvNT_6ParamsE,(.L_x_62 - _ZN7cutlass13device_kernelIN5flash19enable_sm80_to_sm89INS1_16FlashAttnFwdSm80INS1_25CollectiveMainloopFwdSm80ILi8ELi1ELb0EN4cute5tupleIJNS5_1CILi128EEENS7_ILi32EEENS7_ILi256EEEEEELi256ENS_6half_tEfNS_4arch4Sm80ELb1ELb0ELb0ELb1ELb0ELb1ELb1ELb1EEENS1_21CollectiveEpilogueFwdINS6_IJS8_SA_S9_EEENS6_IJNS7_ILi1EEESI_SI_EEESC_SE_Li256ELb1ELb1ELb1ELb0EEENS1_36VarlenDynamicPersistentTileSchedulerILi128ELi32ELi256ELi256ELb1ELb1ELb0ELb1ELb1ELb1EEEEEEEEEvNT_6ParamsE)
        .other          _ZN7cutlass13device_kernelIN5flash19enable_sm80_to_sm89INS1_16FlashAttnFwdSm80INS1_25CollectiveMainloopFwdSm80ILi8ELi1ELb0EN4cute5tupleIJNS5_1CILi128EEENS7_ILi32EEENS7_ILi256EEEEEELi256ENS_6half_tEfNS_4arch4Sm80ELb1ELb0ELb0ELb1ELb0ELb1ELb1ELb1EEENS1_21CollectiveEpilogueFwdINS6_IJS8_SA_S9_EEENS6_IJNS7_ILi1EEESI_SI_EEESC_SE_Li256ELb1ELb1ELb1ELb0EEENS1_36VarlenDynamicPersistentTileSchedulerILi128ELi32ELi256ELi256ELb1ELb1ELb0ELb1ELb1ELb1EEEEEEEEEvNT_6ParamsE,@"STO_CUDA_ENTRY STV_DEFAULT"
_ZN7cutlass13device_kernelIN5flash19enable_sm80_to_sm89INS1_16FlashAttnFwdSm80INS1_25CollectiveMainloopFwdSm80ILi8ELi1ELb0EN4cute5tupleIJNS5_1CILi128EEENS7_ILi32EEENS7_ILi256EEEEEELi256ENS_6half_tEfNS_4arch4Sm80ELb1ELb0ELb0ELb1ELb0ELb1ELb1ELb1EEENS1_21CollectiveEpilogueFwdINS6_IJS8_SA_S9_EEENS6_IJNS7_ILi1EEESI_SI_EEESC_SE_Li256ELb1ELb1ELb1ELb0EEENS1_36VarlenDynamicPersistentTileSchedulerILi128ELi32ELi256ELi256ELb1ELb1ELb0ELb1ELb1ELb1EEEEEEEEEvNT_6ParamsE:
[----:B------:R-:W-:Y:S01]  /*0000*/  LDC R1, c[0x0][0x37c] ;  /* 0x0000df00ff017b82 */ /* 0x000fe20000000800 */
[----:B------:R-:W-:Y:S05]  /*0010*/  EXIT ;  /* 0x000000000000794d */ /* 0x000fea0003800000 */
.L_x_26:
        /* <DEDUP_REMOVED lines=14> */
.L_x_62:


//--------------------- .text._ZN7cutlass13device_kernelIN5flash19enable_sm80_to_sm89INS1_16FlashAttnFwdSm80INS1_25CollectiveMainloopFwdSm80ILi8ELi1ELb0EN4cute5tupleIJNS5_1CILi128EEENS7_ILi96EEENS7_ILi256EEEEEELi256ENS_6half_tEfNS_4arch4Sm80ELb0ELb0ELb0ELb0ELb0ELb0ELb1ELb1EEENS1_21CollectiveEpilogueFwdINS6_IJS8_SA_S9_EEENS6_IJNS7_ILi1EEESI_SI_EEESC_SE_Li256ELb0ELb1ELb1ELb0EEENS1_19SingleTileSchedulerILb0ELb1ELb1ELi128EEEEEEEEEvNT_6ParamsE --------------------------
	.section	.text._ZN7cutlass13device_kernelIN5flash19enable_sm80_to_sm89INS1_16FlashAttnFwdSm80INS1_25CollectiveMainloopFwdSm80ILi8ELi1ELb0EN4cute5tupleIJNS5_1CILi128EEENS7_ILi96EEENS7_ILi256EEEEEELi256ENS_6half_tEfNS_4arch4Sm80ELb0ELb0ELb0ELb0ELb0ELb0ELb1ELb1EEENS1_21CollectiveEpilogueFwdINS6_IJS8_SA_S9_EEENS6_IJNS7_ILi1EEESI_SI_EEESC_SE_Li256ELb0ELb1ELb1ELb0EEENS1_19SingleTileSchedulerILb0ELb1ELb1ELi128EEEEEEEEEvNT_6ParamsE,"ax",@progbits
	.align	128
.text._ZN7cutlass13device_kernelIN5flash19enable_sm80_to_sm89INS1_16FlashAttnFwdSm80INS1_25CollectiveMainloopFwdSm80ILi8ELi1ELb0EN4cute5tupleIJNS5_1CILi128EEENS7_ILi96EEENS7_ILi256EEEEEELi256ENS_6half_tEfNS_4arch4Sm80ELb0ELb0ELb0ELb0ELb0ELb0ELb1ELb1EEENS1_21CollectiveEpilogueFwdINS6_IJS8_SA_S9_EEENS6_IJNS7_ILi1EEESI_SI_EEESC_SE_Li256ELb0ELb1ELb1ELb0EEENS1_19SingleTileSchedulerILb0ELb1ELb1ELi128EEEEEEEEEvNT_6ParamsE:
        .type           _ZN7cutlass13device_kernelIN5flash19enable_sm80_to_sm89INS1_16FlashAttnFwdSm80INS1_25CollectiveMainloopFwdSm80ILi8ELi1ELb0EN4cute5tupleIJNS5_1CILi128EEENS7_ILi96EEENS7_ILi256EEEEEELi256ENS_6half_tEfNS_4arch4Sm80ELb0ELb0ELb0ELb0ELb0ELb0ELb1ELb1EEENS1_21CollectiveEpilogueFwdINS6_IJS8_SA_S9_EEENS6_IJNS7_ILi1EEESI_SI_EEESC_SE_Li256ELb0ELb1ELb1ELb0EEENS1_19SingleTileSchedulerILb0ELb1ELb1ELi128EEEEEEEEEvNT_6ParamsE,@function
        .size           _ZN7cutlass13device_kernelIN5flash19enable_sm80_to_sm89INS1_16FlashAttnFwdSm80INS1_25CollectiveMainloopFwdSm80ILi8ELi1ELb0EN4cute5tupleIJNS5_1CILi128EEENS7_ILi96EEENS7_ILi256EEEEEELi256ENS_6half_tEfNS_4arch4Sm80ELb0ELb0ELb0ELb0ELb0ELb0ELb1ELb1EEENS1_21CollectiveEpilogueFwdINS6_IJS8_SA_S9_EEENS6_IJNS7_ILi1EEESI_SI_EEESC_SE_Li256ELb0ELb1ELb1ELb0EEENS1_19SingleTileSchedulerILb0ELb1ELb1ELi128EEEEEEEEEvNT_6ParamsE,(.L_x_63 - _ZN7cutlass13device_kernelIN5flash19enable_sm80_to_sm89INS1_16FlashAttnFwdSm80INS1_25CollectiveMainloopFwdSm80ILi8ELi1ELb0EN4cute5tupleIJNS5_1CILi128EEENS7_ILi96EEENS7_ILi256EEEEEELi256ENS_6half_tEfNS_4arch4Sm80ELb0ELb0ELb0ELb0ELb0ELb0ELb1ELb1EEENS1_21CollectiveEpilogueFwdINS6_IJS8_SA_S9_EEENS6_IJNS7_ILi1EEESI_SI_EEESC_SE_Li256ELb0ELb1ELb1ELb0EEENS1_19SingleTileSchedulerILb0ELb1ELb1ELi128EEEEEEEEEvNT_6ParamsE)
        .other          _ZN7cutlass13device_kernelIN5flash19enable_sm80_to_sm89INS1_16FlashAttnFwdSm80INS1_25CollectiveMainloopFwdSm80ILi8ELi1ELb0EN4cute5tupleIJNS5_1CILi128EEENS7_ILi96EEENS7_ILi256EEEEEELi256ENS_6half_tEfNS_4arch4Sm80ELb0ELb0ELb0ELb0ELb0ELb0ELb1ELb1EEENS1_21CollectiveEpilogueFwdINS6_IJS8_SA_S9_EEENS6_IJNS7_ILi1EEESI_SI_EEESC_SE_Li256ELb0ELb1ELb1ELb0EEENS1_19SingleTileSchedulerILb0ELb1ELb1ELi128EEEEEEEEEvNT_6ParamsE,@"STO_CUDA_ENTRY STV_DEFAULT"
_ZN7cutlass13device_kernelIN5flash19enable_sm80_to_sm89INS1_16FlashAttnFwdSm80INS1_25CollectiveMainloopFwdSm80ILi8ELi1ELb0EN4cute5tupleIJNS5_1CILi128EEENS7_ILi96EEENS7_ILi256EEEEEELi256ENS_6half_tEfNS_4arch4Sm80ELb0ELb0ELb0ELb0ELb0ELb0ELb1ELb1EEENS1_21CollectiveEpilogueFwdINS6_IJS8_SA_S9_EEENS6_IJNS7_ILi1EEESI_SI_EEESC_SE_Li256ELb0ELb1ELb1ELb0EEENS1_19SingleTileSchedulerILb0ELb1ELb1ELi128EEEEEEEEEvNT_6ParamsE:
[----:B------:R-:W-:Y:S01]  /*0000*/  LDC R1, c[0x0][0x37c] ;  /* 0x0000df00ff017b82 */ /* 0x000fe20000000800 */
[----:B------:R-:W-:Y:S05]  /*0010*/  EXIT ;  /* 0x000000000000794d */ /* 0x000fea0003800000 */
.L_x_27:
        /* <DEDUP_REMOVED lines=14> */
.L_x_63:


//--------------------- .text._ZN7cutlass13device_kernelIN5flash19enable_sm80_to_sm89INS1_16FlashAttnFwdSm80INS1_25CollectiveMainloopFwdSm80ILi8ELi1ELb0EN4cute5tupleIJNS5_1CILi128EEENS7_ILi64EEENS7_ILi256EEEEEELi256ENS_6half_tEfNS_4arch4Sm80ELb0ELb0ELb0ELb1ELb0ELb0ELb1ELb1EEENS1_21CollectiveEpilogueFwdINS6_IJS8_SA_S9_EEENS6_IJNS7_ILi1EEESI_SI_EEESC_SE_Li256ELb1ELb1ELb1ELb0EEENS1_36VarlenDynamicPersistentTileSchedulerILi128ELi64ELi256ELi256ELb1ELb1ELb0ELb0ELb1ELb1EEEEEEEEEvNT_6ParamsE --------------------------
	.section	.text._ZN7cutlass13device_kernelIN5flash19enable_sm80_to_sm89INS1_16FlashAttnFwdSm80INS1_25CollectiveMainloopFwdSm80ILi8ELi1ELb0EN4cute5tupleIJNS5_1CILi128EEENS7_ILi64EEENS7_ILi256EEEEEELi256ENS_6half_tEfNS_4arch4Sm80ELb0ELb0ELb0ELb1ELb0ELb0ELb1ELb1EEENS1_21CollectiveEpilogueFwdINS6_IJS8_SA_S9_EEENS6_IJNS7_ILi1EEESI_SI_EEESC_SE_Li256ELb1ELb1ELb1ELb0EEENS1_36VarlenDynamicPersistentTileSchedulerILi128ELi64ELi256ELi256ELb1ELb1ELb0ELb0ELb1ELb1EEEEEEEEEvNT_6ParamsE,"ax",@progbits
	.align	128
.text._ZN7cutlass13device_kernelIN5flash19enable_sm80_to_sm89INS1_16FlashAttnFwdSm80INS1_25CollectiveMainloopFwdSm80ILi8ELi1ELb0EN4cute5tupleIJNS5_1CILi128EEENS7_ILi64EEENS7_ILi256EEEEEELi256ENS_6half_tEfNS_4arch4Sm80ELb0ELb0ELb0ELb1ELb0ELb0ELb1ELb1EEENS1_21CollectiveEpilogueFwdINS6_IJS8_SA_S9_EEENS6_IJNS7_ILi1EEESI_SI_EEESC_SE_Li256ELb1ELb1ELb1ELb0EEENS1_36VarlenDynamicPersistentTileSchedulerILi128ELi64ELi256ELi256ELb1ELb1ELb0ELb0ELb1ELb1EEEEEEEEEvNT_6ParamsE:
        .type           _ZN7cutlass13device_kernelIN5flash19enable_sm80_to_sm89INS1_16FlashAttnFwdSm80INS1_25CollectiveMainloopFwdSm80ILi8ELi1ELb0EN4cute5tupleIJNS5_1CILi128EEENS7_ILi64EEENS7_ILi256EEEEEELi256ENS_6half_tEfNS_4arch4Sm80ELb0ELb0ELb0ELb1ELb0ELb0ELb1ELb1EEENS1_21CollectiveEpilogueFwdINS6_IJS8_SA_S9_EEENS6_IJNS7_ILi1EEESI_SI_EEESC_SE_Li256ELb1ELb1ELb1ELb0EEENS1_36VarlenDynamicPersistentTileSchedulerILi128ELi64ELi256ELi256ELb1ELb1ELb0ELb0ELb1ELb1EEEEEEEEEvNT_6ParamsE,@function
        .size           _ZN7cutlass13device_kernelIN5flash19enable_sm80_to_sm89INS1_16FlashAttnFwdSm80INS1_25CollectiveMainloopFwdSm80ILi8ELi1ELb0EN4cute5tupleIJNS5_1CILi128EEENS7_ILi64EEENS7_ILi256EEEEEELi256ENS_6half_tEfNS_4arch4Sm80ELb0ELb0ELb0ELb1ELb0ELb0ELb1ELb1EEENS1_21CollectiveEpilogueFwdINS6_IJS8_SA_S9_EEENS6_IJNS7_ILi1EEESI_SI_EEESC_SE_Li256ELb1ELb1ELb1ELb0EEENS1_36VarlenDynamicPersistentTileSchedulerILi128ELi64ELi256ELi256ELb1ELb1ELb0ELb0ELb1ELb1EEEEEEEEEvNT_6ParamsE,(.L_x_64 - _ZN7cutlass13device_kernelIN5flash19enable_sm80_to_sm89INS1_16FlashAttnFwdSm80INS1_25CollectiveMainloopFwdSm80ILi8ELi1ELb0EN4cute5tupleIJNS5_1CILi128EEENS7_ILi64EEENS7_ILi256EEEEEELi256ENS_6half_tEfNS_4arch4Sm80ELb0ELb0ELb0ELb1ELb0ELb0ELb1ELb1EEENS1_21CollectiveEpilogueFwdINS6_IJS8_SA_S9_EEENS6_IJNS7_ILi1EEESI_SI_EEESC_SE_Li256ELb1ELb1ELb1ELb0EEENS1_36VarlenDynamicPersistentTileSchedulerILi128ELi64ELi256ELi256ELb1ELb1ELb0ELb0ELb1ELb1EEEEEEEEEvNT_6ParamsE)
        .other          _ZN7cutlass13device_kernelIN5flash19enable_sm80_to_sm89INS1_16FlashAttnFwdSm80INS1_25CollectiveMainloopFwdSm80ILi8ELi1ELb0EN4cute5tupleIJNS5_1CILi128EEENS7_ILi64EEENS7_ILi256EEEEEELi256ENS_6half_tEfNS_4arch4Sm80ELb0ELb0ELb0ELb1ELb0ELb0ELb1ELb1EEENS1_21CollectiveEpilogueFwdINS6_IJS8_SA_S9_EEENS6_IJNS7_ILi1EEESI_SI_EEESC_SE_Li256ELb1ELb1ELb1ELb0EEENS1_36VarlenDynamicPersistentTileSchedulerILi128ELi64ELi256ELi256ELb1ELb1ELb0ELb0ELb1ELb1EEEEEEEEEvNT_6ParamsE,@"STO_CUDA_ENTRY STV_DEFAULT"
_ZN7cutlass13device_kernelIN5flash19enable_sm80_to_sm89INS1_16FlashAttnFwdSm80INS1_25CollectiveMainloopFwdSm80ILi8ELi1ELb0EN4cute5tupleIJNS5_1CILi128EEENS7_ILi64EEENS7_ILi256EEEEEELi256ENS_6half_tEfNS_4arch4Sm80ELb0ELb0ELb0ELb1ELb0ELb0ELb1ELb1EEENS1_21CollectiveEpilogueFwdINS6_IJS8_SA_S9_EEENS6_IJNS7_ILi1EEESI_SI_EEESC_SE_Li256ELb1ELb1ELb1ELb0EEENS1_36VarlenDynamicPersistentTileSchedulerILi128ELi64ELi256ELi256ELb1ELb1ELb0ELb0ELb1ELb1EEEEEEEEEvNT_6ParamsE:
[----:B------:R-:W-:Y:S01]  /*0000*/  LDC R1, c[0x0][0x37c] ;  /* 0x0000df00ff017b82 */ /* 0x000fe20000000800 */
[----:B------:R-:W-:Y:S05]  /*0010*/  EXIT ;  /* 0x000000000000794d */ /* 0x000fea0003800000 */
.L_x_28:
        /* <DEDUP_REMOVED lines=14> */
.L_x_64:


//--------------------- .text._ZN7cutlass13device_kernelIN5flash19enable_sm80_to_sm89INS1_16FlashAttnFwdSm80INS1_25CollectiveMainloopFwdSm80ILi8ELi1ELb0EN4cute5tupleIJNS5_1CILi128EEENS7_ILi48EEENS7_ILi256EEEEEELi256ENS_6half_tEfNS_4arch4Sm80ELb0ELb0ELb0ELb1ELb0ELb1ELb1ELb1EEENS1_21CollectiveEpilogueFwdINS6_IJS8_SA_S9_EEENS6_IJNS7_ILi1EEESI_SI_EEESC_SE_Li256ELb1ELb1ELb1ELb0EEENS1_36VarlenDynamicPersistentTileSchedulerILi128ELi48ELi256ELi256ELb1ELb1ELb0ELb0ELb1ELb1EEEEEEEEEvNT_6ParamsE --------------------------
	.section	.text._ZN7cutlass13device_kernelIN5flash19enable_sm80_to_sm89INS1_16FlashAttnFwdSm80INS1_25CollectiveMainloopFwdSm80ILi8ELi1ELb0EN4cute5tupleIJNS5_1CILi128EEENS7_ILi48EEENS7_ILi256EEEEEELi256ENS_6half_tEfNS_4arch4Sm80ELb0ELb0ELb0ELb1ELb0ELb1ELb1ELb1EEENS1_21CollectiveEpilogueFwdINS6_IJS8_SA_S9_EEENS6_IJNS7_ILi1EEESI_SI_EEESC_SE_Li256ELb1ELb1ELb1ELb0EEENS1_36VarlenDynamicPersistentTileSchedulerILi128ELi48ELi256ELi256ELb1ELb1ELb0ELb0ELb1ELb1EEEEEEEEEvNT_6ParamsE,"ax",@progbits
	.align	128
.text._ZN7cutlass13device_kernelIN5flash19enable_sm80_to_sm89INS1_16FlashAttnFwdSm80INS1_25CollectiveMainloopFwdSm80ILi8ELi1ELb0EN4cute5tupleIJNS5_1CILi128EEENS7_ILi48EEENS7_ILi256EEEEEELi256ENS_6half_tEfNS_4arch4Sm80ELb0ELb0ELb0ELb1ELb0ELb1ELb1ELb1EEENS1_21CollectiveEpilogueFwdINS6_IJS8_SA_S9_EEENS6_IJNS7_ILi1EEESI_SI_EEESC_SE_Li256ELb1ELb1ELb1ELb0EEENS1_36VarlenDynamicPersistentTileSchedulerILi128ELi48ELi256ELi256ELb1ELb1ELb0ELb0ELb1ELb1EEEEEEEEEvNT_6ParamsE:
        .type           _ZN7cutlass13device_kernelIN5flash19enable_sm80_to_sm89INS1_16FlashAttnFwdSm80INS1_25CollectiveMainloopFwdSm80ILi8ELi1ELb0EN4cute5tupleIJNS5_1CILi128EEENS7_ILi48EEENS7_ILi256EEEEEELi256ENS_6half_tEfNS_4arch4Sm80ELb0ELb0ELb0ELb1ELb0ELb1ELb1ELb1EEENS1_21CollectiveEpilogueFwdINS6_IJS8_SA_S9_EEENS6_IJNS7_ILi1EEESI_SI_EEESC_SE_Li256ELb1ELb1ELb1ELb0EEENS1_36VarlenDynamicPersistentTileSchedulerILi128ELi48ELi256ELi256ELb1ELb1ELb0ELb0ELb1ELb1EEEEEEEEEvNT_6ParamsE,@function
        .size           _ZN7cutlass13device_kernelIN5flash19enable_sm80_to_sm89INS1_16FlashAttnFwdSm80INS1_25CollectiveMainloopFwdSm80ILi8ELi1ELb0EN4cute5tupleIJNS5_1CILi128EEENS7_ILi48EEENS7_ILi256EEEEEELi256ENS_6half_tEfNS_4arch4Sm80ELb0ELb0ELb0ELb1ELb0ELb1ELb1ELb1EEENS1_21CollectiveEpilogueFwdINS6_IJS8_SA_S9_EEENS6_IJNS7_ILi1EEESI_SI_EEESC_SE_Li256ELb1ELb1ELb1ELb0EEENS1_36VarlenDynamicPersistentTileSchedulerILi128ELi48ELi256ELi256ELb1ELb1ELb0ELb0ELb1ELb1EEEEEEEEEvNT_6ParamsE,(.L_x_65 - _ZN7cutlass13device_kernelIN5flash19enable_sm80_to_sm89INS1_16FlashAttnFwdSm80INS1_25CollectiveMainloopFwdSm80ILi8ELi1ELb0EN4cute5tupleIJNS5_1CILi128EEENS7_ILi48EEENS7_ILi256EEEEEELi256ENS_6half_tEfNS_4arch4Sm80ELb0ELb0ELb0ELb1ELb0ELb1ELb1ELb1EEENS1_21CollectiveEpilogueFwdINS6_IJS8_SA_S9_EEENS6_IJNS7_ILi1EEESI_SI_EEESC_SE_Li256ELb1ELb1ELb1ELb0EEENS1_36VarlenDynamicPersistentTileSchedulerILi128ELi48ELi256ELi256ELb1ELb1ELb0ELb0ELb1ELb1EEEEEEEEEvNT_6ParamsE)
        .other          _ZN7cutlass13device_kernelIN5flash19enable_sm80_to_sm89INS1_16FlashAttnFwdSm80INS1_25CollectiveMainloopFwdSm80ILi8ELi1ELb0EN4cute5tupleIJNS5_1CILi128EEENS7_ILi48EEENS7_ILi256EEEEEELi256ENS_6half_tEfNS_4arch4Sm80ELb0ELb0ELb0ELb1ELb0ELb1ELb1ELb1EEENS1_21CollectiveEpilogueFwdINS6_IJS8_SA_S9_EEENS6_IJNS7_ILi1EEESI_SI_EEESC_SE_Li256ELb1ELb1ELb1ELb0EEENS1_36VarlenDynamicPersistentTileSchedulerILi128ELi48ELi256ELi256ELb1ELb1ELb0ELb0ELb1ELb1EEEEEEEEEvNT_6ParamsE,@"STO_CUDA_ENTRY STV_DEFAULT"
_ZN7cutlass13device_kernelIN5flash19enable_sm80_to_sm89INS1_16FlashAttnFwdSm80INS1_25CollectiveMainloopFwdSm80ILi8ELi1ELb0EN4cute5tupleIJNS5_1CILi128EEENS7_ILi48EEENS7_ILi256EEEEEELi256ENS_6half_tEfNS_4arch4Sm80ELb0ELb0ELb0ELb1ELb0ELb1ELb1ELb1EEENS1_21CollectiveEpilogueFwdINS6_IJS8_SA_S9_EEENS6_IJNS7_ILi1EEESI_SI_EEESC_SE_Li256ELb1ELb1ELb1ELb0EEENS1_36VarlenDynamicPersistentTileSchedulerILi128ELi48ELi256ELi256ELb1ELb1ELb0ELb0ELb1ELb1EEEEEEEEEvNT_6ParamsE:
[----:B------:R-:W-:Y:S01]  /*0000*/  LDC R1, c[0x0][0x37c] ;  /* 0x0000df00ff017b82 */ /* 0x000fe20000000800 */
[----:B------:R-:W-:Y:S05]  /*0010*/  EXIT ;  /* 0x000000000000794d */ /* 0x000fea0003800000 */
.L_x_29:
        /* <DEDUP_REMOVED lines=14> */
.L_x_65:


//--------------------- .text._ZN7cutlass13device_kernelIN5flash19enable_sm80_to_sm89INS1_16FlashAttnFwdSm80INS1_25CollectiveMainloopFwdSm80ILi8ELi1ELb0EN4cute5tupleIJNS5_1CILi128EEENS7_ILi64EEENS7_ILi256EEEEEELi256ENS_6half_tEfNS_4arch4Sm80ELb0ELb1ELb0ELb0ELb0ELb0ELb1ELb1EEENS1_21CollectiveEpilogueFwdINS6_IJS8_SA_S9_EEENS6_IJNS7_ILi1EEESI_SI_EEESC_SE_Li256ELb0ELb1ELb1ELb0EEENS1_19SingleTileSchedulerILb0ELb1ELb1ELi128EEEEEEEEEvNT_6ParamsE --------------------------
	.section	.text._ZN7cutlass13device_kernelIN5flash19enable_sm80_to_sm89INS1_16FlashAttnFwdSm80INS1_25CollectiveMainloopFwdSm80ILi8ELi1ELb0EN4cute5tupleIJNS5_1CILi128EEENS7_ILi64EEENS7_ILi256EEEEEELi256ENS_6half_tEfNS_4arch4Sm80ELb0ELb1ELb0ELb0ELb0ELb0ELb1ELb1EEENS1_21CollectiveEpilogueFwdINS6_IJS8_SA_S9_EEENS6_IJNS7_ILi1EEESI_SI_EEESC_SE_Li256ELb0ELb1ELb1ELb0EEENS1_19SingleTileSchedulerILb0ELb1ELb1ELi128EEEEEEEEEvNT_6ParamsE,"ax",@progbits
	.align	128
.text._ZN7cutlass13device_kernelIN5flash19enable_sm80_to_sm89INS1_16FlashAttnFwdSm80INS1_25CollectiveMainloopFwdSm80ILi8ELi1ELb0EN4cute5tupleIJNS5_1CILi128EEENS7_ILi64EEENS7_ILi256EEEEEELi256ENS_6half_tEfNS_4arch4Sm80ELb0ELb1ELb0ELb0ELb0ELb0ELb1ELb1EEENS1_21CollectiveEpilogueFwdINS6_IJS8_SA_S9_EEENS6_IJNS7_ILi1EEESI_SI_EEESC_SE_Li256ELb0ELb1ELb1ELb0EEENS1_19SingleTileSchedulerILb0ELb1ELb1ELi128EEEEEEEEEvNT_6ParamsE:
        .type           _ZN7cutlass13device_kernelIN5flash19enable_sm80_to_sm89INS1_16FlashAttnFwdSm80INS1_25CollectiveMainloopFwdSm80ILi8ELi1ELb0EN4cute5tupleIJNS5_1CILi128EEENS7_ILi64EEENS7_ILi256EEEEEELi256ENS_6half_tEfNS_4arch4Sm80ELb0ELb1ELb0ELb0ELb0ELb0ELb1ELb1EEENS1_21CollectiveEpilogueFwdINS6_IJS8_SA_S9_EEENS6_IJNS7_ILi1EEESI_SI_EEESC_SE_Li256ELb0ELb1ELb1ELb0EEENS1_19SingleTileSchedulerILb0ELb1ELb1ELi128EEEEEEEEEvNT_6ParamsE,@function
        .size           _ZN7cutlass13device_kernelIN5flash19enable_sm80_to_sm89INS1_16FlashAttnFwdSm80INS1_25CollectiveMainloopFwdSm80ILi8ELi1ELb0EN4cute5tupleIJNS5_1CILi128EEENS7_ILi64EEENS7_ILi256EEEEEELi256ENS_6half_tEfNS_4arch4Sm80ELb0ELb1ELb0ELb0ELb0ELb0ELb1ELb1EEENS1_21CollectiveEpilogueFwdINS6_IJS8_SA_S9_EEENS6_IJNS7_ILi1EEESI_SI_EEESC_SE_Li256ELb0ELb1ELb1ELb0EEENS1_19SingleTileSchedulerILb0ELb1ELb1ELi128EEEEEEEEEvNT_6ParamsE,(.L_x_66 - _ZN7cutlass13device_kernelIN5flash19enable_sm80_to_sm89INS1_16FlashAttnFwdSm80INS1_25CollectiveMainloopFwdSm80ILi8ELi1ELb0EN4cute5tupleIJNS5_1CILi128EEENS7_ILi64EEENS7_ILi256EEEEEELi256ENS_6half_tEfNS_4arch4Sm80ELb0ELb1ELb0ELb0ELb0ELb0ELb1ELb1EEENS1_21CollectiveEpilogueFwdINS6_IJS8_SA_S9_EEENS6_IJNS7_ILi1EEESI_SI_EEESC_SE_Li256ELb0ELb1ELb1ELb0EEENS1_19SingleTileSchedulerILb0ELb1ELb1ELi128EEEEEEEEEvNT_6ParamsE)
        .other          _ZN7cutlass13device_kernelIN5flash19enable_sm80_to_sm89INS1_16FlashAttnFwdSm80INS1_25CollectiveMainloopFwdSm80ILi8ELi1ELb0EN4cute5tupleIJNS5_1CILi128EEENS7_ILi64EEENS7_ILi256EEEEEELi256ENS_6half_tEfNS_4arch4Sm80ELb0ELb1ELb0ELb0ELb0ELb0ELb1ELb1EEENS1_21CollectiveEpilogueFwdINS6_IJS8_SA_S9_EEENS6_IJNS7_ILi1EEESI_SI_EEESC_SE_Li256ELb0ELb1ELb1ELb0EEENS1_19SingleTileSchedulerILb0ELb1ELb1ELi128EEEEEEEEEvNT_6ParamsE,@"STO_CUDA_ENTRY STV_DEFAULT"
_ZN7cutlass13device_kernelIN5flash19enable_sm80_to_sm89INS1_16FlashAttnFwdSm80INS1_25CollectiveMainloopFwdSm80ILi8ELi1ELb0EN4cute5tupleIJNS5_1CILi128EEENS7_ILi64EEENS7_ILi256EEEEEELi256ENS_6half_tEfNS_4arch4Sm80ELb0ELb1ELb0ELb0ELb0ELb0ELb1ELb1EEENS1_21CollectiveEpilogueFwdINS6_IJS8_SA_S9_EEENS6_IJNS7_ILi1EEESI_SI_EEESC_SE_Li256ELb0ELb1ELb1ELb0EEENS1_19SingleTileSchedulerILb0ELb1ELb1ELi128EEEEEEEEEvNT_6ParamsE:
[----:B------:R-:W-:Y:S01]  /*0000*/  LDC R1, c[0x0][0x37c] ;  /* 0x0000df00ff017b82 */ /* 0x000fe20000000800 */
[----:B------:R-:W-:Y:S05]  /*0010*/  EXIT ;  /* 0x000000000000794d */ /* 0x000fea0003800000 */
.L_x_30:
        /* <DEDUP_REMOVED lines=14> */
.L_x_66:


//--------------------- .text._ZN7cutlass13device_kernelIN5flash19enable_sm80_to_sm89INS1_16FlashAttnFwdSm80INS1_25CollectiveMainloopFwdSm80ILi8ELi1ELb0EN4cute5tupleIJNS5_1CILi128EEENS7_ILi64EEENS7_ILi256EEEEEELi256ENS_6half_tEfNS_4arch4Sm80ELb0ELb1ELb0ELb1ELb0ELb0ELb1ELb1EEENS1_21CollectiveEpilogueFwdINS6_IJS8_SA_S9_EEENS6_IJNS7_ILi1EEESI_SI_EEESC_SE_Li256ELb1ELb1ELb1ELb0EEENS1_36VarlenDynamicPersistentTileSchedulerILi128ELi64ELi256ELi256ELb1ELb1ELb0ELb1ELb0ELb1EEEEEEEEEvNT_6ParamsE --------------------------
	.section	.text._ZN7cutlass13device_kernelIN5flash19enable_sm80_to_sm89INS1_16FlashAttnFwdSm80INS1_25CollectiveMainloopFwdSm80ILi8ELi1ELb0EN4cute5tupleIJNS5_1CILi128EEENS7_ILi64EEENS7_ILi256EEEEEELi256ENS_6half_tEfNS_4arch4Sm80ELb0ELb1ELb0ELb1ELb0ELb0ELb1ELb1EEENS1_21CollectiveEpilogueFwdINS6_IJS8_SA_S9_EEENS6_IJNS7_ILi1EEESI_SI_EEESC_SE_Li256ELb1ELb1ELb1ELb0EEENS1_36VarlenDynamicPersistentTileSchedulerILi128ELi64ELi256ELi256ELb1ELb1ELb0ELb1ELb0ELb1EEEEEEEEEvNT_6ParamsE,"ax",@progbits
	.align	128
.text._ZN7cutlass13device_kernelIN5flash19enable_sm80_to_sm89INS1_16FlashAttnFwdSm80INS1_25CollectiveMainloopFwdSm80ILi8ELi1ELb0EN4cute5tupleIJNS5_1CILi128EEENS7_ILi64EEENS7_ILi256EEEEEELi256ENS_6half_tEfNS_4arch4Sm80ELb0ELb1ELb0ELb1ELb0ELb0ELb1ELb1EEENS1_21CollectiveEpilogueFwdINS6_IJS8_SA_S9_EEENS6_IJNS7_ILi1EEESI_SI_EEESC_SE_Li256ELb1ELb1ELb1ELb0EEENS1_36VarlenDynamicPersistentTileSchedulerILi128ELi64ELi256ELi256ELb1ELb1ELb0ELb1ELb0ELb1EEEEEEEEEvNT_6ParamsE:
        .type           _ZN7cutlass13device_kernelIN5flash19enable_sm80_to_sm89INS1_16FlashAttnFwdSm80INS1_25CollectiveMainloopFwdSm80ILi8ELi1ELb0EN4cute5tupleIJNS5_1CILi128EEENS7_ILi64EEENS7_ILi256EEEEEELi256ENS_6half_tEfNS_4arch4Sm80ELb0ELb1ELb0ELb1ELb0ELb0ELb1ELb1EEENS1_21CollectiveEpilogueFwdINS6_IJS8_SA_S9_EEENS6_IJNS7_ILi1EEESI_SI_EEESC_SE_Li256ELb1ELb1ELb1ELb0EEENS1_36VarlenDynamicPersistentTileSchedulerILi128ELi64ELi256ELi256ELb1ELb1ELb0ELb1ELb0ELb1EEEEEEEEEvNT_6ParamsE,@function
        .size           _ZN7cutlass13device_kernelIN5flash19enable_sm80_to_sm89INS1_16FlashAttnFwdSm80INS1_25CollectiveMainloopFwdSm80ILi8ELi1ELb0EN4cute5tupleIJNS5_1CILi128EEENS7_ILi64EEENS7_ILi256EEEEEELi256ENS_6half_tEfNS_4arch4Sm80ELb0ELb1ELb0ELb1ELb0ELb0ELb1ELb1EEENS1_21CollectiveEpilogueFwdINS6_IJS8_SA_S9_EEENS6_IJNS7_ILi1EEESI_SI_EEESC_SE_Li256ELb1ELb1ELb1ELb0EEENS1_36VarlenDynamicPersistentTileSchedulerILi128ELi64ELi256ELi256ELb1ELb1ELb0ELb1ELb0ELb1EEEEEEEEEvNT_6ParamsE,(.L_x_67 - _ZN7cutlass13device_kernelIN5flash19enable_sm80_to_sm89INS1_16FlashAttnFwdSm80INS1_25CollectiveMainloopFwdSm80ILi8ELi1ELb0EN4cute5tupleIJNS5_1CILi128EEENS7_ILi64EEENS7_ILi256EEEEEELi256ENS_6half_tEfNS_4arch4Sm80ELb0ELb1ELb0ELb1ELb0ELb0ELb1ELb1EEENS1_21CollectiveEpilogueFwdINS6_IJS8_SA_S9_EEENS6_IJNS7_ILi1EEESI_SI_EEESC_SE_Li256ELb1ELb1ELb1ELb0EEENS1_36VarlenDynamicPersistentTileSchedulerILi128ELi64ELi256ELi256ELb1ELb1ELb0ELb1ELb0ELb1EEEEEEEEEvNT_6ParamsE)
        .other          _ZN7cutlass13device_kernelIN5flash19enable_sm80_to_sm89INS1_16FlashAttnFwdSm80INS1_25CollectiveMainloopFwdSm80ILi8ELi1ELb0EN4cute5tupleIJNS5_1CILi128EEENS7_ILi64EEENS7_ILi256EEEEEELi256ENS_6half_tEfNS_4arch4Sm80ELb0ELb1ELb0ELb1ELb0ELb0ELb1ELb1EEENS1_21CollectiveEpilogueFwdINS6_IJS8_SA_S9_EEENS6_IJNS7_ILi1EEESI_SI_EEESC_SE_Li256ELb1ELb1ELb1ELb0EEENS1_36VarlenDynamicPersistentTileSchedulerILi128ELi64ELi256ELi256ELb1ELb1ELb0ELb1ELb0ELb1EEEEEEEEEvNT_6ParamsE,@"STO_CUDA_ENTRY STV_DEFAULT"
_ZN7cutlass13device_kernelIN5flash19enable_sm80_to_sm89INS1_16FlashAttnFwdSm80INS1_25CollectiveMainloopFwdSm80ILi8ELi1ELb0EN4cute5tupleIJNS5_1CILi128EEENS7_ILi64EEENS7_ILi256EEEEEELi256ENS_6half_tEfNS_4arch4Sm80ELb0ELb1ELb0ELb1ELb0ELb0ELb1ELb1EEENS1_21CollectiveEpilogueFwdINS6_IJS8_SA_S9_EEENS6_IJNS7_ILi1EEESI_SI_EEESC_SE_Li256ELb1ELb1ELb1ELb0EEENS1_36VarlenDynamicPersistentTileSchedulerILi128ELi64ELi256ELi256ELb1ELb1ELb0ELb1ELb0ELb1EEEEEEEEEvNT_6ParamsE:
[----:B------:R-:W-:Y:S01]  /*0000*/  LDC R1, c[0x0][0x37c] ;  /* 0x0000df00ff017b82 */ /* 0x000fe20000000800 */
[----:B------:R-:W-:Y:S05]  /*0010*/  EXIT ;  /* 0x000000000000794d */ /* 0x000fea0003800000 */
.L_x_31:
        /* <DEDUP_REMOVED lines=14> */
.L_x_67:


//--------------------- .text._ZN7cutlass13device_kernelIN5flash19enable_sm80_to_sm89INS1_16FlashAttnFwdSm80INS1_25CollectiveMainloopFwdSm80ILi8ELi1ELb0EN4cute5tupleIJNS5_1CILi128EEENS7_ILi48EEENS7_ILi256EEEEEELi256ENS_6half_tEfNS_4arch4Sm80ELb0ELb1ELb0ELb1ELb0ELb1ELb1ELb1EEENS1_21CollectiveEpilogueFwdINS6_IJS8_SA_S9_EEENS6_IJNS7_ILi1EEESI_SI_EEESC_SE_Li256ELb1ELb1ELb1ELb0EEENS1_36VarlenDynamicPersistentTileSchedulerILi128ELi48ELi256ELi256ELb1ELb1ELb0ELb1ELb0ELb1EEEEEEEEEvNT_6ParamsE --------------------------
	.section	.text._ZN7cutlass13device_kernelIN5flash19enable_sm80_to_sm89INS1_16FlashAttnFwdSm80INS1_25CollectiveMainloopFwdSm80ILi8ELi1ELb0EN4cute5tupleIJNS5_1CILi128EEENS7_ILi48EEENS7_ILi256EEEEEELi256ENS_6half_tEfNS_4arch4Sm80ELb0ELb1ELb0ELb1ELb0ELb1ELb1ELb1EEENS1_21CollectiveEpilogueFwdINS6_IJS8_SA_S9_EEENS6_IJNS7_ILi1EEESI_SI_EEESC_SE_Li256ELb1ELb1ELb1ELb0EEENS1_36VarlenDynamicPersistentTileSchedulerILi128ELi48ELi256ELi256ELb1ELb1ELb0ELb1ELb0ELb1EEEEEEEEEvNT_6ParamsE,"ax",@progbits
	.align	128
.text._ZN7cutlass13device_kernelIN5flash19enable_sm80_to_sm89INS1_16FlashAttnFwdSm80INS1_25CollectiveMainloopFwdSm80ILi8ELi1ELb0EN4cute5tupleIJNS5_1CILi128EEENS7_ILi48EEENS7_ILi256EEEEEELi256ENS_6half_tEfNS_4arch4Sm80ELb0ELb1ELb0ELb1ELb0ELb1ELb1ELb1EEENS1_21CollectiveEpilogueFwdINS6_IJS8_SA_S9_EEENS6_IJNS7_ILi1EEESI_SI_EEESC_SE_Li256ELb1ELb1ELb1ELb0EEENS1_36VarlenDynamicPersistentTileSchedulerILi128ELi48ELi256ELi256ELb1ELb1ELb0ELb1ELb0ELb1EEEEEEEEEvNT_6ParamsE:
        .type           _ZN7cutlass13device_kernelIN5flash19enable_sm80_to_sm89INS1_16FlashAttnFwdSm80INS1_25CollectiveMainloopFwdSm80ILi8ELi1ELb0EN4cute5tupleIJNS5_1CILi128EEENS7_ILi48EEENS7_ILi256EEEEEELi256ENS_6half_tEfNS_4arch4Sm80ELb0ELb1ELb0ELb1ELb0ELb1ELb1ELb1EEENS1_21CollectiveEpilogueFwdINS6_IJS8_SA_S9_EEENS6_IJNS7_ILi1EEESI_SI_EEESC_SE_Li256ELb1ELb1ELb1ELb0EEENS1_36VarlenDynamicPersistentTileSchedulerILi128ELi48ELi256ELi256ELb1ELb1ELb0ELb1ELb0ELb1EEEEEEEEEvNT_6ParamsE,@function
        .size           _ZN7cutlass13device_kernelIN5flash19enable_sm80_to_sm89INS1_16FlashAttnFwdSm80INS1_25CollectiveMainloopFwdSm80ILi8ELi1ELb0EN4cute5tupleIJNS5_1CILi128EEENS7_ILi48EEENS7_ILi256EEEEEELi256ENS_6half_tEfNS_4arch4Sm80ELb0ELb1ELb0ELb1ELb0ELb1ELb1ELb1EEENS1_21CollectiveEpilogueFwdINS6_IJS8_SA_S9_EEENS6_IJNS7_ILi1EEESI_SI_EEESC_SE_Li256ELb1ELb1ELb1ELb0EEENS1_36VarlenDynamicPersistentTileSchedulerILi128ELi48ELi256ELi256ELb1ELb1ELb0ELb1ELb0ELb1EEEEEEEEEvNT_6ParamsE,(.L_x_68 - _ZN7cutlass13device_kernelIN5flash19enable_sm80_to_sm89INS1_16FlashAttnFwdSm80INS1_25CollectiveMainloopFwdSm80ILi8ELi1ELb0EN4cute5tupleIJNS5_1CILi128EEENS7_ILi48EEENS7_ILi256EEEEEELi256ENS_6half_tEfNS_4arch4Sm80ELb0ELb1ELb0ELb1ELb0ELb1ELb1ELb1EEENS1_21CollectiveEpilogueFwdINS6_IJS8_SA_S9_EEENS6_IJNS7_ILi1EEESI_SI_EEESC_SE_Li256ELb1ELb1ELb1ELb0EEENS1_36VarlenDynamicPersistentTileSchedulerILi128ELi48ELi256ELi256ELb1ELb1ELb0ELb1ELb0ELb1EEEEEEEEEvNT_6ParamsE)
        .other          _ZN7cutlass13device_kernelIN5flash19enable_sm80_to_sm89INS1_16FlashAttnFwdSm80INS1_25CollectiveMainloopFwdSm80ILi8ELi1ELb0EN4cute5tupleIJNS5_1CILi128EEENS7_ILi48EEENS7_ILi256EEEEEELi256ENS_6half_tEfNS_4arch4Sm80ELb0ELb1ELb0ELb1ELb0ELb1ELb1ELb1EEENS1_21CollectiveEpilogueFwdINS6_IJS8_SA_S9_EEENS6_IJNS7_ILi1EEESI_SI_EEESC_SE_Li256ELb1ELb1ELb1ELb0EEENS1_36VarlenDynamicPersistentTileSchedulerILi128ELi48ELi256ELi256ELb1ELb1ELb0ELb1ELb0ELb1EEEEEEEEEvNT_6ParamsE,@"STO_CUDA_ENTRY STV_DEFAULT"
_ZN7cutlass13device_kernelIN5flash19enable_sm80_to_sm89INS1_16FlashAttnFwdSm80INS1_25CollectiveMainloopFwdSm80ILi8ELi1ELb0EN4cute5tupleIJNS5_1CILi128EEENS7_ILi48EEENS7_ILi256EEEEEELi256ENS_6half_tEfNS_4arch4Sm80ELb0ELb1ELb0ELb1ELb0ELb1ELb1ELb1EEENS1_21CollectiveEpilogueFwdINS6_IJS8_SA_S9_EEENS6_IJNS7_ILi1EEESI_SI_EEESC_SE_Li256ELb1ELb1ELb1ELb0EEENS1_36VarlenDynamicPersistentTileSchedulerILi128ELi48ELi256ELi256ELb1ELb1ELb0ELb1ELb0ELb1EEEEEEEEEvNT_6ParamsE:
[----:B------:R-:W-:Y:S01]  /*0000*/  LDC R1, c[0x0][0x37c] ;  /* 0x0000df00ff017b82 */ /* 0x000fe20000000800 */
[----:B------:R-:W-:Y:S05]  /*0010*/  EXIT ;  /* 0x000000000000794d */ /* 0x000fea0003800000 */
.L_x_32:
        /* <DEDUP_REMOVED lines=14> */
.L_x_68:


//--------------------- .text._ZN7cutlass13device_kernelIN5flash19enable_sm80_to_sm89INS1_16FlashAttnFwdSm80INS1_25CollectiveMainloopFwdSm80ILi8ELi1ELb0EN4cute5tupleIJNS5_1CILi128EEENS7_ILi96EEENS7_ILi256EEEEEELi256ENS_6half_tEfNS_4arch4Sm80ELb1ELb0ELb0ELb0ELb0ELb0ELb1ELb1EEENS1_21CollectiveEpilogueFwdINS6_IJS8_SA_S9_EEENS6_IJNS7_ILi1EEESI_SI_EEESC_SE_Li256ELb0ELb1ELb1ELb0EEENS1_30DynamicPersistentTileSchedulerILi256ELi256ELb1ELb1ELb0EEEEEEEEEvNT_6ParamsE --------------------------
	.section	.text._ZN7cutlass13device_kernelIN5flash19enable_sm80_to_sm89INS1_16FlashAttnFwdSm80INS1_25CollectiveMainloopFwdSm80ILi8ELi1ELb0EN4cute5tupleIJNS5_1CILi128EEENS7_ILi96EEENS7_ILi256EEEEEELi256ENS_6half_tEfNS_4arch4Sm80ELb1ELb0ELb0ELb0ELb0ELb0ELb1ELb1EEENS1_21CollectiveEpilogueFwdINS6_IJS8_SA_S9_EEENS6_IJNS7_ILi1EEESI_SI_EEESC_SE_Li256ELb0ELb1ELb1ELb0EEENS1_30DynamicPersistentTileSchedulerILi256ELi256ELb1ELb1ELb0EEEEEEEEEvNT_6ParamsE,"ax",@progbits
	.align	128
.text._ZN7cutlass13device_kernelIN5flash19enable_sm80_to_sm89INS1_16FlashAttnFwdSm80INS1_25CollectiveMainloopFwdSm80ILi8ELi1ELb0EN4cute5tupleIJNS5_1CILi128EEENS7_ILi96EEENS7_ILi256EEEEEELi256ENS_6half_tEfNS_4arch4Sm80ELb1ELb0ELb0ELb0ELb0ELb0ELb1ELb1EEENS1_21CollectiveEpilogueFwdINS6_IJS8_SA_S9_EEENS6_IJNS7_ILi1EEESI_SI_EEESC_SE_Li256ELb0ELb1ELb1ELb0EEENS1_30DynamicPersistentTileSchedulerILi256ELi256ELb1ELb1ELb0EEEEEEEEEvNT_6ParamsE:
        .type           _ZN7cutlass13device_kernelIN5flash19enable_sm80_to_sm89INS1_16FlashAttnFwdSm80INS1_25CollectiveMainloopFwdSm80ILi8ELi1ELb0EN4cute5tupleIJNS5_1CILi128EEENS7_ILi96EEENS7_ILi256EEEEEELi256ENS_6half_tEfNS_4arch4Sm80ELb1ELb0ELb0ELb0ELb0ELb0ELb1ELb1EEENS1_21CollectiveEpilogueFwdINS6_IJS8_SA_S9_EEENS6_IJNS7_ILi1EEESI_SI_EEESC_SE_Li256ELb0ELb1ELb1ELb0EEENS1_30DynamicPersistentTileSchedulerILi256ELi256ELb1ELb1ELb0EEEEEEEEEvNT_6ParamsE,@function
        .size           _ZN7cutlass13device_kernelIN5flash19enable_sm80_to_sm89INS1_16FlashAttnFwdSm80INS1_25CollectiveMainloopFwdSm80ILi8ELi1ELb0EN4cute5tupleIJNS5_1CILi128EEENS7_ILi96EEENS7_ILi256EEEEEELi256ENS_6half_tEfNS_4arch4Sm80ELb1ELb0ELb0ELb0ELb0ELb0ELb1ELb1EEENS1_21CollectiveEpilogueFwdINS6_IJS8_SA_S9_EEENS6_IJNS7_ILi1EEESI_SI_EEESC_SE_Li256ELb0ELb1ELb1ELb0EEENS1_30DynamicPersistentTileSchedulerILi256ELi256ELb1ELb1ELb0EEEEEEEEEvNT_6ParamsE,(.L_x_69 - _ZN7cutlass13device_kernelIN5flash19enable_sm80_to_sm89INS1_16FlashAttnFwdSm80INS1_25CollectiveMainloopFwdSm80ILi8ELi1ELb0EN4cute5tupleIJNS5_1CILi128EEENS7_ILi96EEENS7_ILi256EEEEEELi256ENS_6half_tEfNS_4arch4Sm80ELb1ELb0ELb0ELb0ELb0ELb0ELb1ELb1EEENS1_21CollectiveEpilogueFwdINS6_IJS8_SA_S9_EEENS6_IJNS7_ILi1EEESI_SI_EEESC_SE_Li256ELb0ELb1ELb1ELb0EEENS1_30DynamicPersistentTileSchedulerILi256ELi256ELb1ELb1ELb0EEEEEEEEEvNT_6ParamsE)
        .other          _ZN7cutlass13device_kernelIN5flash19enable_sm80_to_sm89INS1_16FlashAttnFwdSm80INS1_25CollectiveMainloopFwdSm80ILi8ELi1ELb0EN4cute5tupleIJNS5_1CILi128EEENS7_ILi96EEENS7_ILi256EEEEEELi256ENS_6half_tEfNS_4arch4Sm80ELb1ELb0ELb0ELb0ELb0ELb0ELb1ELb1EEENS1_21CollectiveEpilogueFwdINS6_IJS8_SA_S9_EEENS6_IJNS7_ILi1EEESI_SI_EEESC_SE_Li256ELb0ELb1ELb1ELb0EEENS1_30DynamicPersistentTileSchedulerILi256ELi256ELb1ELb1ELb0EEEEEEEEEvNT_6ParamsE,@"STO_CUDA_ENTRY STV_DEFAULT"
_ZN7cutlass13device_kernelIN5flash19enable_sm80_to_sm89INS1_16FlashAttnFwdSm80INS1_25CollectiveMainloopFwdSm80ILi8ELi1ELb0EN4cute5tupleIJNS5_1CILi128EEENS7_ILi96EEENS7_ILi256EEEEEELi256ENS_6half_tEfNS_4arch4Sm80ELb1ELb0ELb0ELb0ELb0ELb0ELb1ELb1EEENS1_21CollectiveEpilogueFwdINS6_IJS8_SA_S9_EEENS6_IJNS7_ILi1EEESI_SI_EEESC_SE_Li256ELb0ELb1ELb1ELb0EEENS1_30DynamicPersistentTileSchedulerILi256ELi256ELb1ELb1ELb0EEEEEEEEEvNT_6ParamsE:
[----:B------:R-:W-:Y:S01]  /*0000*/  LDC R1, c[0x0][0x37c] ;  /* 0x0000df00ff017b82 */ /* 0x000fe20000000800 */
[----:B------:R-:W-:Y:S05]  /*0010*/  EXIT ;  /* 0x000000000000794d */ /* 0x000fea0003800000 */
.L_x_33:
        /* <DEDUP_REMOVED lines=14> */
.L_x_69:


//--------------------- .text._ZN7cutlass13device_kernelIN5flash19enable_sm80_to_sm89INS1_16FlashAttnFwdSm80INS1_25CollectiveMainloopFwdSm80ILi8ELi1ELb0EN4cute5tupleIJNS5_1CILi128EEENS7_ILi64EEENS7_ILi256EEEEEELi256ENS_6half_tEfNS_4arch4Sm80ELb1ELb0ELb0ELb1ELb0ELb0ELb1ELb1EEENS1_21CollectiveEpilogueFwdINS6_IJS8_SA_S9_EEENS6_IJNS7_ILi1EEESI_SI_EEESC_SE_Li256ELb1ELb1ELb1ELb0EEENS1_36VarlenDynamicPersistentTileSchedulerILi128ELi64ELi256ELi256ELb1ELb1ELb0ELb1ELb1ELb1EEEEEEEEEvNT_6ParamsE --------------------------
	.section	.text._ZN7cutlass13device_kernelIN5flash19enable_sm80_to_sm89INS1_16FlashAttnFwdSm80INS1_25CollectiveMainloopFwdSm80ILi8ELi1ELb0EN4cute5tupleIJNS5_1CILi128EEENS7_ILi64EEENS7_ILi256EEEEEELi256ENS_6half_tEfNS_4arch4Sm80ELb1ELb0ELb0ELb1ELb0ELb0ELb1ELb1EEENS1_21CollectiveEpilogueFwdINS6_IJS8_SA_S9_EEENS6_IJNS7_ILi1EEESI_SI_EEESC_SE_Li256ELb1ELb1ELb1ELb0EEENS1_36VarlenDynamicPersistentTileSchedulerILi128ELi64ELi256ELi256ELb1ELb1ELb0ELb1ELb1ELb1EEEEEEEEEvNT_6ParamsE,"ax",@progbits
	.align	128
.text._ZN7cutlass13device_kernelIN5flash19enable_sm80_to_sm89INS1_16FlashAttnFwdSm80INS1_25CollectiveMainloopFwdSm80ILi8ELi1ELb0EN4cute5tupleIJNS5_1CILi128EEENS7_ILi64EEENS7_ILi256EEEEEELi256ENS_6half_tEfNS_4arch4Sm80ELb1ELb0ELb0ELb1ELb0ELb0ELb1ELb1EEENS1_21CollectiveEpilogueFwdINS6_IJS8_SA_S9_EEENS6_IJNS7_ILi1EEESI_SI_EEESC_SE_Li256ELb1ELb1ELb1ELb0EEENS1_36VarlenDynamicPersistentTileSchedulerILi128ELi64ELi256ELi256ELb1ELb1ELb0ELb1ELb1ELb1EEEEEEEEEvNT_6ParamsE:
        .type           _ZN7cutlass13device_kernelIN5flash19enable_sm80_to_sm89INS1_16FlashAttnFwdSm80INS1_25CollectiveMainloopFwdSm80ILi8ELi1ELb0EN4cute5tupleIJNS5_1CILi128EEENS7_ILi64EEENS7_ILi256EEEEEELi256ENS_6half_tEfNS_4arch4Sm80ELb1ELb0ELb0ELb1ELb0ELb0ELb1ELb1EEENS1_21CollectiveEpilogueFwdINS6_IJS8_SA_S9_EEENS6_IJNS7_ILi1EEESI_SI_EEESC_SE_Li256ELb1ELb1ELb1ELb0EEENS1_36VarlenDynamicPersistentTileSchedulerILi128ELi64ELi256ELi256ELb1ELb1ELb0ELb1ELb1ELb1EEEEEEEEEvNT_6ParamsE,@function
        .size           _ZN7cutlass13device_kernelIN5flash19enable_sm80_to_sm89INS1_16FlashAttnFwdSm80INS1_25CollectiveMainloopFwdSm80ILi8ELi1ELb0EN4cute5tupleIJNS5_1CILi128EEENS7_ILi64EEENS7_ILi256EEEEEELi256ENS_6half_tEfNS_4arch4Sm80ELb1ELb0ELb0ELb1ELb0ELb0ELb1ELb1EEENS1_21CollectiveEpilogueFwdINS6_IJS8_SA_S9_EEENS6_IJNS7_ILi1EEESI_SI_EEESC_SE_Li256ELb1ELb1ELb1ELb0EEENS1_36VarlenDynamicPersistentTileSchedulerILi128ELi64ELi256ELi256ELb1ELb1ELb0ELb1ELb1ELb1EEEEEEEEEvNT_6ParamsE,(.L_x_70 - _ZN7cutlass13device_kernelIN5flash19enable_sm80_to_sm89INS1_16FlashAttnFwdSm80INS1_25CollectiveMainloopFwdSm80ILi8ELi1ELb0EN4cute5tupleIJNS5_1CILi128EEENS7_ILi64EEENS7_ILi256EEEEEELi256ENS_6half_tEfNS_4arch4Sm80ELb1ELb0ELb0ELb1ELb0ELb0ELb1ELb1EEENS1_21CollectiveEpilogueFwdINS6_IJS8_SA_S9_EEENS6_IJNS7_ILi1EEESI_SI_EEESC_SE_Li256ELb1ELb1ELb1ELb0EEENS1_36VarlenDynamicPersistentTileSchedulerILi128ELi64ELi256ELi256ELb1ELb1ELb0ELb1ELb1ELb1EEEEEEEEEvNT_6ParamsE)
        .other          _ZN7cutlass13device_kernelIN5flash19enable_sm80_to_sm89INS1_16FlashAttnFwdSm80INS1_25CollectiveMainloopFwdSm80ILi8ELi1ELb0EN4cute5tupleIJNS5_1CILi128EEENS7_ILi64EEENS7_ILi256EEEEEELi256ENS_6half_tEfNS_4arch4Sm80ELb1ELb0ELb0ELb1ELb0ELb0ELb1ELb1EEENS1_21CollectiveEpilogueFwdINS6_IJS8_SA_S9_EEENS6_IJNS7_ILi1EEESI_SI_EEESC_SE_Li256ELb1ELb1ELb1ELb0EEENS1_36VarlenDynamicPersistentTileSchedulerILi128ELi64ELi256ELi256ELb1ELb1ELb0ELb1ELb1ELb1EEEEEEEEEvNT_6ParamsE,@"STO_CUDA_ENTRY STV_DEFAULT"
_ZN7cutlass13device_kernelIN5flash19enable_sm80_to_sm89INS1_16FlashAttnFwdSm80INS1_25CollectiveMainloopFwdSm80ILi8ELi1ELb0EN4cute5tupleIJNS5_1CILi128EEENS7_ILi64EEENS7_ILi256EEEEEELi256ENS_6half_tEfNS_4arch4Sm80ELb1ELb0ELb0ELb1ELb0ELb0ELb1ELb1EEENS1_21CollectiveEpilogueFwdINS6_IJS8_SA_S9_EEENS6_IJNS7_ILi1EEESI_SI_EEESC_SE_Li256ELb1ELb1ELb1ELb0EEENS1_36VarlenDynamicPersistentTileSchedulerILi128ELi64ELi256ELi256ELb1ELb1ELb0ELb1ELb1ELb1EEEEEEEEEvNT_6ParamsE:
[----:B------:R-:W-:Y:S01]  /*0000*/  LDC R1, c[0x0][0x37c] ;  /* 0x0000df00ff017b82 */ /* 0x000fe20000000800 */
[----:B------:R-:W-:Y:S05]  /*0010*/  EXIT ;  /* 0x000000000000794d */ /* 0x000fea0003800000 */
.L_x_34:
        /* <DEDUP_REMOVED lines=14> */
.L_x_70:


//--------------------- .text._ZN7cutlass13device_kernelIN5flash19enable_sm80_to_sm89INS1_16FlashAttnFwdSm80INS1_25CollectiveMainloopFwdSm80ILi8ELi1ELb0EN4cute5tupleIJNS5_1CILi128EEENS7_ILi48EEENS7_ILi256EEEEEELi256ENS_6half_tEfNS_4arch4Sm80ELb1ELb0ELb0ELb1ELb0ELb1ELb1ELb1EEENS1_21CollectiveEpilogueFwdINS6_IJS8_SA_S9_EEENS6_IJNS7_ILi1EEESI_SI_EEESC_SE_Li256ELb1ELb1ELb1ELb0EEENS1_36VarlenDynamicPersistentTileSchedulerILi128ELi48ELi256ELi256ELb1ELb1ELb0ELb1ELb1ELb1EEEEEEEEEvNT_6ParamsE --------------------------
	.section	.text._ZN7cutlass13device_kernelIN5flash19enable_sm80_to_sm89INS1_16FlashAttnFwdSm80INS1_25CollectiveMainloopFwdSm80ILi8ELi1ELb0EN4cute5tupleIJNS5_1CILi128EEENS7_ILi48EEENS7_ILi256EEEEEELi256ENS_6half_tEfNS_4arch4Sm80ELb1ELb0ELb0ELb1ELb0ELb1ELb1ELb1EEENS1_21CollectiveEpilogueFwdINS6_IJS8_SA_S9_EEENS6_IJNS7_ILi1EEESI_SI_EEESC_SE_Li256ELb1ELb1ELb1ELb0EEENS1_36VarlenDynamicPersistentTileSchedulerILi128ELi48ELi256ELi256ELb1ELb1ELb0ELb1ELb1ELb1EEEEEEEEEvNT_6ParamsE,"ax",@progbits
	.align	128
.text._ZN7cutlass13device_kernelIN5flash19enable_sm80_to_sm89INS1_16FlashAttnFwdSm80INS1_25CollectiveMainloopFwdSm80ILi8ELi1ELb0EN4cute5tupleIJNS5_1CILi128EEENS7_ILi48EEENS7_ILi256EEEEEELi256ENS_6half_tEfNS_4arch4Sm80ELb1ELb0ELb0ELb1ELb0ELb1ELb1ELb1EEENS1_21CollectiveEpilogueFwdINS6_IJS8_SA_S9_EEENS6_IJNS7_ILi1EEESI_SI_EEESC_SE_Li256ELb1ELb1ELb1ELb0EEENS1_36VarlenDynamicPersistentTileSchedulerILi128ELi48ELi256ELi256ELb1ELb1ELb0ELb1ELb1ELb1EEEEEEEEEvNT_6ParamsE:
        .type           _ZN7cutlass13device_kernelIN5flash19enable_sm80_to_sm89INS1_16FlashAttnFwdSm80INS1_25CollectiveMainloopFwdSm80ILi8ELi1ELb0EN4cute5tupleIJNS5_1CILi128EEENS7_ILi48EEENS7_ILi256EEEEEELi256ENS_6half_tEfNS_4arch4Sm80ELb1ELb0ELb0ELb1ELb0ELb1ELb1ELb1EEENS1_21CollectiveEpilogueFwdINS6_IJS8_SA_S9_EEENS6_IJNS7_ILi1EEESI_SI_EEESC_SE_Li256ELb1ELb1ELb1ELb0EEENS1_36VarlenDynamicPersistentTileSchedulerILi128ELi48ELi256ELi256ELb1ELb1ELb0ELb1ELb1ELb1EEEEEEEEEvNT_6ParamsE,@function
        .size           _ZN7cutlass13device_kernelIN5flash19enable_sm80_to_sm89INS1_16FlashAttnFwdSm80INS1_25CollectiveMainloopFwdSm80ILi8ELi1ELb0EN4cute5tupleIJNS5_1CILi128EEENS7_ILi48EEENS7_ILi256EEEEEELi256ENS_6half_tEfNS_4arch4Sm80ELb1ELb0ELb0ELb1ELb0ELb1ELb1ELb1EEENS1_21CollectiveEpilogueFwdINS6_IJS8_SA_S9_EEENS6_IJNS7_ILi1EEESI_SI_EEESC_SE_Li256ELb1ELb1ELb1ELb0EEENS1_36VarlenDynamicPersistentTileSchedulerILi128ELi48ELi256ELi256ELb1ELb1ELb0ELb1ELb1ELb1EEEEEEEEEvNT_6ParamsE,(.L_x_71 - _ZN7cutlass13device_kernelIN5flash19enable_sm80_to_sm89INS1_16FlashAttnFwdSm80INS1_25CollectiveMainloopFwdSm80ILi8ELi1ELb0EN4cute5tupleIJNS5_1CILi128EEENS7_ILi48EEENS7_ILi256EEEEEELi256ENS_6half_tEfNS_4arch4Sm80ELb1ELb0ELb0ELb1ELb0ELb1ELb1ELb1EEENS1_21CollectiveEpilogueFwdINS6_IJS8_SA_S9_EEENS6_IJNS7_ILi1EEESI_SI_EEESC_SE_Li256ELb1ELb1ELb1ELb0EEENS1_36VarlenDynamicPersistentTileSchedulerILi128ELi48ELi256ELi256ELb1ELb1ELb0ELb1ELb1ELb1EEEEEEEEEvNT_6ParamsE)
        .other          _ZN7cutlass13device_kernelIN5flash19enable_sm80_to_sm89INS1_16FlashAttnFwdSm80INS1_25CollectiveMainloopFwdSm80ILi8ELi1ELb0EN4cute5tupleIJNS5_1CILi128EEENS7_ILi48EEENS7_ILi256EEEEEELi256ENS_6half_tEfNS_4arch4Sm80ELb1ELb0ELb0ELb1ELb0ELb1ELb1ELb1EEENS1_21CollectiveEpilogueFwdINS6_IJS8_SA_S9_EEENS6_IJNS7_ILi1EEESI_SI_EEESC_SE_Li256ELb1ELb1ELb1ELb0EEENS1_36VarlenDynamicPersistentTileSchedulerILi128ELi48ELi256ELi256ELb1ELb1ELb0ELb1ELb1ELb1EEEEEEEEEvNT_6ParamsE,@"STO_CUDA_ENTRY STV_DEFAULT"
_ZN7cutlass13device_kernelIN5flash19enable_sm80_to_sm89INS1_16FlashAttnFwdSm80INS1_25CollectiveMainloopFwdSm80ILi8ELi1ELb0EN4cute5tupleIJNS5_1CILi128EEENS7_ILi48EEENS7_ILi256EEEEEELi256ENS_6half_tEfNS_4arch4Sm80ELb1ELb0ELb0ELb1ELb0ELb1ELb1ELb1EEENS1_21CollectiveEpilogueFwdINS6_IJS8_SA_S9_EEENS6_IJNS7_ILi1EEESI_SI_EEESC_SE_Li256ELb1ELb1ELb1ELb0EEENS1_36VarlenDynamicPersistentTileSchedulerILi128ELi48ELi256ELi256ELb1ELb1ELb0ELb1ELb1ELb1EEEEEEEEEvNT_6ParamsE:
[----:B------:R-:W-:Y:S01]  /*0000*/  LDC R1, c[0x0][0x37c] ;  /* 0x0000df00ff017b82 */ /* 0x000fe20000000800 */
[----:B------:R-:W-:Y:S05]  /*0010*/  EXIT ;  /* 0x000000000000794d */ /* 0x000fea0003800000 */
.L_x_35:
        /* <DEDUP_REMOVED lines=14> */
.L_x_71:


//--------------------- .nv.shared.reserved.0     --------------------------
	.section	.nv.shared.reserved.0,"aw",@nobits
	.weak		__nv_reservedSMEM_offset_0_alias
	.size		__nv_reservedSMEM_offset_0_alias, 0, 64
	.other		__nv_reservedSMEM_offset_0_alias,@"STO_CUDA_RESERVED_SHARED STV_DEFAULT"
__nv_reservedSMEM_offset_0_alias:
	.zero		0
	.zero		64


//--------------------- .nv.global                --------------------------
	.section	.nv.global,"aw",@nobits
.nv.global:
	.type		_ZN83_INTERNAL_63ead672_47_flash_fwd_hdim256_fp16_split_softcapall_sm80_cu_744032ad_32984cute1_E,@object
	.size		_ZN83_INTERNAL_63ead672_47_flash_fwd_hdim256_fp16_split_softcapall_sm80_cu_744032ad_32984cute1_E,(_ZN83_INTERNAL_63ead672_47_flash_fwd_hdim256_fp16_split_softcapall_sm80_cu_744032ad_32984cuda3std3__45__cpo6cbeginE - _ZN83_INTERNAL_63ead672_47_flash_fwd_hdim256_fp16_split_softcapall_sm80_cu_744032ad_32984cute1_E)
_ZN83_INTERNAL_63ead672_47_flash_fwd_hdim256_fp16_split_softcapall_sm80_cu_744032ad_32984cute1_E:
	.zero		1
	.type		_ZN83_INTERNAL_63ead672_47_flash_fwd_hdim256_fp16_split_softcapall_sm80_cu_744032ad_32984cuda3std3__45__cpo6cbeginE,@object
	.size		_ZN83_INTERNAL_63ead672_47_flash_fwd_hdim256_fp16_split_softcapall_sm80_cu_744032ad_32984cuda3std3__45__cpo6cbeginE,(_ZN83_INTERNAL_63ead672_47_flash_fwd_hdim256_fp16_split_softcapall_sm80_cu_744032ad_32984cuda3std3__48in_placeE - _ZN83_INTERNAL_63ead672_47_flash_fwd_hdim256_fp16_split_softcapall_sm80_cu_744032ad_32984cuda3std3__45__cpo6cbeginE)
_ZN83_INTERNAL_63ead672_47_flash_fwd_hdim256_fp16_split_softcapall_sm80_cu_744032ad_32984cuda3std3__45__cpo6cbeginE:
	.zero		1
	.type		_ZN83_INTERNAL_63ead672_47_flash_fwd_hdim256_fp16_split_softcapall_sm80_cu_744032ad_32984cuda3std3__48in_placeE,@object
	.size		_ZN83_INTERNAL_63ead672_47_flash_fwd_hdim256_fp16_split_softcapall_sm80_cu_744032ad_32984cuda3std3__48in_placeE,(_ZN83_INTERNAL_63ead672_47_flash_fwd_hdim256_fp16_split_softcapall_sm80_cu_744032ad_32984cuda3std6ranges3__45__cpo9iter_moveE - _ZN83_INTERNAL_63ead672_47_flash_fwd_hdim256_fp16_split_softcapall_sm80_cu_744032ad_32984cuda3std3__48in_placeE)
_ZN83_INTERNAL_63ead672_47_flash_fwd_hdim256_fp16_split_softcapall_sm80_cu_744032ad_32984cuda3std3__48in_placeE:
	.zero		1
	.type		_ZN83_INTERNAL_63ead672_47_flash_fwd_hdim256_fp16_split_softcapall_sm80_cu_744032ad_32984cuda3std6ranges3__45__cpo9iter_moveE,@object
	.size		_ZN83_INTERNAL_63ead672_47_flash_fwd_hdim256_fp16_split_softcapall_sm80_cu_744032ad_32984cuda3std6ranges3__45__cpo9iter_moveE,(_ZN83_INTERNAL_63ead672_47_flash_fwd_hdim256_fp16_split_softcapall_sm80_cu_744032ad_32984cuda3std3__45__cpo5beginE - _ZN83_INTERNAL_63ead672_47_flash_fwd_hdim256_fp16_split_softcapall_sm80_cu_744032ad_32984cuda3std6ranges3__45__cpo9iter_moveE)
_ZN83_INTERNAL_63ead672_47_flash_fwd_hdim256_fp16_split_softcapall_sm80_cu_744032ad_32984cuda3std6ranges3__45__cpo9iter_moveE:
	.zero		1
	.type		_ZN83_INTERNAL_63ead672_47_flash_fwd_hdim256_fp16_split_softcapall_sm80_cu_744032ad_32984cuda3std3__45__cpo5beginE,@object
	.size		_ZN83_INTERNAL_63ead672_47_flash_fwd_hdim256_fp16_split_softcapall_sm80_cu_744032ad_32984cuda3std3__45__cpo5beginE,(_ZN83_INTERNAL_63ead672_47_flash_fwd_hdim256_fp16_split_softcapall_sm80_cu_744032ad_32984cuda3std3__485_GLOBAL__N__63ead672_47_flash_fwd_hdim256_fp16_split_softcapall_sm80_cu_744032ad_32986ignoreE - _ZN83_INTERNAL_63ead672_47_flash_fwd_hdim256_fp16_split_softcapall_sm80_cu_744032ad_32984cuda3std3__45__cpo5beginE)
_ZN83_INTERNAL_63ead672_47_flash_fwd_hdim256_fp16_split_softcapall_sm80_cu_744032ad_32984cuda3std3__45__cpo5beginE:
	.zero		1
	.type		_ZN83_INTERNAL_63ead672_47_flash_fwd_hdim256_fp16_split_softcapall_sm80_cu_744032ad_32984cuda3std3__485_GLOBAL__N__63ead672_47_flash_fwd_hdim256_fp16_split_softcapall_sm80_cu_744032ad_32986ignoreE,@object
	.size		_ZN83_INTERNAL_63ead672_47_flash_fwd_hdim256_fp16_split_softcapall_sm80_cu_744032ad_32984cuda3std3__485_GLOBAL__N__63ead672_47_flash_fwd_hdim256_fp16_split_softcapall_sm80_cu_744032ad_32986ignoreE,(_ZN83_INTERNAL_63ead672_47_flash_fwd_hdim256_fp16_split_softcapall_sm80_cu_744032ad_32984cute7productE - _ZN83_INTERNAL_63ead672_47_flash_fwd_hdim256_fp16_split_softcapall_sm80_cu_744032ad_32984cuda3std3__485_GLOBAL__N__63ead672_47_flash_fwd_hdim256_fp16_split_softcapall_sm80_cu_744032ad_32986ignoreE)
_ZN83_INTERNAL_63ead672_47_flash_fwd_hdim256_fp16_split_softcapall_sm80_cu_744032ad_32984cuda3std3__485_GLOBAL__N__63ead672_47_flash_fwd_hdim256_fp16_split_softcapall_sm80_cu_744032ad_32986ignoreE:
	.zero		1
	.type		_ZN83_INTERNAL_63ead672_47_flash_fwd_hdim256_fp16_split_softcapall_sm80_cu_744032ad_32984cute7productE,@object
	.size		_ZN83_INTERNAL_63ead672_47_flash_fwd_hdim256_fp16_split_softcapall_sm80_cu_744032ad_32984cute7productE,(_ZN83_INTERNAL_63ead672_47_flash_fwd_hdim256_fp16_split_softcapall_sm80_cu_744032ad_32984cuda3std3__45__cpo3endE - _ZN83_INTERNAL_63ead672_47_flash_fwd_hdim256_fp16_split_softcapall_sm80_cu_744032ad_32984cute7productE)
_ZN83_INTERNAL_63ead672_47_flash_fwd_hdim256_fp16_split_softcapall_sm80_cu_744032ad_32984cute7productE:
	.zero		1
	.type		_ZN83_INTERNAL_63ead672_47_flash_fwd_hdim256_fp16_split_softcapall_sm80_cu_744032ad_32984cuda3std3__45__cpo3endE,@object
	.size		_ZN83_INTERNAL_63ead672_47_flash_fwd_hdim256_fp16_split_softcapall_sm80_cu_744032ad_32984cuda3std3__45__cpo3endE,(_ZN83_INTERNAL_63ead672_47_flash_fwd_hdim256_fp16_split_softcapall_sm80_cu_744032ad_32984cuda3std3__419piecewise_constructE - _ZN83_INTERNAL_63ead672_47_flash_fwd_hdim256_fp16_split_softcapall_sm80_cu_744032ad_32984cuda3std3__45__cpo3endE)
_ZN83_INTERNAL_63ead672_47_flash_fwd_hdim256_fp16_split_softcapall_sm80_cu_744032ad_32984cuda3std3__45__cpo3endE:
	.zero		1
	.type		_ZN83_INTERNAL_63ead672_47_flash_fwd_hdim256_fp16_split_softcapall_sm80_cu_744032ad_32984cuda3std3__419piecewise_constructE,@object
	.size		_ZN83_INTERNAL_63ead672_47_flash_fwd_hdim256_fp16_split_softcapall_sm80_cu_744032ad_32984cuda3std3__419piecewise_constructE,(_ZN83_INTERNAL_63ead672_47_flash_fwd_hdim256_fp16_split_softcapall_sm80_cu_744032ad_32984cuda3std3__45__cpo4cendE - _ZN83_INTERNAL_63ead672_47_flash_fwd_hdim256_fp16_split_softcapall_sm80_cu_744032ad_32984cuda3std3__419piecewise_constructE)
_ZN83_INTERNAL_63ead672_47_flash_fwd_hdim256_fp16_split_softcapall_sm80_cu_744032ad_32984cuda3std3__419piecewise_constructE:
	.zero		1
	.type		_ZN83_INTERNAL_63ead672_47_flash_fwd_hdim256_fp16_split_softcapall_sm80_cu_744032ad_32984cuda3std3__45__cpo4cendE,@object
	.size		_ZN83_INTERNAL_63ead672_47_flash_fwd_hdim256_fp16_split_softcapall_sm80_cu_744032ad_32984cuda3std3__45__cpo4cendE,(_ZN83_INTERNAL_63ead672_47_flash_fwd_hdim256_fp16_split_softcapall_sm80_cu_744032ad_32984cuda3std6ranges3__45__cpo4swapE - _ZN83_INTERNAL_63ead672_47_flash_fwd_hdim256_fp16_split_softcapall_sm80_cu_744032ad_32984cuda3std3__45__cpo4cendE)
_ZN83_INTERNAL_63ead672_47_flash_fwd_hdim256_fp16_split_softcapall_sm80_cu_744032ad_32984cuda3std3__45__cpo4cendE:
	.zero		1
	.type		_ZN83_INTERNAL_63ead672_47_flash_fwd_hdim256_fp16_split_softcapall_sm80_cu_744032ad_32984cuda3std6ranges3__45__cpo4swapE,@object
	.size		_ZN83_INTERNAL_63ead672_47_flash_fwd_hdim256_fp16_split_softcapall_sm80_cu_744032ad_32984cuda3std6ranges3__45__cpo4swapE,(.L_7 - _ZN83_INTERNAL_63ead672_47_flash_fwd_hdim256_fp16_split_softcapall_sm80_cu_744032ad_32984cuda3std6ranges3__45__cpo4swapE)
_ZN83_INTERNAL_63ead672_47_flash_fwd_hdim256_fp16_split_softcapall_sm80_cu_744032ad_32984cuda3std6ranges3__45__cpo4swapE:
	.zero		1
.L_7:


//--------------------- .nv.constant0._ZN7cutlass13device_kernelIN5flash19enable_sm80_to_sm89INS1_16FlashAttnFwdSm80INS1_25CollectiveMainloopFwdSm80ILi8ELi1ELb1EN4cute5tupleIJNS5_1CILi128EEENS7_ILi64EEENS7_ILi256EEEEEELi256ENS_6half_tEfNS_4arch4Sm80ELb0ELb0ELb1ELb0ELb0ELb0ELb1ELb1EEENS1_21CollectiveEpilogueFwdINS6_IJS8_SA_S9_EEENS6_IJNS7_ILi1EEESI_SI_EEESC_SE_Li256ELb0ELb1ELb1ELb0EEENS1_19SingleTileSchedulerILb0ELb1ELb1ELi128EEEEEEEEEvNT_6ParamsE --------------------------
	.section	.nv.constant0._ZN7cutlass13device_kernelIN5flash19enable_sm80_to_sm89INS1_16FlashAttnFwdSm80INS1_25CollectiveMainloopFwdSm80ILi8ELi1ELb1EN4cute5tupleIJNS5_1CILi128EEENS7_ILi64EEENS7_ILi256EEEEEELi256ENS_6half_tEfNS_4arch4Sm80ELb0ELb0ELb1ELb0ELb0ELb0ELb1ELb1EEENS1_21CollectiveEpilogueFwdINS6_IJS8_SA_S9_EEENS6_IJNS7_ILi1EEESI_SI_EEESC_SE_Li256ELb0ELb1ELb1ELb0EEENS1_19SingleTileSchedulerILb0ELb1ELb1ELi128EEEEEEEEEvNT_6ParamsE,"a",@progbits
	.sectionflags	@""
	.align	4
.nv.constant0._ZN7cutlass13device_kernelIN5flash19enable_sm80_to_sm89INS1_16FlashAttnFwdSm80INS1_25CollectiveMainloopFwdSm80ILi8ELi1ELb1EN4cute5tupleIJNS5_1CILi128EEENS7_ILi64EEENS7_ILi256EEEEEELi256ENS_6half_tEfNS_4arch4Sm80ELb0ELb0ELb1ELb0ELb0ELb0ELb1ELb1EEENS1_21CollectiveEpilogueFwdINS6_IJS8_SA_S9_EEENS6_IJNS7_ILi1EEESI_SI_EEESC_SE_Li256ELb0ELb1ELb1ELb0EEENS1_19SingleTileSchedulerILb0ELb1ELb1ELi128EEEEEEEEEvNT_6ParamsE:
	.zero		1944


//--------------------- .nv.constant0._ZN7cutlass13device_kernelIN5flash19enable_sm80_to_sm89INS1_16FlashAttnFwdSm80INS1_25CollectiveMainloopFwdSm80ILi8ELi1ELb1EN4cute5tupleIJNS5_1CILi128EEENS7_ILi48EEENS7_ILi256EEEEEELi256ENS_6half_tEfNS_4arch4Sm80ELb0ELb0ELb1ELb1ELb0ELb0ELb1ELb1EEENS1_21CollectiveEpilogueFwdINS6_IJS8_SA_S9_EEENS6_IJNS7_ILi1EEESI_SI_EEESC_SE_Li256ELb1ELb1ELb1ELb0EEENS1_36VarlenDynamicPersistentTileSchedulerILi128ELi48ELi256ELi256ELb1ELb1ELb0ELb0ELb1ELb1EEEEEEEEEvNT_6ParamsE --------------------------
	.section	.nv.constant0._ZN7cutlass13device_kernelIN5flash19enable_sm80_to_sm89INS1_16FlashAttnFwdSm80INS1_25CollectiveMainloopFwdSm80ILi8ELi1ELb1EN4cute5tupleIJNS5_1CILi128EEENS7_ILi48EEENS7_ILi256EEEEEELi256ENS_6half_tEfNS_4arch4Sm80ELb0ELb0ELb1ELb1ELb0ELb0ELb1ELb1EEENS1_21CollectiveEpilogueFwdINS6_IJS8_SA_S9_EEENS6_IJNS7_ILi1EEESI_SI_EEESC_SE_Li256ELb1ELb1ELb1ELb0EEENS1_36VarlenDynamicPersistentTileSchedulerILi128ELi48ELi256ELi256ELb1ELb1ELb0ELb0ELb1ELb1EEEEEEEEEvNT_6ParamsE,"a",@progbits
	.sectionflags	@""
	.align	4
.nv.constant0._ZN7cutlass13device_kernelIN5flash19enable_sm80_to_sm89INS1_16FlashAttnFwdSm80INS1_25CollectiveMainloopFwdSm80ILi8ELi1ELb1EN4cute5tupleIJNS5_1CILi128EEENS7_ILi48EEENS7_ILi256EEEEEELi256ENS_6half_tEfNS_4arch4Sm80ELb0ELb0ELb1ELb1ELb0ELb0ELb1ELb1EEENS1_21CollectiveEpilogueFwdINS6_IJS8_SA_S9_EEENS6_IJNS7_ILi1EEESI_SI_EEESC_SE_Li256ELb1ELb1ELb1ELb0EEENS1_36VarlenDynamicPersistentTileSchedulerILi128ELi48ELi256ELi256ELb1ELb1ELb0ELb0ELb1ELb1EEEEEEEEEvNT_6ParamsE:
	.zero		1976


//--------------------- .nv.constant0._ZN7cutlass13device_kernelIN5flash19enable_sm80_to_sm89INS1_16FlashAttnFwdSm80INS1_25CollectiveMainloopFwdSm80ILi8ELi1ELb0EN4cute5tupleIJNS5_1CILi128EEENS7_ILi32EEENS7_ILi256EEEEEELi256ENS_6half_tEfNS_4arch4Sm80ELb0ELb0ELb1ELb1ELb0ELb1ELb1ELb1EEENS1_21CollectiveEpilogueFwdINS6_IJS8_SA_S9_EEENS6_IJNS7_ILi1EEESI_SI_EEESC_SE_Li256ELb1ELb1ELb1ELb0EEENS1_36VarlenDynamicPersistentTileSchedulerILi128ELi32ELi256ELi256ELb1ELb1ELb0ELb0ELb1ELb1EEEEEEEEEvNT_6ParamsE --------------------------
	.section	.nv.constant0._ZN7cutlass13device_kernelIN5flash19enable_sm80_to_sm89INS1_16FlashAttnFwdSm80INS1_25CollectiveMainloopFwdSm80ILi8ELi1ELb0EN4cute5tupleIJNS5_1CILi128EEENS7_ILi32EEENS7_ILi256EEEEEELi256ENS_6half_tEfNS_4arch4Sm80ELb0ELb0ELb1ELb1ELb0ELb1ELb1ELb1EEENS1_21CollectiveEpilogueFwdINS6_IJS8_SA_S9_EEENS6_IJNS7_ILi1EEESI_SI_EEESC_SE_Li256ELb1ELb1ELb1ELb0EEENS1_36VarlenDynamicPersistentTileSchedulerILi128ELi32ELi256ELi256ELb1ELb1ELb0ELb0ELb1ELb1EEEEEEEEEvNT_6ParamsE,"a",@progbits
	.sectionflags	@""
	.align	4
.nv.constant0._ZN7cutlass13device_kernelIN5flash19enable_sm80_to_sm89INS1_16FlashAttnFwdSm80INS1_25CollectiveMainloopFwdSm80ILi8ELi1ELb0EN4cute5tupleIJNS5_1CILi128EEENS7_ILi32EEENS7_ILi256EEEEEELi256ENS_6half_tEfNS_4arch4Sm80ELb0ELb0ELb1ELb1ELb0ELb1ELb1ELb1EEENS1_21CollectiveEpilogueFwdINS6_IJS8_SA_S9_EEENS6_IJNS7_ILi1EEESI_SI_EEESC_SE_Li256ELb1ELb1ELb1ELb0EEENS1_36VarlenDynamicPersistentTileSchedulerILi128ELi32ELi256ELi256ELb1ELb1ELb0ELb0ELb1ELb1EEEEEEEEEvNT_6ParamsE:
	.zero		1976


//--------------------- .nv.constant0._ZN7cutlass13device_kernelIN5flash19enable_sm80_to_sm89INS1_16FlashAttnFwdSm80INS1_25CollectiveMainloopFwdSm80ILi8ELi1ELb1EN4cute5tupleIJNS5_1CILi128EEENS7_ILi48EEENS7_ILi256EEEEEELi256ENS_6half_tEfNS_4arch4Sm80ELb0ELb1ELb1ELb0ELb0ELb0ELb1ELb1EEENS1_21CollectiveEpilogueFwdINS6_IJS8_SA_S9_EEENS6_IJNS7_ILi1EEESI_SI_EEESC_SE_Li256ELb0ELb1ELb1ELb0EEENS1_19SingleTileSchedulerILb0ELb1ELb1ELi128EEEEEEEEEvNT_6ParamsE --------------------------
	.section	.nv.constant0._ZN7cutlass13device_kernelIN5flash19enable_sm80_to_sm89INS1_16FlashAttnFwdSm80INS1_25CollectiveMainloopFwdSm80ILi8ELi1ELb1EN4cute5tupleIJNS5_1CILi128EEENS7_ILi48EEENS7_ILi256EEEEEELi256ENS_6half_tEfNS_4arch4Sm80ELb0ELb1ELb1ELb0ELb0ELb0ELb1ELb1EEENS1_21CollectiveEpilogueFwdINS6_IJS8_SA_S9_EEENS6_IJNS7_ILi1EEESI_SI_EEESC_SE_Li256ELb0ELb1ELb1ELb0EEENS1_19SingleTileSchedulerILb0ELb1ELb1ELi128EEEEEEEEEvNT_6ParamsE,"a",@progbits
	.sectionflags	@""
	.align	4
.nv.constant0._ZN7cutlass13device_kernelIN5flash19enable_sm80_to_sm89INS1_16FlashAttnFwdSm80INS1_25CollectiveMainloopFwdSm80ILi8ELi1ELb1EN4cute5tupleIJNS5_1CILi128EEENS7_ILi48EEENS7_ILi256EEEEEELi256ENS_6half_tEfNS_4arch4Sm80ELb0ELb1ELb1ELb0ELb0ELb0ELb1ELb1EEENS1_21CollectiveEpilogueFwdINS6_IJS8_SA_S9_EEENS6_IJNS7_ILi1EEESI_SI_EEESC_SE_Li256ELb0ELb1ELb1ELb0EEENS1_19SingleTileSchedulerILb0ELb1ELb1ELi128EEEEEEEEEvNT_6ParamsE:
	.zero		1944


//--------------------- .nv.constant0._ZN7cutlass13device_kernelIN5flash19enable_sm80_to_sm89INS1_16FlashAttnFwdSm80INS1_25CollectiveMainloopFwdSm80ILi8ELi1ELb1EN4cute5tupleIJNS5_1CILi128EEENS7_ILi48EEENS7_ILi256EEEEEELi256ENS_6half_tEfNS_4arch4Sm80ELb0ELb1ELb1ELb1ELb0ELb0ELb1ELb1EEENS1_21CollectiveEpilogueFwdINS6_IJS8_SA_S9_EEENS6_IJNS7_ILi1EEESI_SI_EEESC_SE_Li256ELb1ELb1ELb1ELb0EEENS1_36VarlenDynamicPersistentTileSchedulerILi128ELi48ELi256ELi256ELb1ELb1ELb0ELb1ELb0ELb1EEEEEEEEEvNT_6ParamsE --------------------------
	.section	.nv.constant0._ZN7cutlass13device_kernelIN5flash19enable_sm80_to_sm89INS1_16FlashAttnFwdSm80INS1_25CollectiveMainloopFwdSm80ILi8ELi1ELb1EN4cute5tupleIJNS5_1CILi128EEENS7_ILi48EEENS7_ILi256EEEEEELi256ENS_6half_tEfNS_4arch4Sm80ELb0ELb1ELb1ELb1ELb0ELb0ELb1ELb1EEENS1_21CollectiveEpilogueFwdINS6_IJS8_SA_S9_EEENS6_IJNS7_ILi1EEESI_SI_EEESC_SE_Li256ELb1ELb1ELb1ELb0EEENS1_36VarlenDynamicPersistentTileSchedulerILi128ELi48ELi256ELi256ELb1ELb1ELb0ELb1ELb0ELb1EEEEEEEEEvNT_6ParamsE,"a",@progbits
	.sectionflags	@""
	.align	4
.nv.constant0._ZN7cutlass13device_kernelIN5flash19enable_sm80_to_sm89INS1_16FlashAttnFwdSm80INS1_25CollectiveMainloopFwdSm80ILi8ELi1ELb1EN4cute5tupleIJNS5_1CILi128EEENS7_ILi48EEENS7_ILi256EEEEEELi256ENS_6half_tEfNS_4arch4Sm80ELb0ELb1ELb1ELb1ELb0ELb0ELb1ELb1EEENS1_21CollectiveEpilogueFwdINS6_IJS8_SA_S9_EEENS6_IJNS7_ILi1EEESI_SI_EEESC_SE_Li256ELb1ELb1ELb1ELb0EEENS1_36VarlenDynamicPersistentTileSchedulerILi128ELi48ELi256ELi256ELb1ELb1ELb0ELb1ELb0ELb1EEEEEEEEEvNT_6ParamsE:
	.zero		1976


//--------------------- .nv.constant0._ZN7cutlass13device_kernelIN5flash19enable_sm80_to_sm89INS1_16FlashAttnFwdSm80INS1_25CollectiveMainloopFwdSm80ILi8ELi1ELb0EN4cute5tupleIJNS5_1CILi128EEENS7_ILi32EEENS7_ILi256EEEEEELi256ENS_6half_tEfNS_4arch4Sm80ELb0ELb1ELb1ELb1ELb0ELb1ELb1ELb1EEENS1_21CollectiveEpilogueFwdINS6_IJS8_SA_S9_EEENS6_IJNS7_ILi1EEESI_SI_EEESC_SE_Li256ELb1ELb1ELb1ELb0EEENS1_36VarlenDynamicPersistentTileSchedulerILi128ELi32ELi256ELi256ELb1ELb1ELb0ELb1ELb0ELb1EEEEEEEEEvNT_6ParamsE --------------------------
	.section	.nv.constant0._ZN7cutlass13device_kernelIN5flash19enable_sm80_to_sm89INS1_16FlashAttnFwdSm80INS1_25CollectiveMainloopFwdSm80ILi8ELi1ELb0EN4cute5tupleIJNS5_1CILi128EEENS7_ILi32EEENS7_ILi256EEEEEELi256ENS_6half_tEfNS_4arch4Sm80ELb0ELb1ELb1ELb1ELb0ELb1ELb1ELb1EEENS1_21CollectiveEpilogueFwdINS6_IJS8_SA_S9_EEENS6_IJNS7_ILi1EEESI_SI_EEESC_SE_Li256ELb1ELb1ELb1ELb0EEENS1_36VarlenDynamicPersistentTileSchedulerILi128ELi32ELi256ELi256ELb1ELb1ELb0ELb1ELb0ELb1EEEEEEEEEvNT_6ParamsE,"a",@progbits
	.sectionflags	@""
	.align	4
.nv.constant0._ZN7cutlass13device_kernelIN5flash19enable_sm80_to_sm89INS1_16FlashAttnFwdSm80INS1_25CollectiveMainloopFwdSm80ILi8ELi1ELb0EN4cute5tupleIJNS5_1CILi128EEENS7_ILi32EEENS7_ILi256EEEEEELi256ENS_6half_tEfNS_4arch4Sm80ELb0ELb1ELb1ELb1ELb0ELb1ELb1ELb1EEENS1_21CollectiveEpilogueFwdINS6_IJS8_SA_S9_EEENS6_IJNS7_ILi1EEESI_SI_EEESC_SE_Li256ELb1ELb1ELb1ELb0EEENS1_36VarlenDynamicPersistentTileSchedulerILi128ELi32ELi256ELi256ELb1ELb1ELb0ELb1ELb0ELb1EEEEEEEEEvNT_6ParamsE:
	.zero		1976


//--------------------- .nv.constant0._ZN7cutlass13device_kernelIN5flash19enable_sm80_to_sm89INS1_16FlashAttnFwdSm80INS1_25CollectiveMainloopFwdSm80ILi8ELi1ELb1EN4cute5tupleIJNS5_1CILi128EEENS7_ILi64EEENS7_ILi256EEEEEELi256ENS_6half_tEfNS_4arch4Sm80ELb1ELb0ELb1ELb0ELb0ELb0ELb1ELb1EEENS1_21CollectiveEpilogueFwdINS6_IJS8_SA_S9_EEENS6_IJNS7_ILi1EEESI_SI_EEESC_SE_Li256ELb0ELb1ELb1ELb0EEENS1_30DynamicPersistentTileSchedulerILi256ELi256ELb1ELb1ELb0EEEEEEEEEvNT_6ParamsE --------------------------
	.section	.nv.constant0._ZN7cutlass13device_kernelIN5flash19enable_sm80_to_sm89INS1_16FlashAttnFwdSm80INS1_25CollectiveMainloopFwdSm80ILi8ELi1ELb1EN4cute5tupleIJNS5_1CILi128EEENS7_ILi64EEENS7_ILi256EEEEEELi256ENS_6half_tEfNS_4arch4Sm80ELb1ELb0ELb1ELb0ELb0ELb0ELb1ELb1EEENS1_21CollectiveEpilogueFwdINS6_IJS8_SA_S9_EEENS6_IJNS7_ILi1EEESI_SI_EEESC_SE_Li256ELb0ELb1ELb1ELb0EEENS1_30DynamicPersistentTileSchedulerILi256ELi256ELb1ELb1ELb0EEEEEEEEEvNT_6ParamsE,"a",@progbits
	.sectionflags	@""
	.align	4
.nv.constant0._ZN7cutlass13device_kernelIN5flash19enable_sm80_to_sm89INS1_16FlashAttnFwdSm80INS1_25CollectiveMainloopFwdSm80ILi8ELi1ELb1EN4cute5tupleIJNS5_1CILi128EEENS7_ILi64EEENS7_ILi256EEEEEELi256ENS_6half_tEfNS_4arch4Sm80ELb1ELb0ELb1ELb0ELb0ELb0ELb1ELb1EEENS1_21CollectiveEpilogueFwdINS6_IJS8_SA_S9_EEENS6_IJNS7_ILi1EEESI_SI_EEESC_SE_Li256ELb0ELb1ELb1ELb0EEENS1_30DynamicPersistentTileSchedulerILi256ELi256ELb1ELb1ELb0EEEEEEEEEvNT_6ParamsE:
	.zero		1960


//--------------------- .nv.constant0._ZN7cutlass13device_kernelIN5flash19enable_sm80_to_sm89INS1_16FlashAttnFwdSm80INS1_25CollectiveMainloopFwdSm80ILi8ELi1ELb1EN4cute5tupleIJNS5_1CILi128EEENS7_ILi48EEENS7_ILi256EEEEEELi256ENS_6half_tEfNS_4arch4Sm80ELb1ELb0ELb1ELb1ELb0ELb0ELb1ELb1EEENS1_21CollectiveEpilogueFwdINS6_IJS8_SA_S9_EEENS6_IJNS7_ILi1EEESI_SI_EEESC_SE_Li256ELb1ELb1ELb1ELb0EEENS1_36VarlenDynamicPersistentTileSchedulerILi128ELi48ELi256ELi256ELb1ELb1ELb0ELb1ELb1ELb1EEEEEEEEEvNT_6ParamsE --------------------------
	.section	.nv.constant0._ZN7cutlass13device_kernelIN5flash19enable_sm80_to_sm89INS1_16FlashAttnFwdSm80INS1_25CollectiveMainloopFwdSm80ILi8ELi1ELb1EN4cute5tupleIJNS5_1CILi128EEENS7_ILi48EEENS7_ILi256EEEEEELi256ENS_6half_tEfNS_4arch4Sm80ELb1ELb0ELb1ELb1ELb0ELb0ELb1ELb1EEENS1_21CollectiveEpilogueFwdINS6_IJS8_SA_S9_EEENS6_IJNS7_ILi1EEESI_SI_EEESC_SE_Li256ELb1ELb1ELb1ELb0EEENS1_36VarlenDynamicPersistentTileSchedulerILi128ELi48ELi256ELi256ELb1ELb1ELb0ELb1ELb1ELb1EEEEEEEEEvNT_6ParamsE,"a",@progbits
	.sectionflags	@""
	.align	4
.nv.constant0._ZN7cutlass13device_kernelIN5flash19enable_sm80_to_sm89INS1_16FlashAttnFwdSm80INS1_25CollectiveMainloopFwdSm80ILi8ELi1ELb1EN4cute5tupleIJNS5_1CILi128EEENS7_ILi48EEENS7_ILi256EEEEEELi256ENS_6half_tEfNS_4arch4Sm80ELb1ELb0ELb1ELb1ELb0ELb0ELb1ELb1EEENS1_21CollectiveEpilogueFwdINS6_IJS8_SA_S9_EEENS6_IJNS7_ILi1EEESI_SI_EEESC_SE_Li256ELb1ELb1ELb1ELb0EEENS1_36VarlenDynamicPersistentTileSchedulerILi128ELi48ELi256ELi256ELb1ELb1ELb0ELb1ELb1ELb1EEEEEEEEEvNT_6ParamsE:
	.zero		1976


//--------------------- .nv.constant0._ZN7cutlass13device_kernelIN5flash19enable_sm80_to_sm89INS1_16FlashAttnFwdSm80INS1_25CollectiveMainloopFwdSm80ILi8ELi1ELb0EN4cute5tupleIJNS5_1CILi128EEENS7_ILi32EEENS7_ILi256EEEEEELi256ENS_6half_tEfNS_4arch4Sm80ELb1ELb0ELb1ELb1ELb0ELb1ELb1ELb1EEENS1_21CollectiveEpilogueFwdINS6_IJS8_SA_S9_EEENS6_IJNS7_ILi1EEESI_SI_EEESC_SE_Li256ELb1ELb1ELb1ELb0EEENS1_36VarlenDynamicPersistentTileSchedulerILi128ELi32ELi256ELi256ELb1ELb1ELb0ELb1ELb1ELb1EEEEEEEEEvNT_6ParamsE --------------------------
	.section	.nv.constant0._ZN7cutlass13device_kernelIN5flash19enable_sm80_to_sm89INS1_16FlashAttnFwdSm80INS1_25CollectiveMainloopFwdSm80ILi8ELi1ELb0EN4cute5tupleIJNS5_1CILi128EEENS7_ILi32EEENS7_ILi256EEEEEELi256ENS_6half_tEfNS_4arch4Sm80ELb1ELb0ELb1ELb1ELb0ELb1ELb1ELb1EEENS1_21CollectiveEpilogueFwdINS6_IJS8_SA_S9_EEENS6_IJNS7_ILi1EEESI_SI_EEESC_SE_Li256ELb1ELb1ELb1ELb0EEENS1_36VarlenDynamicPersistentTileSchedulerILi128ELi32ELi256ELi256ELb1ELb1ELb0ELb1ELb1ELb1EEEEEEEEEvNT_6ParamsE,"a",@progbits
	.sectionflags	@""
	.align	4
.nv.constant0._ZN7cutlass13device_kernelIN5flash19enable_sm80_to_sm89INS1_16FlashAttnFwdSm80INS1_25CollectiveMainloopFwdSm80ILi8ELi1ELb0EN4cute5tupleIJNS5_1CILi128EEENS7_ILi32EEENS7_ILi256EEEEEELi256ENS_6half_tEfNS_4arch4Sm80ELb1ELb0ELb1ELb1ELb0ELb1ELb1ELb1EEENS1_21CollectiveEpilogueFwdINS6_IJS8_SA_S9_EEENS6_IJNS7_ILi1EEESI_SI_EEESC_SE_Li256ELb1ELb1ELb1ELb0EEENS1_36VarlenDynamicPersistentTileSchedulerILi128ELi32ELi256ELi256ELb1ELb1ELb0ELb1ELb1ELb1EEEEEEEEEvNT_6ParamsE:
	.zero		1976


//--------------------- .nv.constant0._ZN7cutlass13device_kernelIN5flash19enable_sm80_to_sm89INS1_16FlashAttnFwdSm80INS1_25CollectiveMainloopFwdSm80ILi8ELi1ELb0EN4cute5tupleIJNS5_1CILi128EEENS7_ILi96EEENS7_ILi256EEEEEELi256ENS_6half_tEfNS_4arch4Sm80ELb0ELb0ELb1ELb0ELb0ELb0ELb1ELb1EEENS1_21CollectiveEpilogueFwdINS6_IJS8_SA_S9_EEENS6_IJNS7_ILi1EEESI_SI_EEESC_SE_Li256ELb0ELb1ELb1ELb0EEENS1_19SingleTileSchedulerILb0ELb1ELb1ELi128EEEEEEEEEvNT_6ParamsE --------------------------
	.section	.nv.constant0._ZN7cutlass13device_kernelIN5flash19enable_sm80_to_sm89INS1_16FlashAttnFwdSm80INS1_25CollectiveMainloopFwdSm80ILi8ELi1ELb0EN4cute5tupleIJNS5_1CILi128EEENS7_ILi96EEENS7_ILi256EEEEEELi256ENS_6half_tEfNS_4arch4Sm80ELb0ELb0ELb1ELb0ELb0ELb0ELb1ELb1EEENS1_21CollectiveEpilogueFwdINS6_IJS8_SA_S9_EEENS6_IJNS7_ILi1EEESI_SI_EEESC_SE_Li256ELb0ELb1ELb1ELb0EEENS1_19SingleTileSchedulerILb0ELb1ELb1ELi128EEEEEEEEEvNT_6ParamsE,"a",@progbits
	.sectionflags	@""
	.align	4
.nv.constant0._ZN7cutlass13device_kernelIN5flash19enable_sm80_to_sm89INS1_16FlashAttnFwdSm80INS1_25CollectiveMainloopFwdSm80ILi8ELi1ELb0EN4cute5tupleIJNS5_1CILi128EEENS7_ILi96EEENS7_ILi256EEEEEELi256ENS_6half_tEfNS_4arch4Sm80ELb0ELb0ELb1ELb0ELb0ELb0ELb1ELb1EEENS1_21CollectiveEpilogueFwdINS6_IJS8_SA_S9_EEENS6_IJNS7_ILi1EEESI_SI_EEESC_SE_Li256ELb0ELb1ELb1ELb0EEENS1_19SingleTileSchedulerILb0ELb1ELb1ELi128EEEEEEEEEvNT_6ParamsE:
	.zero		1944


//--------------------- .nv.constant0._ZN7cutlass13device_kernelIN5flash19enable_sm80_to_sm89INS1_16FlashAttnFwdSm80INS1_25CollectiveMainloopFwdSm80ILi8ELi1ELb0EN4cute5tupleIJNS5_1CILi128EEENS7_ILi64EEENS7_ILi256EEEEEELi256ENS_6half_tEfNS_4arch4Sm80ELb0ELb0ELb1ELb1ELb0ELb0ELb1ELb1EEENS1_21CollectiveEpilogueFwdINS6_IJS8_SA_S9_EEENS6_IJNS7_ILi1EEESI_SI_EEESC_SE_Li256ELb1ELb1ELb1ELb0EEENS1_36VarlenDynamicPersistentTileSchedulerILi128ELi64ELi256ELi256ELb1ELb1ELb0ELb0ELb1ELb1EEEEEEEEEvNT_6ParamsE --------------------------
	.section	.nv.constant0._ZN7cutlass13device_kernelIN5flash19enable_sm80_to_sm89INS1_16FlashAttnFwdSm80INS1_25CollectiveMainloopFwdSm80ILi8ELi1ELb0EN4cute5tupleIJNS5_1CILi128EEENS7_ILi64EEENS7_ILi256EEEEEELi256ENS_6half_tEfNS_4arch4Sm80ELb0ELb0ELb1ELb1ELb0ELb0ELb1ELb1EEENS1_21CollectiveEpilogueFwdINS6_IJS8_SA_S9_EEENS6_IJNS7_ILi1EEESI_SI_EEESC_SE_Li256ELb1ELb1ELb1ELb0EEENS1_36VarlenDynamicPersistentTileSchedulerILi128ELi64ELi256ELi256ELb1ELb1ELb0ELb0ELb1ELb1EEEEEEEEEvNT_6ParamsE,"a",@progbits
	.sectionflags	@""
	.align	4
.nv.constant0._ZN7cutlass13device_kernelIN5flash19enable_sm80_to_sm89INS1_16FlashAttnFwdSm80INS1_25CollectiveMainloopFwdSm80ILi8ELi1ELb0EN4cute5tupleIJNS5_1CILi128EEENS7_ILi64EEENS7_ILi256EEEEEELi256ENS_6half_tEfNS_4arch4Sm80ELb0ELb0ELb1ELb1ELb0ELb0ELb1ELb1EEENS1_21CollectiveEpilogueFwdINS6_IJS8_SA_S9_EEENS6_IJNS7_ILi1EEESI_SI_EEESC_SE_Li256ELb1ELb1ELb1ELb0EEENS1_36VarlenDynamicPersistentTileSchedulerILi128ELi64ELi256ELi256ELb1ELb1ELb0ELb0ELb1ELb1EEEEEEEEEvNT_6ParamsE:
	.zero		1976


//--------------------- .nv.constant0._ZN7cutlass13device_kernelIN5flash19enable_sm80_to_sm89INS1_16FlashAttnFwdSm80INS1_25CollectiveMainloopFwdSm80ILi8ELi1ELb0EN4cute5tupleIJNS5_1CILi128EEENS7_ILi48EEENS7_ILi256EEEEEELi256ENS_6half_tEfNS_4arch4Sm80ELb0ELb0ELb1ELb1ELb0ELb1ELb1ELb1EEENS1_21CollectiveEpilogueFwdINS6_IJS8_SA_S9_EEENS6_IJNS7_ILi1EEESI_SI_EEESC_SE_Li256ELb1ELb1ELb1ELb0EEENS1_36VarlenDynamicPersistentTileSchedulerILi128ELi48ELi256ELi256ELb1ELb1ELb0ELb0ELb1ELb1EEEEEEEEEvNT_6ParamsE --------------------------
	.section	.nv.constant0._ZN7cutlass13device_kernelIN5flash19enable_sm80_to_sm89INS1_16FlashAttnFwdSm80INS1_25CollectiveMainloopFwdSm80ILi8ELi1ELb0EN4cute5tupleIJNS5_1CILi128EEENS7_ILi48EEENS7_ILi256EEEEEELi256ENS_6half_tEfNS_4arch4Sm80ELb0ELb0ELb1ELb1ELb0ELb1ELb1ELb1EEENS1_21CollectiveEpilogueFwdINS6_IJS8_SA_S9_EEENS6_IJNS7_ILi1EEESI_SI_EEESC_SE_Li256ELb1ELb1ELb1ELb0EEENS1_36VarlenDynamicPersistentTileSchedulerILi128ELi48ELi256ELi256ELb1ELb1ELb0ELb0ELb1ELb1EEEEEEEEEvNT_6ParamsE,"a",@progbits
	.sectionflags	@""
	.align	4
.nv.constant0._ZN7cutlass13device_kernelIN5flash19enable_sm80_to_sm89INS1_16FlashAttnFwdSm80INS1_25CollectiveMainloopFwdSm80ILi8ELi1ELb0EN4cute5tupleIJNS5_1CILi128EEENS7_ILi48EEENS7_ILi256EEEEEELi256ENS_6half_tEfNS_4arch4Sm80ELb0ELb0ELb1ELb1ELb0ELb1ELb1ELb1EEENS1_21CollectiveEpilogueFwdINS6_IJS8_SA_S9_EEENS6_IJNS7_ILi1EEESI_SI_EEESC_SE_Li256ELb1ELb1ELb1ELb0EEENS1_36VarlenDynamicPersistentTileSchedulerILi128ELi48ELi256ELi256ELb1ELb1ELb0ELb0ELb1ELb1EEEEEEEEEvNT_6ParamsE:
	.zero		1976


//--------------------- .nv.constant0._ZN7cutlass13device_kernelIN5flash19enable_sm80_to_sm89INS1_16FlashAttnFwdSm80INS1_25CollectiveMainloopFwdSm80ILi8ELi1ELb0EN4cute5tupleIJNS5_1CILi128EEENS7_ILi64EEENS7_ILi256EEEEEELi256ENS_6half_tEfNS_4arch4Sm80ELb0ELb1ELb1ELb0ELb0ELb0ELb1ELb1EEENS1_21CollectiveEpilogueFwdINS6_IJS8_SA_S9_EEENS6_IJNS7_ILi1EEESI_SI_EEESC_SE_Li256ELb0ELb1ELb1ELb0EEENS1_19SingleTileSchedulerILb0ELb1ELb1ELi128EEEEEEEEEvNT_6ParamsE --------------------------
	.section	.nv.constant0._ZN7cutlass13device_kernelIN5flash19enable_sm80_to_sm89INS1_16FlashAttnFwdSm80INS1_25CollectiveMainloopFwdSm80ILi8ELi1ELb0EN4cute5tupleIJNS5_1CILi128EEENS7_ILi64EEENS7_ILi256EEEEEELi256ENS_6half_tEfNS_4arch4Sm80ELb0ELb1ELb1ELb0ELb0ELb0ELb1ELb1EEENS1_21CollectiveEpilogueFwdINS6_IJS8_SA_S9_EEENS6_IJNS7_ILi1EEESI_SI_EEESC_SE_Li256ELb0ELb1ELb1ELb0EEENS1_19SingleTileSchedulerILb0ELb1ELb1ELi128EEEEEEEEEvNT_6ParamsE,"a",@progbits
	.sectionflags	@""
	.align	4
.nv.constant0._ZN7cutlass13device_kernelIN5flash19enable_sm80_to_sm89INS1_16FlashAttnFwdSm80INS1_25CollectiveMainloopFwdSm80ILi8ELi1ELb0EN4cute5tupleIJNS5_1CILi128EEENS7_ILi64EEENS7_ILi256EEEEEELi256ENS_6half_tEfNS_4arch4Sm80ELb0ELb1ELb1ELb0ELb0ELb0ELb1ELb1EEENS1_21CollectiveEpilogueFwdINS6_IJS8_SA_S9_EEENS6_IJNS7_ILi1EEESI_SI_EEESC_SE_Li256ELb0ELb1ELb1ELb0EEENS1_19SingleTileSchedulerILb0ELb1ELb1ELi128EEEEEEEEEvNT_6ParamsE:
	.zero		1944


//--------------------- .nv.constant0._ZN7cutlass13device_kernelIN5flash19enable_sm80_to_sm89INS1_16FlashAttnFwdSm80INS1_25CollectiveMainloopFwdSm80ILi8ELi1ELb0EN4cute5tupleIJNS5_1CILi128EEENS7_ILi64EEENS7_ILi256EEEEEELi256ENS_6half_tEfNS_4arch4Sm80ELb0ELb1ELb1ELb1ELb0ELb0ELb1ELb1EEENS1_21CollectiveEpilogueFwdINS6_IJS8_SA_S9_EEENS6_IJNS7_ILi1EEESI_SI_EEESC_SE_Li256ELb1ELb1ELb1ELb0EEENS1_36VarlenDynamicPersistentTileSchedulerILi128ELi64ELi256ELi256ELb1ELb1ELb0ELb1ELb0ELb1EEEEEEEEEvNT_6ParamsE --------------------------
	.section	.nv.constant0._ZN7cutlass13device_kernelIN5flash19enable_sm80_to_sm89INS1_16FlashAttnFwdSm80INS1_25CollectiveMainloopFwdSm80ILi8ELi1ELb0EN4cute5tupleIJNS5_1CILi128EEENS7_ILi64EEENS7_ILi256EEEEEELi256ENS_6half_tEfNS_4arch4Sm80ELb0ELb1ELb1ELb1ELb0ELb0ELb1ELb1EEENS1_21CollectiveEpilogueFwdINS6_IJS8_SA_S9_EEENS6_IJNS7_ILi1EEESI_SI_EEESC_SE_Li256ELb1ELb1ELb1ELb0EEENS1_36VarlenDynamicPersistentTileSchedulerILi128ELi64ELi256ELi256ELb1ELb1ELb0ELb1ELb0ELb1EEEEEEEEEvNT_6ParamsE,"a",@progbits
	.sectionflags	@""
	.align	4
.nv.constant0._ZN7cutlass13device_kernelIN5flash19enable_sm80_to_sm89INS1_16FlashAttnFwdSm80INS1_25CollectiveMainloopFwdSm80ILi8ELi1ELb0EN4cute5tupleIJNS5_1CILi128EEENS7_ILi64EEENS7_ILi256EEEEEELi256ENS_6half_tEfNS_4arch4Sm80ELb0ELb1ELb1ELb1ELb0ELb0ELb1ELb1EEENS1_21CollectiveEpilogueFwdINS6_IJS8_SA_S9_EEENS6_IJNS7_ILi1EEESI_SI_EEESC_SE_Li256ELb1ELb1ELb1ELb0EEENS1_36VarlenDynamicPersistentTileSchedulerILi128ELi64ELi256ELi256ELb1ELb1ELb0ELb1ELb0ELb1EEEEEEEEEvNT_6ParamsE:
	.zero		1976


//--------------------- .nv.constant0._ZN7cutlass13device_kernelIN5flash19enable_sm80_to_sm89INS1_16FlashAttnFwdSm80INS1_25CollectiveMainloopFwdSm80ILi8ELi1ELb0EN4cute5tupleIJNS5_1CILi128EEENS7_ILi48EEENS7_ILi256EEEEEELi256ENS_6half_tEfNS_4arch4Sm80ELb0ELb1ELb1ELb1ELb0ELb1ELb1ELb1EEENS1_21CollectiveEpilogueFwdINS6_IJS8_SA_S9_EEENS6_IJNS7_ILi1EEESI_SI_EEESC_SE_Li256ELb1ELb1ELb1ELb0EEENS1_36VarlenDynamicPersistentTileSchedulerILi128ELi48ELi256ELi256ELb1ELb1ELb0ELb1ELb0ELb1EEEEEEEEEvNT_6ParamsE --------------------------
	.section	.nv.constant0._ZN7cutlass13device_kernelIN5flash19enable_sm80_to_sm89INS1_16FlashAttnFwdSm80INS1_25CollectiveMainloopFwdSm80ILi8ELi1ELb0EN4cute5tupleIJNS5_1CILi128EEENS7_ILi48EEENS7_ILi256EEEEEELi256ENS_6half_tEfNS_4arch4Sm80ELb0ELb1ELb1ELb1ELb0ELb1ELb1ELb1EEENS1_21CollectiveEpilogueFwdINS6_IJS8_SA_S9_EEENS6_IJNS7_ILi1EEESI_SI_EEESC_SE_Li256ELb1ELb1ELb1ELb0EEENS1_36VarlenDynamicPersistentTileSchedulerILi128ELi48ELi256ELi256ELb1ELb1ELb0ELb1ELb0ELb1EEEEEEEEEvNT_6ParamsE,"a",@progbits
	.sectionflags	@""
	.align	4
.nv.constant0._ZN7cutlass13device_kernelIN5flash19enable_sm80_to_sm89INS1_16FlashAttnFwdSm80INS1_25CollectiveMainloopFwdSm80ILi8ELi1ELb0EN4cute5tupleIJNS5_1CILi128EEENS7_ILi48EEENS7_ILi256EEEEEELi256ENS_6half_tEfNS_4arch4Sm80ELb0ELb1ELb1ELb1ELb0ELb1ELb1ELb1EEENS1_21CollectiveEpilogueFwdINS6_IJS8_SA_S9_EEENS6_IJNS7_ILi1EEESI_SI_EEESC_SE_Li256ELb1ELb1ELb1ELb0EEENS1_36VarlenDynamicPersistentTileSchedulerILi128ELi48ELi256ELi256ELb1ELb1ELb0ELb1ELb0ELb1EEEEEEEEEvNT_6ParamsE:
	.zero		1976


//--------------------- .nv.constant0._ZN7cutlass13device_kernelIN5flash19enable_sm80_to_sm89INS1_16FlashAttnFwdSm80INS1_25CollectiveMainloopFwdSm80ILi8ELi1ELb0EN4cute5tupleIJNS5_1CILi128EEENS7_ILi96EEENS7_ILi256EEEEEELi256ENS_6half_tEfNS_4arch4Sm80ELb1ELb0ELb1ELb0ELb0ELb0ELb1ELb1EEENS1_21CollectiveEpilogueFwdINS6_IJS8_SA_S9_EEENS6_IJNS7_ILi1EEESI_SI_EEESC_SE_Li256ELb0ELb1ELb1ELb0EEENS1_30DynamicPersistentTileSchedulerILi256ELi256ELb1ELb1ELb0EEEEEEEEEvNT_6ParamsE --------------------------
	.section	.nv.constant0._ZN7cutlass13device_kernelIN5flash19enable_sm80_to_sm89INS1_16FlashAttnFwdSm80INS1_25CollectiveMainloopFwdSm80ILi8ELi1ELb0EN4cute5tupleIJNS5_1CILi128EEENS7_ILi96EEENS7_ILi256EEEEEELi256ENS_6half_tEfNS_4arch4Sm80ELb1ELb0ELb1ELb0ELb0ELb0ELb1ELb1EEENS1_21CollectiveEpilogueFwdINS6_IJS8_SA_S9_EEENS6_IJNS7_ILi1EEESI_SI_EEESC_SE_Li256ELb0ELb1ELb1ELb0EEENS1_30DynamicPersistentTileSchedulerILi256ELi256ELb1ELb1ELb0EEEEEEEEEvNT_6ParamsE,"a",@progbits
	.sectionflags	@""
	.align	4
.nv.constant0._ZN7cutlass13device_kernelIN5flash19enable_sm80_to_sm89INS1_16FlashAttnFwdSm80INS1_25CollectiveMainloopFwdSm80ILi8ELi1ELb0EN4cute5tupleIJNS5_1CILi128EEENS7_ILi96EEENS7_ILi256EEEEEELi256ENS_6half_tEfNS_4arch4Sm80ELb1ELb0ELb1ELb0ELb0ELb0ELb1ELb1EEENS1_21CollectiveEpilogueFwdINS6_IJS8_SA_S9_EEENS6_IJNS7_ILi1EEESI_SI_EEESC_SE_Li256ELb0ELb1ELb1ELb0EEENS1_30DynamicPersistentTileSchedulerILi256ELi256ELb1ELb1ELb0EEEEEEEEEvNT_6ParamsE:
	.zero		1960


//--------------------- .nv.constant0._ZN7cutlass13device_kernelIN5flash19enable_sm80_to_sm89INS1_16FlashAttnFwdSm80INS1_25CollectiveMainloopFwdSm80ILi8ELi1ELb0EN4cute5tupleIJNS5_1CILi128EEENS7_ILi64EEENS7_ILi256EEEEEELi256ENS_6half_tEfNS_4arch4Sm80ELb1ELb0ELb1ELb1ELb0ELb0ELb1ELb1EEENS1_21CollectiveEpilogueFwdINS6_IJS8_SA_S9_EEENS6_IJNS7_ILi1EEESI_SI_EEESC_SE_Li256ELb1ELb1ELb1ELb0EEENS1_36VarlenDynamicPersistentTileSchedulerILi128ELi64ELi256ELi256ELb1ELb1ELb0ELb1ELb1ELb1EEEEEEEEEvNT_6ParamsE --------------------------
	.section	.nv.constant0._ZN7cutlass13device_kernelIN5flash19enable_sm80_to_sm89INS1_16FlashAttnFwdSm80INS1_25CollectiveMainloopFwdSm80ILi8ELi1ELb0EN4cute5tupleIJNS5_1CILi128EEENS7_ILi64EEENS7_ILi256EEEEEELi256ENS_6half_tEfNS_4arch4Sm80ELb1ELb0ELb1ELb1ELb0ELb0ELb1ELb1EEENS1_21CollectiveEpilogueFwdINS6_IJS8_SA_S9_EEENS6_IJNS7_ILi1EEESI_SI_EEESC_SE_Li256ELb1ELb1ELb1ELb0EEENS1_36VarlenDynamicPersistentTileSchedulerILi128ELi64ELi256ELi256ELb1ELb1ELb0ELb1ELb1ELb1EEEEEEEEEvNT_6ParamsE,"a",@progbits
	.sectionflags	@""
	.align	4
.nv.constant0._ZN7cutlass13device_kernelIN5flash19enable_sm80_to_sm89INS1_16FlashAttnFwdSm80INS1_25CollectiveMainloopFwdSm80ILi8ELi1ELb0EN4cute5tupleIJNS5_1CILi128EEENS7_ILi64EEENS7_ILi256EEEEEELi256ENS_6half_tEfNS_4arch4Sm80ELb1ELb0ELb1ELb1ELb0ELb0ELb1ELb1EEENS1_21CollectiveEpilogueFwdINS6_IJS8_SA_S9_EEENS6_IJNS7_ILi1EEESI_SI_EEESC_SE_Li256ELb1ELb1ELb1ELb0EEENS1_36VarlenDynamicPersistentTileSchedulerILi128ELi64ELi256ELi256ELb1ELb1ELb0ELb1ELb1ELb1EEEEEEEEEvNT_6ParamsE:
	.zero		1976


//--------------------- .nv.constant0._ZN7cutlass13device_kernelIN5flash19enable_sm80_to_sm89INS1_16FlashAttnFwdSm80INS1_25CollectiveMainloopFwdSm80ILi8ELi1ELb0EN4cute5tupleIJNS5_1CILi128EEENS7_ILi48EEENS7_ILi256EEEEEELi256ENS_6half_tEfNS_4arch4Sm80ELb1ELb0ELb1ELb1ELb0ELb1ELb1ELb1EEENS1_21CollectiveEpilogueFwdINS6_IJS8_SA_S9_EEENS6_IJNS7_ILi1EEESI_SI_EEESC_SE_Li256ELb1ELb1ELb1ELb0EEENS1_36VarlenDynamicPersistentTileSchedulerILi128ELi48ELi256ELi256ELb1ELb1ELb0ELb1ELb1ELb1EEEEEEEEEvNT_6ParamsE --------------------------
	.section	.nv.constant0._ZN7cutlass13device_kernelIN5flash19enable_sm80_to_sm89INS1_16FlashAttnFwdSm80INS1_25CollectiveMainloopFwdSm80ILi8ELi1ELb0EN4cute5tupleIJNS5_1CILi128EEENS7_ILi48EEENS7_ILi256EEEEEELi256ENS_6half_tEfNS_4arch4Sm80ELb1ELb0ELb1ELb1ELb0ELb1ELb1ELb1EEENS1_21CollectiveEpilogueFwdINS6_IJS8_SA_S9_EEENS6_IJNS7_ILi1EEESI_SI_EEESC_SE_Li256ELb1ELb1ELb1ELb0EEENS1_36VarlenDynamicPersistentTileSchedulerILi128ELi48ELi256ELi256ELb1ELb1ELb0ELb1ELb1ELb1EEEEEEEEEvNT_6ParamsE,"a",@progbits
	.sectionflags	@""
	.align	4
.nv.constant0._ZN7cutlass13device_kernelIN5flash19enable_sm80_to_sm89INS1_16FlashAttnFwdSm80INS1_25CollectiveMainloopFwdSm80ILi8ELi1ELb0EN4cute5tupleIJNS5_1CILi128EEENS7_ILi48EEENS7_ILi256EEEEEELi256ENS_6half_tEfNS_4arch4Sm80ELb1ELb0ELb1ELb1ELb0ELb1ELb1ELb1EEENS1_21CollectiveEpilogueFwdINS6_IJS8_SA_S9_EEENS6_IJNS7_ILi1EEESI_SI_EEESC_SE_Li256ELb1ELb1ELb1ELb0EEENS1_36VarlenDynamicPersistentTileSchedulerILi128ELi48ELi256ELi256ELb1ELb1ELb0ELb1ELb1ELb1EEEEEEEEEvNT_6ParamsE:
	.zero		1976


//--------------------- .nv.constant0._ZN7cutlass13device_kernelIN5flash19enable_sm80_to_sm89INS1_16FlashAttnFwdSm80INS1_25CollectiveMainloopFwdSm80ILi8ELi1ELb1EN4cute5tupleIJNS5_1CILi128EEENS7_ILi64EEENS7_ILi256EEEEEELi256ENS_6half_tEfNS_4arch4Sm80ELb0ELb0ELb0ELb0ELb0ELb0ELb1ELb1EEENS1_21CollectiveEpilogueFwdINS6_IJS8_SA_S9_EEENS6_IJNS7_ILi1EEESI_SI_EEESC_SE_Li256ELb0ELb1ELb1ELb0EEENS1_19SingleTileSchedulerILb0ELb1ELb1ELi128EEEEEEEEEvNT_6ParamsE --------------------------
	.section	.nv.constant0._ZN7cutlass13device_kernelIN5flash19enable_sm80_to_sm89INS1_16FlashAttnFwdSm80INS1_25CollectiveMainloopFwdSm80ILi8ELi1ELb1EN4cute5tupleIJNS5_1CILi128EEENS7_ILi64EEENS7_ILi256EEEEEELi256ENS_6half_tEfNS_4arch4Sm80ELb0ELb0ELb0ELb0ELb0ELb0ELb1ELb1EEENS1_21CollectiveEpilogueFwdINS6_IJS8_SA_S9_EEENS6_IJNS7_ILi1EEESI_SI_EEESC_SE_Li256ELb0ELb1ELb1ELb0EEENS1_19SingleTileSchedulerILb0ELb1ELb1ELi128EEEEEEEEEvNT_6ParamsE,"a",@progbits
	.sectionflags	@""
	.align	4
.nv.constant0._ZN7cutlass13device_kernelIN5flash19enable_sm80_to_sm89INS1_16FlashAttnFwdSm80INS1_25CollectiveMainloopFwdSm80ILi8ELi1ELb1EN4cute5tupleIJNS5_1CILi128EEENS7_ILi64EEENS7_ILi256EEEEEELi256ENS_6half_tEfNS_4arch4Sm80ELb0ELb0ELb0ELb0ELb0ELb0ELb1ELb1EEENS1_21CollectiveEpilogueFwdINS6_IJS8_SA_S9_EEENS6_IJNS7_ILi1EEESI_SI_EEESC_SE_Li256ELb0ELb1ELb1ELb0EEENS1_19SingleTileSchedulerILb0ELb1ELb1ELi128EEEEEEEEEvNT_6ParamsE:
	.zero		1944


//--------------------- .nv.constant0._ZN7cutlass13device_kernelIN5flash19enable_sm80_to_sm89INS1_16FlashAttnFwdSm80INS1_25CollectiveMainloopFwdSm80ILi8ELi1ELb1EN4cute5tupleIJNS5_1CILi128EEENS7_ILi48EEENS7_ILi256EEEEEELi256ENS_6half_tEfNS_4arch4Sm80ELb0ELb0ELb0ELb1ELb0ELb0ELb1ELb1EEENS1_21CollectiveEpilogueFwdINS6_IJS8_SA_S9_EEENS6_IJNS7_ILi1EEESI_SI_EEESC_SE_Li256ELb1ELb1ELb1ELb0EEENS1_36VarlenDynamicPersistentTileSchedulerILi128ELi48ELi256ELi256ELb1ELb1ELb0ELb0ELb1ELb1EEEEEEEEEvNT_6ParamsE --------------------------
	.section	.nv.constant0._ZN7cutlass13device_kernelIN5flash19enable_sm80_to_sm89INS1_16FlashAttnFwdSm80INS1_25CollectiveMainloopFwdSm80ILi8ELi1ELb1EN4cute5tupleIJNS5_1CILi128EEENS7_ILi48EEENS7_ILi256EEEEEELi256ENS_6half_tEfNS_4arch4Sm80ELb0ELb0ELb0ELb1ELb0ELb0ELb1ELb1EEENS1_21CollectiveEpilogueFwdINS6_IJS8_SA_S9_EEENS6_IJNS7_ILi1EEESI_SI_EEESC_SE_Li256ELb1ELb1ELb1ELb0EEENS1_36VarlenDynamicPersistentTileSchedulerILi128ELi48ELi256ELi256ELb1ELb1ELb0ELb0ELb1ELb1EEEEEEEEEvNT_6ParamsE,"a",@progbits
	.sectionflags	@""
	.align	4
.nv.constant0._ZN7cutlass13device_kernelIN5flash19enable_sm80_to_sm89INS1_16FlashAttnFwdSm80INS1_25CollectiveMainloopFwdSm80ILi8ELi1ELb1EN4cute5tupleIJNS5_1CILi128EEENS7_ILi48EEENS7_ILi256EEEEEELi256ENS_6half_tEfNS_4arch4Sm80ELb0ELb0ELb0ELb1ELb0ELb0ELb1ELb1EEENS1_21CollectiveEpilogueFwdINS6_IJS8_SA_S9_EEENS6_IJNS7_ILi1EEESI_SI_EEESC_SE_Li256ELb1ELb1ELb1ELb0EEENS1_36VarlenDynamicPersistentTileSchedulerILi128ELi48ELi256ELi256ELb1ELb1ELb0ELb0ELb1ELb1EEEEEEEEEvNT_6ParamsE:
	.zero		1976


//--------------------- .nv.constant0._ZN7cutlass13device_kernelIN5flash19enable_sm80_to_sm89INS1_16FlashAttnFwdSm80INS1_25CollectiveMainloopFwdSm80ILi8ELi1ELb0EN4cute5tupleIJNS5_1CILi128EEENS7_ILi32EEENS7_ILi256EEEEEELi256ENS_6half_tEfNS_4arch4Sm80ELb0ELb0ELb0ELb1ELb0ELb1ELb1ELb1EEENS1_21CollectiveEpilogueFwdINS6_IJS8_SA_S9_EEENS6_IJNS7_ILi1EEESI_SI_EEESC_SE_Li256ELb1ELb1ELb1ELb0EEENS1_36VarlenDynamicPersistentTileSchedulerILi128ELi32ELi256ELi256ELb1ELb1ELb0ELb0ELb1ELb1EEEEEEEEEvNT_6ParamsE --------------------------
	.section	.nv.constant0._ZN7cutlass13device_kernelIN5flash19enable_sm80_to_sm89INS1_16FlashAttnFwdSm80INS1_25CollectiveMainloopFwdSm80ILi8ELi1ELb0EN4cute5tupleIJNS5_1CILi128EEENS7_ILi32EEENS7_ILi256EEEEEELi256ENS_6half_tEfNS_4arch4Sm80ELb0ELb0ELb0ELb1ELb0ELb1ELb1ELb1EEENS1_21CollectiveEpilogueFwdINS6_IJS8_SA_S9_EEENS6_IJNS7_ILi1EEESI_SI_EEESC_SE_Li256ELb1ELb1ELb1ELb0EEENS1_36VarlenDynamicPersistentTileSchedulerILi128ELi32ELi256ELi256ELb1ELb1ELb0ELb0ELb1ELb1EEEEEEEEEvNT_6ParamsE,"a",@progbits
	.sectionflags	@""
	.align	4
.nv.constant0._ZN7cutlass13device_kernelIN5flash19enable_sm80_to_sm89INS1_16FlashAttnFwdSm80INS1_25CollectiveMainloopFwdSm80ILi8ELi1ELb0EN4cute5tupleIJNS5_1CILi128EEENS7_ILi32EEENS7_ILi256EEEEEELi256ENS_6half_tEfNS_4arch4Sm80ELb0ELb0ELb0ELb1ELb0ELb1ELb1ELb1EEENS1_21CollectiveEpilogueFwdINS6_IJS8_SA_S9_EEENS6_IJNS7_ILi1EEESI_SI_EEESC_SE_Li256ELb1ELb1ELb1ELb0EEENS1_36VarlenDynamicPersistentTileSchedulerILi128ELi32ELi256ELi256ELb1ELb1ELb0ELb0ELb1ELb1EEEEEEEEEvNT_6ParamsE:
	.zero		1976


//--------------------- .nv.constant0._ZN7cutlass13device_kernelIN5flash19enable_sm80_to_sm89INS1_16FlashAttnFwdSm80INS1_25CollectiveMainloopFwdSm80ILi8ELi1ELb1EN4cute5tupleIJNS5_1CILi128EEENS7_ILi48EEENS7_ILi256EEEEEELi256ENS_6half_tEfNS_4arch4Sm80ELb0ELb1ELb0ELb0ELb0ELb0ELb1ELb1EEENS1_21CollectiveEpilogueFwdINS6_IJS8_SA_S9_EEENS6_IJNS7_ILi1EEESI_SI_EEESC_SE_Li256ELb0ELb1ELb1ELb0EEENS1_19SingleTileSchedulerILb0ELb1ELb1ELi128EEEEEEEEEvNT_6ParamsE --------------------------
	.section	.nv.constant0._ZN7cutlass13device_kernelIN5flash19enable_sm80_to_sm89INS1_16FlashAttnFwdSm80INS1_25CollectiveMainloopFwdSm80ILi8ELi1ELb1EN4cute5tupleIJNS5_1CILi128EEENS7_ILi48EEENS7_ILi256EEEEEELi256ENS_6half_tEfNS_4arch4Sm80ELb0ELb1ELb0ELb0ELb0ELb0ELb1ELb1EEENS1_21CollectiveEpilogueFwdINS6_IJS8_SA_S9_EEENS6_IJNS7_ILi1EEESI_SI_EEESC_SE_Li256ELb0ELb1ELb1ELb0EEENS1_19SingleTileSchedulerILb0ELb1ELb1ELi128EEEEEEEEEvNT_6ParamsE,"a",@progbits
	.sectionflags	@""
	.align	4
.nv.constant0._ZN7cutlass13device_kernelIN5flash19enable_sm80_to_sm89INS1_16FlashAttnFwdSm80INS1_25CollectiveMainloopFwdSm80ILi8ELi1ELb1EN4cute5tupleIJNS5_1CILi128EEENS7_ILi48EEENS7_ILi256EEEEEELi256ENS_6half_tEfNS_4arch4Sm80ELb0ELb1ELb0ELb0ELb0ELb0ELb1ELb1EEENS1_21CollectiveEpilogueFwdINS6_IJS8_SA_S9_EEENS6_IJNS7_ILi1EEESI_SI_EEESC_SE_Li256ELb0ELb1ELb1ELb0EEENS1_19SingleTileSchedulerILb0ELb1ELb1ELi128EEEEEEEEEvNT_6ParamsE:
	.zero		1944


//--------------------- .nv.constant0._ZN7cutlass13device_kernelIN5flash19enable_sm80_to_sm89INS1_16FlashAttnFwdSm80INS1_25CollectiveMainloopFwdSm80ILi8ELi1ELb1EN4cute5tupleIJNS5_1CILi128EEENS7_ILi48EEENS7_ILi256EEEEEELi256ENS_6half_tEfNS_4arch4Sm80ELb0ELb1ELb0ELb1ELb0ELb0ELb1ELb1EEENS1_21CollectiveEpilogueFwdINS6_IJS8_SA_S9_EEENS6_IJNS7_ILi1EEESI_SI_EEESC_SE_Li256ELb1ELb1ELb1ELb0EEENS1_36VarlenDynamicPersistentTileSchedulerILi128ELi48ELi256ELi256ELb1ELb1ELb0ELb1ELb0ELb1EEEEEEEEEvNT_6ParamsE --------------------------
	.section	.nv.constant0._ZN7cutlass13device_kernelIN5flash19enable_sm80_to_sm89INS1_16FlashAttnFwdSm80INS1_25CollectiveMainloopFwdSm80ILi8ELi1ELb1EN4cute5tupleIJNS5_1CILi128EEENS7_ILi48EEENS7_ILi256EEEEEELi256ENS_6half_tEfNS_4arch4Sm80ELb0ELb1ELb0ELb1ELb0ELb0ELb1ELb1EEENS1_21CollectiveEpilogueFwdINS6_IJS8_SA_S9_EEENS6_IJNS7_ILi1EEESI_SI_EEESC_SE_Li256ELb1ELb1ELb1ELb0EEENS1_36VarlenDynamicPersistentTileSchedulerILi128ELi48ELi256ELi256ELb1ELb1ELb0ELb1ELb0ELb1EEEEEEEEEvNT_6ParamsE,"a",@progbits
	.sectionflags	@""
	.align	4
.nv.constant0._ZN7cutlass13device_kernelIN5flash19enable_sm80_to_sm89INS1_16FlashAttnFwdSm80INS1_25CollectiveMainloopFwdSm80ILi8ELi1ELb1EN4cute5tupleIJNS5_1CILi128EEENS7_ILi48EEENS7_ILi256EEEEEELi256ENS_6half_tEfNS_4arch4Sm80ELb0ELb1ELb0ELb1ELb0ELb0ELb1ELb1EEENS1_21CollectiveEpilogueFwdINS6_IJS8_SA_S9_EEENS6_IJNS7_ILi1EEESI_SI_EEESC_SE_Li256ELb1ELb1ELb1ELb0EEENS1_36VarlenDynamicPersistentTileSchedulerILi128ELi48ELi256ELi256ELb1ELb1ELb0ELb1ELb0ELb1EEEEEEEEEvNT_6ParamsE:
	.zero		1976


//--------------------- .nv.constant0._ZN7cutlass13device_kernelIN5flash19enable_sm80_to_sm89INS1_16FlashAttnFwdSm80INS1_25CollectiveMainloopFwdSm80ILi8ELi1ELb0EN4cute5tupleIJNS5_1CILi128EEENS7_ILi32EEENS7_ILi256EEEEEELi256ENS_6half_tEfNS_4arch4Sm80ELb0ELb1ELb0ELb1ELb0ELb1ELb1ELb1EEENS1_21CollectiveEpilogueFwdINS6_IJS8_SA_S9_EEENS6_IJNS7_ILi1EEESI_SI_EEESC_SE_Li256ELb1ELb1ELb1ELb0EEENS1_36VarlenDynamicPersistentTileSchedulerILi128ELi32ELi256ELi256ELb1ELb1ELb0ELb1ELb0ELb1EEEEEEEEEvNT_6ParamsE --------------------------
	.section	.nv.constant0._ZN7cutlass13device_kernelIN5flash19enable_sm80_to_sm89INS1_16FlashAttnFwdSm80INS1_25CollectiveMainloopFwdSm80ILi8ELi1ELb0EN4cute5tupleIJNS5_1CILi128EEENS7_ILi32EEENS7_ILi256EEEEEELi256ENS_6half_tEfNS_4arch4Sm80ELb0ELb1ELb0ELb1ELb0ELb1ELb1ELb1EEENS1_21CollectiveEpilogueFwdINS6_IJS8_SA_S9_EEENS6_IJNS7_ILi1EEESI_SI_EEESC_SE_Li256ELb1ELb1ELb1ELb0EEENS1_36VarlenDynamicPersistentTileSchedulerILi128ELi32ELi256ELi256ELb1ELb1ELb0ELb1ELb0ELb1EEEEEEEEEvNT_6ParamsE,"a",@progbits
	.sectionflags	@""
	.align	4
.nv.constant0._ZN7cutlass13device_kernelIN5flash19enable_sm80_to_sm89INS1_16FlashAttnFwdSm80INS1_25CollectiveMainloopFwdSm80ILi8ELi1ELb0EN4cute5tupleIJNS5_1CILi128EEENS7_ILi32EEENS7_ILi256EEEEEELi256ENS_6half_tEfNS_4arch4Sm80ELb0ELb1ELb0ELb1ELb0ELb1ELb1ELb1EEENS1_21CollectiveEpilogueFwdINS6_IJS8_SA_S9_EEENS6_IJNS7_ILi1EEESI_SI_EEESC_SE_Li256ELb1ELb1ELb1ELb0EEENS1_36VarlenDynamicPersistentTileSchedulerILi128ELi32ELi256ELi256ELb1ELb1ELb0ELb1ELb0ELb1EEEEEEEEEvNT_6ParamsE:
	.zero		1976


//--------------------- .nv.constant0._ZN7cutlass13device_kernelIN5flash19enable_sm80_to_sm89INS1_16FlashAttnFwdSm80INS1_25CollectiveMainloopFwdSm80ILi8ELi1ELb1EN4cute5tupleIJNS5_1CILi128EEENS7_ILi64EEENS7_ILi256EEEEEELi256ENS_6half_tEfNS_4arch4Sm80ELb1ELb0ELb0ELb0ELb0ELb0ELb1ELb1EEENS1_21CollectiveEpilogueFwdINS6_IJS8_SA_S9_EEENS6_IJNS7_ILi1EEESI_SI_EEESC_SE_Li256ELb0ELb1ELb1ELb0EEENS1_30DynamicPersistentTileSchedulerILi256ELi256ELb1ELb1ELb0EEEEEEEEEvNT_6ParamsE --------------------------
	.section	.nv.constant0._ZN7cutlass13device_kernelIN5flash19enable_sm80_to_sm89INS1_16FlashAttnFwdSm80INS1_25CollectiveMainloopFwdSm80ILi8ELi1ELb1EN4cute5tupleIJNS5_1CILi128EEENS7_ILi64EEENS7_ILi256EEEEEELi256ENS_6half_tEfNS_4arch4Sm80ELb1ELb0ELb0ELb0ELb0ELb0ELb1ELb1EEENS1_21CollectiveEpilogueFwdINS6_IJS8_SA_S9_EEENS6_IJNS7_ILi1EEESI_SI_EEESC_SE_Li256ELb0ELb1ELb1ELb0EEENS1_30DynamicPersistentTileSchedulerILi256ELi256ELb1ELb1ELb0EEEEEEEEEvNT_6ParamsE,"a",@progbits
	.sectionflags	@""
	.align	4
.nv.constant0._ZN7cutlass13device_kernelIN5flash19enable_sm80_to_sm89INS1_16FlashAttnFwdSm80INS1_25CollectiveMainloopFwdSm80ILi8ELi1ELb1EN4cute5tupleIJNS5_1CILi128EEENS7_ILi64EEENS7_ILi256EEEEEELi256ENS_6half_tEfNS_4arch4Sm80ELb1ELb0ELb0ELb0ELb0ELb0ELb1ELb1EEENS1_21CollectiveEpilogueFwdINS6_IJS8_SA_S9_EEENS6_IJNS7_ILi1EEESI_SI_EEESC_SE_Li256ELb0ELb1ELb1ELb0EEENS1_30DynamicPersistentTileSchedulerILi256ELi256ELb1ELb1ELb0EEEEEEEEEvNT_6ParamsE:
	.zero		1960


//--------------------- .nv.constant0._ZN7cutlass13device_kernelIN5flash19enable_sm80_to_sm89INS1_16FlashAttnFwdSm80INS1_25CollectiveMainloopFwdSm80ILi8ELi1ELb1EN4cute5tupleIJNS5_1CILi128EEENS7_ILi48EEENS7_ILi256EEEEEELi256ENS_6half_tEfNS_4arch4Sm80ELb1ELb0ELb0ELb1ELb0ELb0ELb1ELb1EEENS1_21CollectiveEpilogueFwdINS6_IJS8_SA_S9_EEENS6_IJNS7_ILi1EEESI_SI_EEESC_SE_Li256ELb1ELb1ELb1ELb0EEENS1_36VarlenDynamicPersistentTileSchedulerILi128ELi48ELi256ELi256ELb1ELb1ELb0ELb1ELb1ELb1EEEEEEEEEvNT_6ParamsE --------------------------
	.section	.nv.constant0._ZN7cutlass13device_kernelIN5flash19enable_sm80_to_sm89INS1_16FlashAttnFwdSm80INS1_25CollectiveMainloopFwdSm80ILi8ELi1ELb1EN4cute5tupleIJNS5_1CILi128EEENS7_ILi48EEENS7_ILi256EEEEEELi256ENS_6half_tEfNS_4arch4Sm80ELb1ELb0ELb0ELb1ELb0ELb0ELb1ELb1EEENS1_21CollectiveEpilogueFwdINS6_IJS8_SA_S9_EEENS6_IJNS7_ILi1EEESI_SI_EEESC_SE_Li256ELb1ELb1ELb1ELb0EEENS1_36VarlenDynamicPersistentTileSchedulerILi128ELi48ELi256ELi256ELb1ELb1ELb0ELb1ELb1ELb1EEEEEEEEEvNT_6ParamsE,"a",@progbits
	.sectionflags	@""
	.align	4
.nv.constant0._ZN7cutlass13device_kernelIN5flash19enable_sm80_to_sm89INS1_16FlashAttnFwdSm80INS1_25CollectiveMainloopFwdSm80ILi8ELi1ELb1EN4cute5tupleIJNS5_1CILi128EEENS7_ILi48EEENS7_ILi256EEEEEELi256ENS_6half_tEfNS_4arch4Sm80ELb1ELb0ELb0ELb1ELb0ELb0ELb1ELb1EEENS1_21CollectiveEpilogueFwdINS6_IJS8_SA_S9_EEENS6_IJNS7_ILi1EEESI_SI_EEESC_SE_Li256ELb1ELb1ELb1ELb0EEENS1_36VarlenDynamicPersistentTileSchedulerILi128ELi48ELi256ELi256ELb1ELb1ELb0ELb1ELb1ELb1EEEEEEEEEvNT_6ParamsE:
	.zero		1976


//--------------------- .nv.constant0._ZN7cutlass13device_kernelIN5flash19enable_sm80_to_sm89INS1_16FlashAttnFwdSm80INS1_25CollectiveMainloopFwdSm80ILi8ELi1ELb0EN4cute5tupleIJNS5_1CILi128EEENS7_ILi32EEENS7_ILi256EEEEEELi256ENS_6half_tEfNS_4arch4Sm80ELb1ELb0ELb0ELb1ELb0ELb1ELb1ELb1EEENS1_21CollectiveEpilogueFwdINS6_IJS8_SA_S9_EEENS6_IJNS7_ILi1EEESI_SI_EEESC_SE_Li256ELb1ELb1ELb1ELb0EEENS1_36VarlenDynamicPersistentTileSchedulerILi128ELi32ELi256ELi256ELb1ELb1ELb0ELb1ELb1ELb1EEEEEEEEEvNT_6ParamsE --------------------------
	.section	.nv.constant0._ZN7cutlass13device_kernelIN5flash19enable_sm80_to_sm89INS1_16FlashAttnFwdSm80INS1_25CollectiveMainloopFwdSm80ILi8ELi1ELb0EN4cute5tupleIJNS5_1CILi128EEENS7_ILi32EEENS7_ILi256EEEEEELi256ENS_6half_tEfNS_4arch4Sm80ELb1ELb0ELb0ELb1ELb0ELb1ELb1ELb1EEENS1_21CollectiveEpilogueFwdINS6_IJS8_SA_S9_EEENS6_IJNS7_ILi1EEESI_SI_EEESC_SE_Li256ELb1ELb1ELb1ELb0EEENS1_36VarlenDynamicPersistentTileSchedulerILi128ELi32ELi256ELi256ELb1ELb1ELb0ELb1ELb1ELb1EEEEEEEEEvNT_6ParamsE,"a",@progbits
	.sectionflags	@""
	.align	4
.nv.constant0._ZN7cutlass13device_kernelIN5flash19enable_sm80_to_sm89INS1_16FlashAttnFwdSm80INS1_25CollectiveMainloopFwdSm80ILi8ELi1ELb0EN4cute5tupleIJNS5_1CILi128EEENS7_ILi32EEENS7_ILi256EEEEEELi256ENS_6half_tEfNS_4arch4Sm80ELb1ELb0ELb0ELb1ELb0ELb1ELb1ELb1EEENS1_21CollectiveEpilogueFwdINS6_IJS8_SA_S9_EEENS6_IJNS7_ILi1EEESI_SI_EEESC_SE_Li256ELb1ELb1ELb1ELb0EEENS1_36VarlenDynamicPersistentTileSchedulerILi128ELi32ELi256ELi256ELb1ELb1ELb0ELb1ELb1ELb1EEEEEEEEEvNT_6ParamsE:
	.zero		1976


//--------------------- .nv.constant0._ZN7cutlass13device_kernelIN5flash19enable_sm80_to_sm89INS1_16FlashAttnFwdSm80INS1_25CollectiveMainloopFwdSm80ILi8ELi1ELb0EN4cute5tupleIJNS5_1CILi128EEENS7_ILi96EEENS7_ILi256EEEEEELi256ENS_6half_tEfNS_4arch4Sm80ELb0ELb0ELb0ELb0ELb0ELb0ELb1ELb1EEENS1_21CollectiveEpilogueFwdINS6_IJS8_SA_S9_EEENS6_IJNS7_ILi1EEESI_SI_EEESC_SE_Li256ELb0ELb1ELb1ELb0EEENS1_19SingleTileSchedulerILb0ELb1ELb1ELi128EEEEEEEEEvNT_6ParamsE --------------------------
	.section	.nv.constant0._ZN7cutlass13device_kernelIN5flash19enable_sm80_to_sm89INS1_16FlashAttnFwdSm80INS1_25CollectiveMainloopFwdSm80ILi8ELi1ELb0EN4cute5tupleIJNS5_1CILi128EEENS7_ILi96EEENS7_ILi256EEEEEELi256ENS_6half_tEfNS_4arch4Sm80ELb0ELb0ELb0ELb0ELb0ELb0ELb1ELb1EEENS1_21CollectiveEpilogueFwdINS6_IJS8_SA_S9_EEENS6_IJNS7_ILi1EEESI_SI_EEESC_SE_Li256ELb0ELb1ELb1ELb0EEENS1_19SingleTileSchedulerILb0ELb1ELb1ELi128EEEEEEEEEvNT_6ParamsE,"a",@progbits
	.sectionflags	@""
	.align	4
.nv.constant0._ZN7cutlass13device_kernelIN5flash19enable_sm80_to_sm89INS1_16FlashAttnFwdSm80INS1_25CollectiveMainloopFwdSm80ILi8ELi1ELb0EN4cute5tupleIJNS5_1CILi128EEENS7_ILi96EEENS7_ILi256EEEEEELi256ENS_6half_tEfNS_4arch4Sm80ELb0ELb0ELb0ELb0ELb0ELb0ELb1ELb1EEENS1_21CollectiveEpilogueFwdINS6_IJS8_SA_S9_EEENS6_IJNS7_ILi1EEESI_SI_EEESC_SE_Li256ELb0ELb1ELb1ELb0EEENS1_19SingleTileSchedulerILb0ELb1ELb1ELi128EEEEEEEEEvNT_6ParamsE:
	.zero		1944


//--------------------- .nv.constant0._ZN7cutlass13device_kernelIN5flash19enable_sm80_to_sm89INS1_16FlashAttnFwdSm80INS1_25CollectiveMainloopFwdSm80ILi8ELi1ELb0EN4cute5tupleIJNS5_1CILi128EEENS7_ILi64EEENS7_ILi256EEEEEELi256ENS_6half_tEfNS_4arch4Sm80ELb0ELb0ELb0ELb1ELb0ELb0ELb1ELb1EEENS1_21CollectiveEpilogueFwdINS6_IJS8_SA_S9_EEENS6_IJNS7_ILi1EEESI_SI_EEESC_SE_Li256ELb1ELb1ELb1ELb0EEENS1_36VarlenDynamicPersistentTileSchedulerILi128ELi64ELi256ELi256ELb1ELb1ELb0ELb0ELb1ELb1EEEEEEEEEvNT_6ParamsE --------------------------
	.section	.nv.constant0._ZN7cutlass13device_kernelIN5flash19enable_sm80_to_sm89INS1_16FlashAttnFwdSm80INS1_25CollectiveMainloopFwdSm80ILi8ELi1ELb0EN4cute5tupleIJNS5_1CILi128EEENS7_ILi64EEENS7_ILi256EEEEEELi256ENS_6half_tEfNS_4arch4Sm80ELb0ELb0ELb0ELb1ELb0ELb0ELb1ELb1EEENS1_21CollectiveEpilogueFwdINS6_IJS8_SA_S9_EEENS6_IJNS7_ILi1EEESI_SI_EEESC_SE_Li256ELb1ELb1ELb1ELb0EEENS1_36VarlenDynamicPersistentTileSchedulerILi128ELi64ELi256ELi256ELb1ELb1ELb0ELb0ELb1ELb1EEEEEEEEEvNT_6ParamsE,"a",@progbits
	.sectionflags	@""
	.align	4
.nv.constant0._ZN7cutlass13device_kernelIN5flash19enable_sm80_to_sm89INS1_16FlashAttnFwdSm80INS1_25CollectiveMainloopFwdSm80ILi8ELi1ELb0EN4cute5tupleIJNS5_1CILi128EEENS7_ILi64EEENS7_ILi256EEEEEELi256ENS_6half_tEfNS_4arch4Sm80ELb0ELb0ELb0ELb1ELb0ELb0ELb1ELb1EEENS1_21CollectiveEpilogueFwdINS6_IJS8_SA_S9_EEENS6_IJNS7_ILi1EEESI_SI_EEESC_SE_Li256ELb1ELb1ELb1ELb0EEENS1_36VarlenDynamicPersistentTileSchedulerILi128ELi64ELi256ELi256ELb1ELb1ELb0ELb0ELb1ELb1EEEEEEEEEvNT_6ParamsE:
	.zero		1976


//--------------------- .nv.constant0._ZN7cutlass13device_kernelIN5flash19enable_sm80_to_sm89INS1_16FlashAttnFwdSm80INS1_25CollectiveMainloopFwdSm80ILi8ELi1ELb0EN4cute5tupleIJNS5_1CILi128EEENS7_ILi48EEENS7_ILi256EEEEEELi256ENS_6half_tEfNS_4arch4Sm80ELb0ELb0ELb0ELb1ELb0ELb1ELb1ELb1EEENS1_21CollectiveEpilogueFwdINS6_IJS8_SA_S9_EEENS6_IJNS7_ILi1EEESI_SI_EEESC_SE_Li256ELb1ELb1ELb1ELb0EEENS1_36VarlenDynamicPersistentTileSchedulerILi128ELi48ELi256ELi256ELb1ELb1ELb0ELb0ELb1ELb1EEEEEEEEEvNT_6ParamsE --------------------------
	.section	.nv.constant0._ZN7cutlass13device_kernelIN5flash19enable_sm80_to_sm89INS1_16FlashAttnFwdSm80INS1_25CollectiveMainloopFwdSm80ILi8ELi1ELb0EN4cute5tupleIJNS5_1CILi128EEENS7_ILi48EEENS7_ILi256EEEEEELi256ENS_6half_tEfNS_4arch4Sm80ELb0ELb0ELb0ELb1ELb0ELb1ELb1ELb1EEENS1_21CollectiveEpilogueFwdINS6_IJS8_SA_S9_EEENS6_IJNS7_ILi1EEESI_SI_EEESC_SE_Li256ELb1ELb1ELb1ELb0EEENS1_36VarlenDynamicPersistentTileSchedulerILi128ELi48ELi256ELi256ELb1ELb1ELb0ELb0ELb1ELb1EEEEEEEEEvNT_6ParamsE,"a",@progbits
	.sectionflags	@""
	.align	4
.nv.constant0._ZN7cutlass13device_kernelIN5flash19enable_sm80_to_sm89INS1_16FlashAttnFwdSm80INS1_25CollectiveMainloopFwdSm80ILi8ELi1ELb0EN4cute5tupleIJNS5_1CILi128EEENS7_ILi48EEENS7_ILi256EEEEEELi256ENS_6half_tEfNS_4arch4Sm80ELb0ELb0ELb0ELb1ELb0ELb1ELb1ELb1EEENS1_21CollectiveEpilogueFwdINS6_IJS8_SA_S9_EEENS6_IJNS7_ILi1EEESI_SI_EEESC_SE_Li256ELb1ELb1ELb1ELb0EEENS1_36VarlenDynamicPersistentTileSchedulerILi128ELi48ELi256ELi256ELb1ELb1ELb0ELb0ELb1ELb1EEEEEEEEEvNT_6ParamsE:
	.zero		1976


//--------------------- .nv.constant0._ZN7cutlass13device_kernelIN5flash19enable_sm80_to_sm89INS1_16FlashAttnFwdSm80INS1_25CollectiveMainloopFwdSm80ILi8ELi1ELb0EN4cute5tupleIJNS5_1CILi128EEENS7_ILi64EEENS7_ILi256EEEEEELi256ENS_6half_tEfNS_4arch4Sm80ELb0ELb1ELb0ELb0ELb0ELb0ELb1ELb1EEENS1_21CollectiveEpilogueFwdINS6_IJS8_SA_S9_EEENS6_IJNS7_ILi1EEESI_SI_EEESC_SE_Li256ELb0ELb1ELb1ELb0EEENS1_19SingleTileSchedulerILb0ELb1ELb1ELi128EEEEEEEEEvNT_6ParamsE --------------------------
	.section	.nv.constant0._ZN7cutlass13device_kernelIN5flash19enable_sm80_to_sm89INS1_16FlashAttnFwdSm80INS1_25CollectiveMainloopFwdSm80ILi8ELi1ELb0EN4cute5tupleIJNS5_1CILi128EEENS7_ILi64EEENS7_ILi256EEEEEELi256ENS_6half_tEfNS_4arch4Sm80ELb0ELb1ELb0ELb0ELb0ELb0ELb1ELb1EEENS1_21CollectiveEpilogueFwdINS6_IJS8_SA_S9_EEENS6_IJNS7_ILi1EEESI_SI_EEESC_SE_Li256ELb0ELb1ELb1ELb0EEENS1_19SingleTileSchedulerILb0ELb1ELb1ELi128EEEEEEEEEvNT_6ParamsE,"a",@progbits
	.sectionflags	@""
	.align	4
.nv.constant0._ZN7cutlass13device_kernelIN5flash19enable_sm80_to_sm89INS1_16FlashAttnFwdSm80INS1_25CollectiveMainloopFwdSm80ILi8ELi1ELb0EN4cute5tupleIJNS5_1CILi128EEENS7_ILi64EEENS7_ILi256EEEEEELi256ENS_6half_tEfNS_4arch4Sm80ELb0ELb1ELb0ELb0ELb0ELb0ELb1ELb1EEENS1_21CollectiveEpilogueFwdINS6_IJS8_SA_S9_EEENS6_IJNS7_ILi1EEESI_SI_EEESC_SE_Li256ELb0ELb1ELb1ELb0EEENS1_19SingleTileSchedulerILb0ELb1ELb1ELi128EEEEEEEEEvNT_6ParamsE:
	.zero		1944


//--------------------- .nv.constant0._ZN7cutlass13device_kernelIN5flash19enable_sm80_to_sm89INS1_16FlashAttnFwdSm80INS1_25CollectiveMainloopFwdSm80ILi8ELi1ELb0EN4cute5tupleIJNS5_1CILi128EEENS7_ILi64EEENS7_ILi256EEEEEELi256ENS_6half_tEfNS_4arch4Sm80ELb0ELb1ELb0ELb1ELb0ELb0ELb1ELb1EEENS1_21CollectiveEpilogueFwdINS6_IJS8_SA_S9_EEENS6_IJNS7_ILi1EEESI_SI_EEESC_SE_Li256ELb1ELb1ELb1ELb0EEENS1_36VarlenDynamicPersistentTileSchedulerILi128ELi64ELi256ELi256ELb1ELb1ELb0ELb1ELb0ELb1EEEEEEEEEvNT_6ParamsE --------------------------
	.section	.nv.constant0._ZN7cutlass13device_kernelIN5flash19enable_sm80_to_sm89INS1_16FlashAttnFwdSm80INS1_25CollectiveMainloopFwdSm80ILi8ELi1ELb0EN4cute5tupleIJNS5_1CILi128EEENS7_ILi64EEENS7_ILi256EEEEEELi256ENS_6half_tEfNS_4arch4Sm80ELb0ELb1ELb0ELb1ELb0ELb0ELb1ELb1EEENS1_21CollectiveEpilogueFwdINS6_IJS8_SA_S9_EEENS6_IJNS7_ILi1EEESI_SI_EEESC_SE_Li256ELb1ELb1ELb1ELb0EEENS1_36VarlenDynamicPersistentTileSchedulerILi128ELi64ELi256ELi256ELb1ELb1ELb0ELb1ELb0ELb1EEEEEEEEEvNT_6ParamsE,"a",@progbits
	.sectionflags	@""
	.align	4
.nv.constant0._ZN7cutlass13device_kernelIN5flash19enable_sm80_to_sm89INS1_16FlashAttnFwdSm80INS1_25CollectiveMainloopFwdSm80ILi8ELi1ELb0EN4cute5tupleIJNS5_1CILi128EEENS7_ILi64EEENS7_ILi256EEEEEELi256ENS_6half_tEfNS_4arch4Sm80ELb0ELb1ELb0ELb1ELb0ELb0ELb1ELb1EEENS1_21CollectiveEpilogueFwdINS6_IJS8_SA_S9_EEENS6_IJNS7_ILi1EEESI_SI_EEESC_SE_Li256ELb1ELb1ELb1ELb0EEENS1_36VarlenDynamicPersistentTileSchedulerILi128ELi64ELi256ELi256ELb1ELb1ELb0ELb1ELb0ELb1EEEEEEEEEvNT_6ParamsE:
	.zero		1976


//--------------------- .nv.constant0._ZN7cutlass13device_kernelIN5flash19enable_sm80_to_sm89INS1_16FlashAttnFwdSm80INS1_25CollectiveMainloopFwdSm80ILi8ELi1ELb0EN4cute5tupleIJNS5_1CILi128EEENS7_ILi48EEENS7_ILi256EEEEEELi256ENS_6half_tEfNS_4arch4Sm80ELb0ELb1ELb0ELb1ELb0ELb1ELb1ELb1EEENS1_21CollectiveEpilogueFwdINS6_IJS8_SA_S9_EEENS6_IJNS7_ILi1EEESI_SI_EEESC_SE_Li256ELb1ELb1ELb1ELb0EEENS1_36VarlenDynamicPersistentTileSchedulerILi128ELi48ELi256ELi256ELb1ELb1ELb0ELb1ELb0ELb1EEEEEEEEEvNT_6ParamsE --------------------------
	.section	.nv.constant0._ZN7cutlass13device_kernelIN5flash19enable_sm80_to_sm89INS1_16FlashAttnFwdSm80INS1_25CollectiveMainloopFwdSm80ILi8ELi1ELb0EN4cute5tupleIJNS5_1CILi128EEENS7_ILi48EEENS7_ILi256EEEEEELi256ENS_6half_tEfNS_4arch4Sm80ELb0ELb1ELb0ELb1ELb0ELb1ELb1ELb1EEENS1_21CollectiveEpilogueFwdINS6_IJS8_SA_S9_EEENS6_IJNS7_ILi1EEESI_SI_EEESC_SE_Li256ELb1ELb1ELb1ELb0EEENS1_36VarlenDynamicPersistentTileSchedulerILi128ELi48ELi256ELi256ELb1ELb1ELb0ELb1ELb0ELb1EEEEEEEEEvNT_6ParamsE,"a",@progbits
	.sectionflags	@""
	.align	4
.nv.constant0._ZN7cutlass13device_kernelIN5flash19enable_sm80_to_sm89INS1_16FlashAttnFwdSm80INS1_25CollectiveMainloopFwdSm80ILi8ELi1ELb0EN4cute5tupleIJNS5_1CILi128EEENS7_ILi48EEENS7_ILi256EEEEEELi256ENS_6half_tEfNS_4arch4Sm80ELb0ELb1ELb0ELb1ELb0ELb1ELb1ELb1EEENS1_21CollectiveEpilogueFwdINS6_IJS8_SA_S9_EEENS6_IJNS7_ILi1EEESI_SI_EEESC_SE_Li256ELb1ELb1ELb1ELb0EEENS1_36VarlenDynamicPersistentTileSchedulerILi128ELi48ELi256ELi256ELb1ELb1ELb0ELb1ELb0ELb1EEEEEEEEEvNT_6ParamsE:
	.zero		1976


//--------------------- .nv.constant0._ZN7cutlass13device_kernelIN5flash19enable_sm80_to_sm89INS1_16FlashAttnFwdSm80INS1_25CollectiveMainloopFwdSm80ILi8ELi1ELb0EN4cute5tupleIJNS5_1CILi128EEENS7_ILi96EEENS7_ILi256EEEEEELi256ENS_6half_tEfNS_4arch4Sm80ELb1ELb0ELb0ELb0ELb0ELb0ELb1ELb1EEENS1_21CollectiveEpilogueFwdINS6_IJS8_SA_S9_EEENS6_IJNS7_ILi1EEESI_SI_EEESC_SE_Li256ELb0ELb1ELb1ELb0EEENS1_30DynamicPersistentTileSchedulerILi256ELi256ELb1ELb1ELb0EEEEEEEEEvNT_6ParamsE --------------------------
	.section	.nv.constant0._ZN7cutlass13device_kernelIN5flash19enable_sm80_to_sm89INS1_16FlashAttnFwdSm80INS1_25CollectiveMainloopFwdSm80ILi8ELi1ELb0EN4cute5tupleIJNS5_1CILi128EEENS7_ILi96EEENS7_ILi256EEEEEELi256ENS_6half_tEfNS_4arch4Sm80ELb1ELb0ELb0ELb0ELb0ELb0ELb1ELb1EEENS1_21CollectiveEpilogueFwdINS6_IJS8_SA_S9_EEENS6_IJNS7_ILi1EEESI_SI_EEESC_SE_Li256ELb0ELb1ELb1ELb0EEENS1_30DynamicPersistentTileSchedulerILi256ELi256ELb1ELb1ELb0EEEEEEEEEvNT_6ParamsE,"a",@progbits
	.sectionflags	@""
	.align	4
.nv.constant0._ZN7cutlass13device_kernelIN5flash19enable_sm80_to_sm89INS1_16FlashAttnFwdSm80INS1_25CollectiveMainloopFwdSm80ILi8ELi1ELb0EN4cute5tupleIJNS5_1CILi128EEENS7_ILi96EEENS7_ILi256EEEEEELi256ENS_6half_tEfNS_4arch4Sm80ELb1ELb0ELb0ELb0ELb0ELb0ELb1ELb1EEENS1_21CollectiveEpilogueFwdINS6_IJS8_SA_S9_EEENS6_IJNS7_ILi1EEESI_SI_EEESC_SE_Li256ELb0ELb1ELb1ELb0EEENS1_30DynamicPersistentTileSchedulerILi256ELi256ELb1ELb1ELb0EEEEEEEEEvNT_6ParamsE:
	.zero		1960


//--------------------- .nv.constant0._ZN7cutlass13device_kernelIN5flash19enable_sm80_to_sm89INS1_16FlashAttnFwdSm80INS1_25CollectiveMainloopFwdSm80ILi8ELi1ELb0EN4cute5tupleIJNS5_1CILi128EEENS7_ILi64EEENS7_ILi256EEEEEELi256ENS_6half_tEfNS_4arch4Sm80ELb1ELb0ELb0ELb1ELb0ELb0ELb1ELb1EEENS1_21CollectiveEpilogueFwdINS6_IJS8_SA_S9_EEENS6_IJNS7_ILi1EEESI_SI_EEESC_SE_Li256ELb1ELb1ELb1ELb0EEENS1_36VarlenDynamicPersistentTileSchedulerILi128ELi64ELi256ELi256ELb1ELb1ELb0ELb1ELb1ELb1EEEEEEEEEvNT_6ParamsE --------------------------
	.section	.nv.constant0._ZN7cutlass13device_kernelIN5flash19enable_sm80_to_sm89INS1_16FlashAttnFwdSm80INS1_25CollectiveMainloopFwdSm80ILi8ELi1ELb0EN4cute5tupleIJNS5_1CILi128EEENS7_ILi64EEENS7_ILi256EEEEEELi256ENS_6half_tEfNS_4arch4Sm80ELb1ELb0ELb0ELb1ELb0ELb0ELb1ELb1EEENS1_21CollectiveEpilogueFwdINS6_IJS8_SA_S9_EEENS6_IJNS7_ILi1EEESI_SI_EEESC_SE_Li256ELb1ELb1ELb1ELb0EEENS1_36VarlenDynamicPersistentTileSchedulerILi128ELi64ELi256ELi256ELb1ELb1ELb0ELb1ELb1ELb1EEEEEEEEEvNT_6ParamsE,"a",@progbits
	.sectionflags	@""
	.align	4
.nv.constant0._ZN7cutlass13device_kernelIN5flash19enable_sm80_to_sm89INS1_16FlashAttnFwdSm80INS1_25CollectiveMainloopFwdSm80ILi8ELi1ELb0EN4cute5tupleIJNS5_1CILi128EEENS7_ILi64EEENS7_ILi256EEEEEELi256ENS_6half_tEfNS_4arch4Sm80ELb1ELb0ELb0ELb1ELb0ELb0ELb1ELb1EEENS1_21CollectiveEpilogueFwdINS6_IJS8_SA_S9_EEENS6_IJNS7_ILi1EEESI_SI_EEESC_SE_Li256ELb1ELb1ELb1ELb0EEENS1_36VarlenDynamicPersistentTileSchedulerILi128ELi64ELi256ELi256ELb1ELb1ELb0ELb1ELb1ELb1EEEEEEEEEvNT_6ParamsE:
	.zero		1976


//--------------------- .nv.constant0._ZN7cutlass13device_kernelIN5flash19enable_sm80_to_sm89INS1_16FlashAttnFwdSm80INS1_25CollectiveMainloopFwdSm80ILi8ELi1ELb0EN4cute5tupleIJNS5_1CILi128EEENS7_ILi48EEENS7_ILi256EEEEEELi256ENS_6half_tEfNS_4arch4Sm80ELb1ELb0ELb0ELb1ELb0ELb1ELb1ELb1EEENS1_21CollectiveEpilogueFwdINS6_IJS8_SA_S9_EEENS6_IJNS7_ILi1EEESI_SI_EEESC_SE_Li256ELb1ELb1ELb1ELb0EEENS1_36VarlenDynamicPersistentTileSchedulerILi128ELi48ELi256ELi256ELb1ELb1ELb0ELb1ELb1ELb1EEEEEEEEEvNT_6ParamsE --------------------------
	.section	.nv.constant0._ZN7cutlass13device_kernelIN5flash19enable_sm80_to_sm89INS1_16FlashAttnFwdSm80INS1_25CollectiveMainloopFwdSm80ILi8ELi1ELb0EN4cute5tupleIJNS5_1CILi128EEENS7_ILi48EEENS7_ILi256EEEEEELi256ENS_6half_tEfNS_4arch4Sm80ELb1ELb0ELb0ELb1ELb0ELb1ELb1ELb1EEENS1_21CollectiveEpilogueFwdINS6_IJS8_SA_S9_EEENS6_IJNS7_ILi1EEESI_SI_EEESC_SE_Li256ELb1ELb1ELb1ELb0EEENS1_36VarlenDynamicPersistentTileSchedulerILi128ELi48ELi256ELi256ELb1ELb1ELb0ELb1ELb1ELb1EEEEEEEEEvNT_6ParamsE,"a",@progbits
	.sectionflags	@""
	.align	4
.nv.constant0._ZN7cutlass13device_kernelIN5flash19enable_sm80_to_sm89INS1_16FlashAttnFwdSm80INS1_25CollectiveMainloopFwdSm80ILi8ELi1ELb0EN4cute5tupleIJNS5_1CILi128EEENS7_ILi48EEENS7_ILi256EEEEEELi256ENS_6half_tEfNS_4arch4Sm80ELb1ELb0ELb0ELb1ELb0ELb1ELb1ELb1EEENS1_21CollectiveEpilogueFwdINS6_IJS8_SA_S9_EEENS6_IJNS7_ILi1EEESI_SI_EEESC_SE_Li256ELb1ELb1ELb1ELb0EEENS1_36VarlenDynamicPersistentTileSchedulerILi128ELi48ELi256ELi256ELb1ELb1ELb0ELb1ELb1ELb1EEEEEEEEEvNT_6ParamsE:
	.zero		1976


//--------------------- SYMBOLS --------------------------

	.type		.nv.reservedSmem.offset0,@object
	.size		.nv.reservedSmem.offset0,0x4
